	.target	sm_80

	.elftype	@"ET_EXEC"


//--------------------- .note.nv.tkinfo           --------------------------
	.section	.note.nv.tkinfo,"",@"SHT_NOTE"
	.sectionflags	@"SHF_NOTE_NV_TKINFO"
	.tkinfo
        /*0018*/ 	.word	0x00000002
        /*0030*/ 	.string	""
        /*0030*/ 	.string	"ptxas"
        /*0030*/ 	.string	"Cuda compilation tools, release 13.0, V13.0.88"
        /*0030*/ 	.string	"Build cuda_13.0.r13.0/compiler.36424714_0"
        /*0030*/ 	.string	"-arch sm_80 -m 64 "



//--------------------- .note.nv.cuinfo           --------------------------
	.section	.note.nv.cuinfo,"",@"SHT_NOTE"
	.sectionflags	@"SHF_NOTE_NV_CUINFO"
        /*0018*/ 	.short	0x0002
        /*001a*/ 	.short	0x0050
        /*001c*/ 	.short	0x0082
	.zero		2


//--------------------- .nv.info                  --------------------------
	.section	.nv.info,"",@"SHT_CUDA_INFO"
	.align	4


	//----- nvinfo : EIATTR_REGCOUNT
	.align		4
        /*0000*/ 	.byte	0x04, 0x2f
        /*0002*/ 	.short	(.L_12 - .L_11)
	.align		4
.L_11:
        /*0004*/ 	.word	index@(_ZN5flash25flash_bwd_dot_do_o_kernelILb1E23Flash_bwd_kernel_traitsILi128ELi64ELi128ELi8ELi2ELi4ELi2ELb0ELb0EN7cutlass6half_tE19Flash_kernel_traitsILi128ELi64ELi128ELi8ES3_EEEEvNS_16Flash_bwd_paramsE)
        /*0008*/ 	.word	0x00000033


	//----- nvinfo : EIATTR_FRAME_SIZE
	.align		4
.L_12:
        /*000c*/ 	.byte	0x04, 0x11
        /*000e*/ 	.short	(.L_14 - .L_13)
	.align		4
.L_13:
        /*0010*/ 	.word	index@(_ZN5flash25flash_bwd_dot_do_o_kernelILb1E23Flash_bwd_kernel_traitsILi128ELi64ELi128ELi8ELi2ELi4ELi2ELb0ELb0EN7cutlass6half_tE19Flash_kernel_traitsILi128ELi64ELi128ELi8ES3_EEEEvNS_16Flash_bwd_paramsE)
        /*0014*/ 	.word	0x00000000


	//----- nvinfo : EIATTR_REGCOUNT
	.align		4
.L_14:
        /*0018*/ 	.byte	0x04, 0x2f
        /*001a*/ 	.short	(.L_16 - .L_15)
	.align		4
.L_15:
        /*001c*/ 	.word	index@(_ZN5flash25flash_bwd_dot_do_o_kernelILb0E23Flash_bwd_kernel_traitsILi128ELi64ELi128ELi8ELi2ELi4ELi2ELb0ELb0EN7cutlass6half_tE19Flash_kernel_traitsILi128ELi64ELi128ELi8ES3_EEEEvNS_16Flash_bwd_paramsE)
        /*0020*/ 	.word	0x0000002e


	//----- nvinfo : EIATTR_FRAME_SIZE
	.align		4
.L_16:
        /*0024*/ 	.byte	0x04, 0x11
        /*0026*/ 	.short	(.L_18 - .L_17)
	.align		4
.L_17:
        /*0028*/ 	.word	index@(_ZN5flash25flash_bwd_dot_do_o_kernelILb0E23Flash_bwd_kernel_traitsILi128ELi64ELi128ELi8ELi2ELi4ELi2ELb0ELb0EN7cutlass6half_tE19Flash_kernel_traitsILi128ELi64ELi128ELi8ES3_EEEEvNS_16Flash_bwd_paramsE)
        /*002c*/ 	.word	0x00000000


	//----- nvinfo : EIATTR_REGCOUNT
	.align		4
.L_18:
        /*0030*/ 	.byte	0x04, 0x2f
        /*0032*/ 	.short	(.L_20 - .L_19)
	.align		4
.L_19:
        /*0034*/ 	.word	index@(_ZN5flash44flash_bwd_dq_dk_dv_loop_seqk_parallel_kernelI23Flash_bwd_kernel_traitsILi128ELi64ELi128ELi8ELi2ELi4ELi2ELb0ELb0EN7cutlass6half_tE19Flash_kernel_traitsILi128ELi64ELi128ELi8ES3_EELb0ELb1ELb0ELb1ELb0ELb0ELb1EEEvNS_16Flash_bwd_paramsE)
        /*0038*/ 	.word	0x000000ff


	//----- nvinfo : EIATTR_FRAME_SIZE
	.align		4
.L_20:
        /*003c*/ 	.byte	0x04, 0x11
        /*003e*/ 	.short	(.L_22 - .L_21)
	.align		4
.L_21:
        /*0040*/ 	.word	index@(_ZN5flash44flash_bwd_dq_dk_dv_loop_seqk_parallel_kernelI23Flash_bwd_kernel_traitsILi128ELi64ELi128ELi8ELi2ELi4ELi2ELb0ELb0EN7cutlass6half_tE19Flash_kernel_traitsILi128ELi64ELi128ELi8ES3_EELb0ELb1ELb0ELb1ELb0ELb0ELb1EEEvNS_16Flash_bwd_paramsE)
        /*0044*/ 	.word	0x000000b0


	//----- nvinfo : EIATTR_REGCOUNT
	.align		4
.L_22:
        /*0048*/ 	.byte	0x04, 0x2f
        /*004a*/ 	.short	(.L_24 - .L_23)
	.align		4
.L_23:
        /*004c*/ 	.word	index@(_ZN5flash44flash_bwd_dq_dk_dv_loop_seqk_parallel_kernelI23Flash_bwd_kernel_traitsILi128ELi64ELi128ELi8ELi2ELi4ELi2ELb0ELb0EN7cutlass6half_tE19Flash_kernel_traitsILi128ELi64ELi128ELi8ES3_EELb1ELb1ELb0ELb1ELb0ELb0ELb0EEEvNS_16Flash_bwd_paramsE)
        /*0050*/ 	.word	0x000000ff


	//----- nvinfo : EIATTR_FRAME_SIZE
	.align		4
.L_24:
        /*0054*/ 	.byte	0x04, 0x11
        /*0056*/ 	.short	(.L_26 - .L_25)
	.align		4
.L_25:
        /*0058*/ 	.word	index@(_ZN5flash44flash_bwd_dq_dk_dv_loop_seqk_parallel_kernelI23Flash_bwd_kernel_traitsILi128ELi64ELi128ELi8ELi2ELi4ELi2ELb0ELb0EN7cutlass6half_tE19Flash_kernel_traitsILi128ELi64ELi128ELi8ES3_EELb1ELb1ELb0ELb1ELb0ELb0ELb0EEEvNS_16Flash_bwd_paramsE)
        /*005c*/ 	.word	0x00000068


	//----- nvinfo : EIATTR_REGCOUNT
	.align		4
.L_26:
        /*0060*/ 	.byte	0x04, 0x2f
        /*0062*/ 	.short	(.L_28 - .L_27)
	.align		4
.L_27:
        /*0064*/ 	.word	index@(_ZN5flash44flash_bwd_dq_dk_dv_loop_seqk_parallel_kernelI23Flash_bwd_kernel_traitsILi128ELi64ELi128ELi8ELi2ELi4ELi2ELb0ELb0EN7cutlass6half_tE19Flash_kernel_traitsILi128ELi64ELi128ELi8ES3_EELb0ELb1ELb0ELb0ELb0ELb1ELb1EEEvNS_16Flash_bwd_paramsE)
        /*0068*/ 	.word	0x000000ff


	//----- nvinfo : EIATTR_FRAME_SIZE
	.align		4
.L_28:
        /*006c*/ 	.byte	0x04, 0x11
        /*006e*/ 	.short	(.L_30 - .L_29)
	.align		4
.L_29:
        /*0070*/ 	.word	index@(_ZN5flash44flash_bwd_dq_dk_dv_loop_seqk_parallel_kernelI23Flash_bwd_kernel_traitsILi128ELi64ELi128ELi8ELi2ELi4ELi2ELb0ELb0EN7cutlass6half_tE19Flash_kernel_traitsILi128ELi64ELi128ELi8ES3_EELb0ELb1ELb0ELb0ELb0ELb1ELb1EEEvNS_16Flash_bwd_paramsE)
        /*0074*/ 	.word	0x000000b0


	//----- nvinfo : EIATTR_REGCOUNT
	.align		4
.L_30:
        /*0078*/ 	.byte	0x04, 0x2f
        /*007a*/ 	.short	(.L_32 - .L_31)
	.align		4
.L_31:
        /*007c*/ 	.word	index@(_ZN5flash44flash_bwd_dq_dk_dv_loop_seqk_parallel_kernelI23Flash_bwd_kernel_traitsILi128ELi64ELi128ELi8ELi2ELi4ELi2ELb0ELb0EN7cutlass6half_tE19Flash_kernel_traitsILi128ELi64ELi128ELi8ES3_EELb1ELb1ELb0ELb0ELb0ELb1ELb0EEEvNS_16Flash_bwd_paramsE)
        /*0080*/ 	.word	0x000000ff


	//----- nvinfo : EIATTR_FRAME_SIZE
	.align		4
.L_32:
        /*0084*/ 	.byte	0x04, 0x11
        /*0086*/ 	.short	(.L_34 - .L_33)
	.align		4
.L_33:
        /*0088*/ 	.word	index@(_ZN5flash44flash_bwd_dq_dk_dv_loop_seqk_parallel_kernelI23Flash_bwd_kernel_traitsILi128ELi64ELi128ELi8ELi2ELi4ELi2ELb0ELb0EN7cutlass6half_tE19Flash_kernel_traitsILi128ELi64ELi128ELi8ES3_EELb1ELb1ELb0ELb0ELb0ELb1ELb0EEEvNS_16Flash_bwd_paramsE)
        /*008c*/ 	.word	0x00000038


	//----- nvinfo : EIATTR_REGCOUNT
	.align		4
.L_34:
        /*0090*/ 	.byte	0x04, 0x2f
        /*0092*/ 	.short	(.L_36 - .L_35)
	.align		4
.L_35:
        /*0094*/ 	.word	index@(_ZN5flash44flash_bwd_dq_dk_dv_loop_seqk_parallel_kernelI23Flash_bwd_kernel_traitsILi128ELi64ELi128ELi8ELi2ELi4ELi2ELb0ELb0EN7cutlass6half_tE19Flash_kernel_traitsILi128ELi64ELi128ELi8ES3_EELb0ELb1ELb0ELb0ELb1ELb1ELb1EEEvNS_16Flash_bwd_paramsE)
        /*0098*/ 	.word	0x000000ff


	//----- nvinfo : EIATTR_FRAME_SIZE
	.align		4
.L_36:
        /*009c*/ 	.byte	0x04, 0x11
        /*009e*/ 	.short	(.L_38 - .L_37)
	.align		4
.L_37:
        /*00a0*/ 	.word	index@(_ZN5flash44flash_bwd_dq_dk_dv_loop_seqk_parallel_kernelI23Flash_bwd_kernel_traitsILi128ELi64ELi128ELi8ELi2ELi4ELi2ELb0ELb0EN7cutlass6half_tE19Flash_kernel_traitsILi128ELi64ELi128ELi8ES3_EELb0ELb1ELb0ELb0ELb1ELb1ELb1EEEvNS_16Flash_bwd_paramsE)
        /*00a4*/ 	.word	0x000000b8


	//----- nvinfo : EIATTR_REGCOUNT
	.align		4
.L_38:
        /*00a8*/ 	.byte	0x04, 0x2f
        /*00aa*/ 	.short	(.L_40 - .L_39)
	.align		4
.L_39:
        /*00ac*/ 	.word	index@(_ZN5flash44flash_bwd_dq_dk_dv_loop_seqk_parallel_kernelI23Flash_bwd_kernel_traitsILi128ELi64ELi128ELi8ELi2ELi4ELi2ELb0ELb0EN7cutlass6half_tE19Flash_kernel_traitsILi128ELi64ELi128ELi8ES3_EELb1ELb1ELb0ELb0ELb1ELb1ELb0EEEvNS_16Flash_bwd_paramsE)
        /*00b0*/ 	.word	0x000000ff


	//----- nvinfo : EIATTR_FRAME_SIZE
	.align		4
.L_40:
        /*00b4*/ 	.byte	0x04, 0x11
        /*00b6*/ 	.short	(.L_42 - .L_41)
	.align		4
.L_41:
        /*00b8*/ 	.word	index@(_ZN5flash44flash_bwd_dq_dk_dv_loop_seqk_parallel_kernelI23Flash_bwd_kernel_traitsILi128ELi64ELi128ELi8ELi2ELi4ELi2ELb0ELb0EN7cutlass6half_tE19Flash_kernel_traitsILi128ELi64ELi128ELi8ES3_EELb1ELb1ELb0ELb0ELb1ELb1ELb0EEEvNS_16Flash_bwd_paramsE)
        /*00bc*/ 	.word	0x00000040


	//----- nvinfo : EIATTR_REGCOUNT
	.align		4
.L_42:
        /*00c0*/ 	.byte	0x04, 0x2f
        /*00c2*/ 	.short	(.L_44 - .L_43)
	.align		4
.L_43:
        /*00c4*/ 	.word	index@(_ZN5flash44flash_bwd_dq_dk_dv_loop_seqk_parallel_kernelI23Flash_bwd_kernel_traitsILi128ELi64ELi128ELi8ELi2ELi4ELi2ELb0ELb0EN7cutlass6half_tE19Flash_kernel_traitsILi128ELi64ELi128ELi8ES3_EELb0ELb1ELb0ELb0ELb0ELb0ELb1EEEvNS_16Flash_bwd_paramsE)
        /*00c8*/ 	.word	0x000000ff


	//----- nvinfo : EIATTR_FRAME_SIZE
	.align		4
.L_44:
        /*00cc*/ 	.byte	0x04, 0x11
        /*00ce*/ 	.short	(.L_46 - .L_45)
	.align		4
.L_45:
        /*00d0*/ 	.word	index@(_ZN5flash44flash_bwd_dq_dk_dv_loop_seqk_parallel_kernelI23Flash_bwd_kernel_traitsILi128ELi64ELi128ELi8ELi2ELi4ELi2ELb0ELb0EN7cutlass6half_tE19Flash_kernel_traitsILi128ELi64ELi128ELi8ES3_EELb0ELb1ELb0ELb0ELb0ELb0ELb1EEEvNS_16Flash_bwd_paramsE)
        /*00d4*/ 	.word	0x000000b8


	//----- nvinfo : EIATTR_REGCOUNT
	.align		4
.L_46:
        /*00d8*/ 	.byte	0x04, 0x2f
        /*00da*/ 	.short	(.L_48 - .L_47)
	.align		4
.L_47:
        /*00dc*/ 	.word	index@(_ZN5flash44flash_bwd_dq_dk_dv_loop_seqk_parallel_kernelI23Flash_bwd_kernel_traitsILi128ELi64ELi128ELi8ELi2ELi4ELi2ELb0ELb0EN7cutlass6half_tE19Flash_kernel_traitsILi128ELi64ELi128ELi8ES3_EELb1ELb1ELb0ELb0ELb0ELb0ELb0EEEvNS_16Flash_bwd_paramsE)
        /*00e0*/ 	.word	0x000000ff


	//----- nvinfo : EIATTR_FRAME_SIZE
	.align		4
.L_48:
        /*00e4*/ 	.byte	0x04, 0x11
        /*00e6*/ 	.short	(.L_50 - .L_49)
	.align		4
.L_49:
        /*00e8*/ 	.word	index@(_ZN5flash44flash_bwd_dq_dk_dv_loop_seqk_parallel_kernelI23Flash_bwd_kernel_traitsILi128ELi64ELi128ELi8ELi2ELi4ELi2ELb0ELb0EN7cutlass6half_tE19Flash_kernel_traitsILi128ELi64ELi128ELi8ES3_EELb1ELb1ELb0ELb0ELb0ELb0ELb0EEEvNS_16Flash_bwd_paramsE)
        /*00ec*/ 	.word	0x00000020


	//----- nvinfo : EIATTR_REGCOUNT
	.align		4
.L_50:
        /*00f0*/ 	.byte	0x04, 0x2f
        /*00f2*/ 	.short	(.L_52 - .L_51)
	.align		4
.L_51:
        /*00f4*/ 	.word	index@(_ZN5flash27flash_bwd_convert_dq_kernelI23Flash_bwd_kernel_traitsILi128ELi64ELi128ELi8ELi2ELi4ELi2ELb0ELb0EN7cutlass6half_tE19Flash_kernel_traitsILi128ELi64ELi128ELi8ES3_EEEEvNS_16Flash_bwd_paramsEi)
        /*00f8*/ 	.word	0x00000050


	//----- nvinfo : EIATTR_FRAME_SIZE
	.align		4
.L_52:
        /*00fc*/ 	.byte	0x04, 0x11
        /*00fe*/ 	.short	(.L_54 - .L_53)
	.align		4
.L_53:
        /*0100*/ 	.word	index@(_ZN5flash27flash_bwd_convert_dq_kernelI23Flash_bwd_kernel_traitsILi128ELi64ELi128ELi8ELi2ELi4ELi2ELb0ELb0EN7cutlass6half_tE19Flash_kernel_traitsILi128ELi64ELi128ELi8ES3_EEEEvNS_16Flash_bwd_paramsEi)
        /*0104*/ 	.word	0x00000000


	//----- nvinfo : EIATTR_REGCOUNT
	.align		4
.L_54:
        /*0108*/ 	.byte	0x04, 0x2f
        /*010a*/ 	.short	(.L_56 - .L_55)
	.align		4
.L_55:
        /*010c*/ 	.word	index@(_ZN5flash25flash_bwd_dot_do_o_kernelILb1E23Flash_bwd_kernel_traitsILi128ELi64ELi64ELi8ELi4ELi2ELi2ELb1ELb0EN7cutlass6half_tE19Flash_kernel_traitsILi128ELi64ELi64ELi8ES3_EEEEvNS_16Flash_bwd_paramsE)
        /*0110*/ 	.word	0x00000033


	//----- nvinfo : EIATTR_FRAME_SIZE
	.align		4
.L_56:
        /*0114*/ 	.byte	0x04, 0x11
        /*0116*/ 	.short	(.L_58 - .L_57)
	.align		4
.L_57:
        /*0118*/ 	.word	index@(_ZN5flash25flash_bwd_dot_do_o_kernelILb1E23Flash_bwd_kernel_traitsILi128ELi64ELi64ELi8ELi4ELi2ELi2ELb1ELb0EN7cutlass6half_tE19Flash_kernel_traitsILi128ELi64ELi64ELi8ES3_EEEEvNS_16Flash_bwd_paramsE)
        /*011c*/ 	.word	0x00000000


	//----- nvinfo : EIATTR_REGCOUNT
	.align		4
.L_58:
        /*0120*/ 	.byte	0x04, 0x2f
        /*0122*/ 	.short	(.L_60 - .L_59)
	.align		4
.L_59:
        /*0124*/ 	.word	index@(_ZN5flash25flash_bwd_dot_do_o_kernelILb0E23Flash_bwd_kernel_traitsILi128ELi64ELi64ELi8ELi4ELi2ELi2ELb1ELb0EN7cutlass6half_tE19Flash_kernel_traitsILi128ELi64ELi64ELi8ES3_EEEEvNS_16Flash_bwd_paramsE)
        /*0128*/ 	.word	0x0000002e


	//----- nvinfo : EIATTR_FRAME_SIZE
	.align		4
.L_60:
        /*012c*/ 	.byte	0x04, 0x11
        /*012e*/ 	.short	(.L_62 - .L_61)
	.align		4
.L_61:
        /*0130*/ 	.word	index@(_ZN5flash25flash_bwd_dot_do_o_kernelILb0E23Flash_bwd_kernel_traitsILi128ELi64ELi64ELi8ELi4ELi2ELi2ELb1ELb0EN7cutlass6half_tE19Flash_kernel_traitsILi128ELi64ELi64ELi8ES3_EEEEvNS_16Flash_bwd_paramsE)
        /*0134*/ 	.word	0x00000000


	//----- nvinfo : EIATTR_REGCOUNT
	.align		4
.L_62:
        /*0138*/ 	.byte	0x04, 0x2f
        /*013a*/ 	.short	(.L_64 - .L_63)
	.align		4
.L_63:
        /*013c*/ 	.word	index@(_ZN5flash44flash_bwd_dq_dk_dv_loop_seqk_parallel_kernelI23Flash_bwd_kernel_traitsILi128ELi64ELi64ELi8ELi4ELi2ELi2ELb1ELb0EN7cutlass6half_tE19Flash_kernel_traitsILi128ELi64ELi64ELi8ES3_EELb0ELb1ELb0ELb1ELb0ELb0ELb1EEEvNS_16Flash_bwd_paramsE)
        /*0140*/ 	.word	0x000000ff


	//----- nvinfo : EIATTR_FRAME_SIZE
	.align		4
.L_64:
        /*0144*/ 	.byte	0x04, 0x11
        /*0146*/ 	.short	(.L_66 - .L_65)
	.align		4
.L_65:
        /*0148*/ 	.word	index@(_ZN5flash44flash_bwd_dq_dk_dv_loop_seqk_parallel_kernelI23Flash_bwd_kernel_traitsILi128ELi64ELi64ELi8ELi4ELi2ELi2ELb1ELb0EN7cutlass6half_tE19Flash_kernel_traitsILi128ELi64ELi64ELi8ES3_EELb0ELb1ELb0ELb1ELb0ELb0ELb1EEEvNS_16Flash_bwd_paramsE)
        /*014c*/ 	.word	0x00000028


	//----- nvinfo : EIATTR_REGCOUNT
	.align		4
.L_66:
        /*0150*/ 	.byte	0x04, 0x2f
        /*0152*/ 	.short	(.L_68 - .L_67)
	.align		4
.L_67:
        /*0154*/ 	.word	index@(_ZN5flash44flash_bwd_dq_dk_dv_loop_seqk_parallel_kernelI23Flash_bwd_kernel_traitsILi128ELi64ELi64ELi8ELi4ELi2ELi2ELb1ELb0EN7cutlass6half_tE19Flash_kernel_traitsILi128ELi64ELi64ELi8ES3_EELb1ELb1ELb0ELb1ELb0ELb0ELb0EEEvNS_16Flash_bwd_paramsE)
        /*0158*/ 	.word	0x000000ff


	//----- nvinfo : EIATTR_FRAME_SIZE
	.align		4
.L_68:
        /*015c*/ 	.byte	0x04, 0x11
        /*015e*/ 	.short	(.L_70 - .L_69)
	.align		4
.L_69:
        /*0160*/ 	.word	index@(_ZN5flash44flash_bwd_dq_dk_dv_loop_seqk_parallel_kernelI23Flash_bwd_kernel_traitsILi128ELi64ELi64ELi8ELi4ELi2ELi2ELb1ELb0EN7cutlass6half_tE19Flash_kernel_traitsILi128ELi64ELi64ELi8ES3_EELb1ELb1ELb0ELb1ELb0ELb0ELb0EEEvNS_16Flash_bwd_paramsE)
        /*0164*/ 	.word	0x00000008


	//----- nvinfo : EIATTR_REGCOUNT
	.align		4
.L_70:
        /*0168*/ 	.byte	0x04, 0x2f
        /*016a*/ 	.short	(.L_72 - .L_71)
	.align		4
.L_71:
        /*016c*/ 	.word	index@(_ZN5flash44flash_bwd_dq_dk_dv_loop_seqk_parallel_kernelI23Flash_bwd_kernel_traitsILi128ELi64ELi64ELi8ELi4ELi2ELi2ELb1ELb0EN7cutlass6half_tE19Flash_kernel_traitsILi128ELi64ELi64ELi8ES3_EELb0ELb1ELb0ELb0ELb0ELb1ELb1EEEvNS_16Flash_bwd_paramsE)
        /*0170*/ 	.word	0x000000ff


	//----- nvinfo : EIATTR_FRAME_SIZE
	.align		4
.L_72:
        /*0174*/ 	.byte	0x04, 0x11
        /*0176*/ 	.short	(.L_74 - .L_73)
	.align		4
.L_73:
        /*0178*/ 	.word	index@(_ZN5flash44flash_bwd_dq_dk_dv_loop_seqk_parallel_kernelI23Flash_bwd_kernel_traitsILi128ELi64ELi64ELi8ELi4ELi2ELi2ELb1ELb0EN7cutlass6half_tE19Flash_kernel_traitsILi128ELi64ELi64ELi8ES3_EELb0ELb1ELb0ELb0ELb0ELb1ELb1EEEvNS_16Flash_bwd_paramsE)
        /*017c*/ 	.word	0x00000028


	//----- nvinfo : EIATTR_REGCOUNT
	.align		4
.L_74:
        /*0180*/ 	.byte	0x04, 0x2f
        /*0182*/ 	.short	(.L_76 - .L_75)
	.align		4
.L_75:
        /*0184*/ 	.word	index@(_ZN5flash44flash_bwd_dq_dk_dv_loop_seqk_parallel_kernelI23Flash_bwd_kernel_traitsILi128ELi64ELi64ELi8ELi4ELi2ELi2ELb1ELb0EN7cutlass6half_tE19Flash_kernel_traitsILi128ELi64ELi64ELi8ES3_EELb1ELb1ELb0ELb0ELb0ELb1ELb0EEEvNS_16Flash_bwd_paramsE)
        /*0188*/ 	.word	0x000000ff


	//----- nvinfo : EIATTR_FRAME_SIZE
	.align		4
.L_76:
        /*018c*/ 	.byte	0x04, 0x11
        /*018e*/ 	.short	(.L_78 - .L_77)
	.align		4
.L_77:
        /*0190*/ 	.word	index@(_ZN5flash44flash_bwd_dq_dk_dv_loop_seqk_parallel_kernelI23Flash_bwd_kernel_traitsILi128ELi64ELi64ELi8ELi4ELi2ELi2ELb1ELb0EN7cutlass6half_tE19Flash_kernel_traitsILi128ELi64ELi64ELi8ES3_EELb1ELb1ELb0ELb0ELb0ELb1ELb0EEEvNS_16Flash_bwd_paramsE)
        /*0194*/ 	.word	0x00000020


	//----- nvinfo : EIATTR_REGCOUNT
	.align		4
.L_78:
        /*0198*/ 	.byte	0x04, 0x2f
        /*019a*/ 	.short	(.L_80 - .L_79)
	.align		4
.L_79:
        /*019c*/ 	.word	index@(_ZN5flash44flash_bwd_dq_dk_dv_loop_seqk_parallel_kernelI23Flash_bwd_kernel_traitsILi128ELi64ELi64ELi8ELi4ELi2ELi2ELb1ELb0EN7cutlass6half_tE19Flash_kernel_traitsILi128ELi64ELi64ELi8ES3_EELb0ELb1ELb0ELb0ELb1ELb1ELb1EEEvNS_16Flash_bwd_paramsE)
        /*01a0*/ 	.word	0x000000ff


	//----- nvinfo : EIATTR_FRAME_SIZE
	.align		4
.L_80:
        /*01a4*/ 	.byte	0x04, 0x11
        /*01a6*/ 	.short	(.L_82 - .L_81)
	.align		4
.L_81:
        /*01a8*/ 	.word	index@(_ZN5flash44flash_bwd_dq_dk_dv_loop_seqk_parallel_kernelI23Flash_bwd_kernel_traitsILi128ELi64ELi64ELi8ELi4ELi2ELi2ELb1ELb0EN7cutlass6half_tE19Flash_kernel_traitsILi128ELi64ELi64ELi8ES3_EELb0ELb1ELb0ELb0ELb1ELb1ELb1EEEvNS_16Flash_bwd_paramsE)
        /*01ac*/ 	.word	0x00000028


	//----- nvinfo : EIATTR_REGCOUNT
	.align		4
.L_82:
        /*01b0*/ 	.byte	0x04, 0x2f
        /*01b2*/ 	.short	(.L_84 - .L_83)
	.align		4
.L_83:
        /*01b4*/ 	.word	index@(_ZN5flash44flash_bwd_dq_dk_dv_loop_seqk_parallel_kernelI23Flash_bwd_kernel_traitsILi128ELi64ELi64ELi8ELi4ELi2ELi2ELb1ELb0EN7cutlass6half_tE19Flash_kernel_traitsILi128ELi64ELi64ELi8ES3_EELb1ELb1ELb0ELb0ELb1ELb1ELb0EEEvNS_16Flash_bwd_paramsE)
        /*01b8*/ 	.word	0x000000ff


	//----- nvinfo : EIATTR_FRAME_SIZE
	.align		4
.L_84:
        /*01bc*/ 	.byte	0x04, 0x11
        /*01be*/ 	.short	(.L_86 - .L_85)
	.align		4
.L_85:
        /*01c0*/ 	.word	index@(_ZN5flash44flash_bwd_dq_dk_dv_loop_seqk_parallel_kernelI23Flash_bwd_kernel_traitsILi128ELi64ELi64ELi8ELi4ELi2ELi2ELb1ELb0EN7cutlass6half_tE19Flash_kernel_traitsILi128ELi64ELi64ELi8ES3_EELb1ELb1ELb0ELb0ELb1ELb1ELb0EEEvNS_16Flash_bwd_paramsE)
        /*01c4*/ 	.word	0x00000030


	//----- nvinfo : EIATTR_REGCOUNT
	.align		4
.L_86:
        /*01c8*/ 	.byte	0x04, 0x2f
        /*01ca*/ 	.short	(.L_88 - .L_87)
	.align		4
.L_87:
        /*01cc*/ 	.word	index@(_ZN5flash44flash_bwd_dq_dk_dv_loop_seqk_parallel_kernelI23Flash_bwd_kernel_traitsILi128ELi64ELi64ELi8ELi4ELi2ELi2ELb1ELb0EN7cutlass6half_tE19Flash_kernel_traitsILi128ELi64ELi64ELi8ES3_EELb0ELb1ELb0ELb0ELb0ELb0ELb1EEEvNS_16Flash_bwd_paramsE)
        /*01d0*/ 	.word	0x000000ff


	//----- nvinfo : EIATTR_FRAME_SIZE
	.align		4
.L_88:
        /*01d4*/ 	.byte	0x04, 0x11
        /*01d6*/ 	.short	(.L_90 - .L_89)
	.align		4
.L_89:
        /*01d8*/ 	.word	index@(_ZN5flash44flash_bwd_dq_dk_dv_loop_seqk_parallel_kernelI23Flash_bwd_kernel_traitsILi128ELi64ELi64ELi8ELi4ELi2ELi2ELb1ELb0EN7cutlass6half_tE19Flash_kernel_traitsILi128ELi64ELi64ELi8ES3_EELb0ELb1ELb0ELb0ELb0ELb0ELb1EEEvNS_16Flash_bwd_paramsE)
        /*01dc*/ 	.word	0x00000020


	//----- nvinfo : EIATTR_REGCOUNT
	.align		4
.L_90:
        /*01e0*/ 	.byte	0x04, 0x2f
        /*01e2*/ 	.short	(.L_92 - .L_91)
	.align		4
.L_91:
        /*01e4*/ 	.word	index@(_ZN5flash44flash_bwd_dq_dk_dv_loop_seqk_parallel_kernelI23Flash_bwd_kernel_traitsILi128ELi64ELi64ELi8ELi4ELi2ELi2ELb1ELb0EN7cutlass6half_tE19Flash_kernel_traitsILi128ELi64ELi64ELi8ES3_EELb1ELb1ELb0ELb0ELb0ELb0ELb0EEEvNS_16Flash_bwd_paramsE)
        /*01e8*/ 	.word	0x000000ff


	//----- nvinfo : EIATTR_FRAME_SIZE
	.align		4
.L_92:
        /*01ec*/ 	.byte	0x04, 0x11
        /*01ee*/ 	.short	(.L_94 - .L_93)
	.align		4
.L_93:
        /*01f0*/ 	.word	index@(_ZN5flash44flash_bwd_dq_dk_dv_loop_seqk_parallel_kernelI23Flash_bwd_kernel_traitsILi128ELi64ELi64ELi8ELi4ELi2ELi2ELb1ELb0EN7cutlass6half_tE19Flash_kernel_traitsILi128ELi64ELi64ELi8ES3_EELb1ELb1ELb0ELb0ELb0ELb0ELb0EEEvNS_16Flash_bwd_paramsE)
        /*01f4*/ 	.word	0x00000018


	//----- nvinfo : EIATTR_REGCOUNT
	.align		4
.L_94:
        /*01f8*/ 	.byte	0x04, 0x2f
        /*01fa*/ 	.short	(.L_96 - .L_95)
	.align		4
.L_95:
        /*01fc*/ 	.word	index@(_ZN5flash27flash_bwd_convert_dq_kernelI23Flash_bwd_kernel_traitsILi128ELi64ELi64ELi8ELi4ELi2ELi2ELb1ELb0EN7cutlass6half_tE19Flash_kernel_traitsILi128ELi64ELi64ELi8ES3_EEEEvNS_16Flash_bwd_paramsEi)
        /*0200*/ 	.word	0x00000050


	//----- nvinfo : EIATTR_FRAME_SIZE
	.align		4
.L_96:
        /*0204*/ 	.byte	0x04, 0x11
        /*0206*/ 	.short	(.L_98 - .L_97)
	.align		4
.L_97:
        /*0208*/ 	.word	index@(_ZN5flash27flash_bwd_convert_dq_kernelI23Flash_bwd_kernel_traitsILi128ELi64ELi64ELi8ELi4ELi2ELi2ELb1ELb0EN7cutlass6half_tE19Flash_kernel_traitsILi128ELi64ELi64ELi8ES3_EEEEvNS_16Flash_bwd_paramsEi)
        /*020c*/ 	.word	0x00000000


	//----- nvinfo : EIATTR_REGCOUNT
	.align		4
.L_98:
        /*0210*/ 	.byte	0x04, 0x2f
        /*0212*/ 	.short	(.L_100 - .L_99)
	.align		4
.L_99:
        /*0214*/ 	.word	index@(_ZN5flash44flash_bwd_dq_dk_dv_loop_seqk_parallel_kernelI23Flash_bwd_kernel_traitsILi128ELi64ELi128ELi8ELi2ELi4ELi2ELb0ELb0EN7cutlass6half_tE19Flash_kernel_traitsILi128ELi64ELi128ELi8ES3_EELb0ELb1ELb0ELb1ELb0ELb0ELb0EEEvNS_16Flash_bwd_paramsE)
        /*0218*/ 	.word	0x000000ff


	//----- nvinfo : EIATTR_FRAME_SIZE
	.align		4
.L_100:
        /*021c*/ 	.byte	0x04, 0x11
        /*021e*/ 	.short	(.L_102 - .L_101)
	.align		4
.L_101:
        /*0220*/ 	.word	index@(_ZN5flash44flash_bwd_dq_dk_dv_loop_seqk_parallel_kernelI23Flash_bwd_kernel_traitsILi128ELi64ELi128ELi8ELi2ELi4ELi2ELb0ELb0EN7cutlass6half_tE19Flash_kernel_traitsILi128ELi64ELi128ELi8ES3_EELb0ELb1ELb0ELb1ELb0ELb0ELb0EEEvNS_16Flash_bwd_paramsE)
        /*0224*/ 	.word	0x00000040


	//----- nvinfo : EIATTR_REGCOUNT
	.align		4
.L_102:
        /*0228*/ 	.byte	0x04, 0x2f
        /*022a*/ 	.short	(.L_104 - .L_103)
	.align		4
.L_103:
        /*022c*/ 	.word	index@(_ZN5flash44flash_bwd_dq_dk_dv_loop_seqk_parallel_kernelI23Flash_bwd_kernel_traitsILi128ELi64ELi128ELi8ELi2ELi4ELi2ELb0ELb0EN7cutlass6half_tE19Flash_kernel_traitsILi128ELi64ELi128ELi8ES3_EELb0ELb1ELb0ELb0ELb0ELb1ELb0EEEvNS_16Flash_bwd_paramsE)
        /*0230*/ 	.word	0x000000ff


	//----- nvinfo : EIATTR_FRAME_SIZE
	.align		4
.L_104:
        /*0234*/ 	.byte	0x04, 0x11
        /*0236*/ 	.short	(.L_106 - .L_105)
	.align		4
.L_105:
        /*0238*/ 	.word	index@(_ZN5flash44flash_bwd_dq_dk_dv_loop_seqk_parallel_kernelI23Flash_bwd_kernel_traitsILi128ELi64ELi128ELi8ELi2ELi4ELi2ELb0ELb0EN7cutlass6half_tE19Flash_kernel_traitsILi128ELi64ELi128ELi8ES3_EELb0ELb1ELb0ELb0ELb0ELb1ELb0EEEvNS_16Flash_bwd_paramsE)
        /*023c*/ 	.word	0x00000048


	//----- nvinfo : EIATTR_REGCOUNT
	.align		4
.L_106:
        /*0240*/ 	.byte	0x04, 0x2f
        /*0242*/ 	.short	(.L_108 - .L_107)
	.align		4
.L_107:
        /*0244*/ 	.word	index@(_ZN5flash44flash_bwd_dq_dk_dv_loop_seqk_parallel_kernelI23Flash_bwd_kernel_traitsILi128ELi64ELi128ELi8ELi2ELi4ELi2ELb0ELb0EN7cutlass6half_tE19Flash_kernel_traitsILi128ELi64ELi128ELi8ES3_EELb0ELb1ELb0ELb0ELb1ELb1ELb0EEEvNS_16Flash_bwd_paramsE)
        /*0248*/ 	.word	0x000000ff


	//----- nvinfo : EIATTR_FRAME_SIZE
	.align		4
.L_108:
        /*024c*/ 	.byte	0x04, 0x11
        /*024e*/ 	.short	(.L_110 - .L_109)
	.align		4
.L_109:
        /*0250*/ 	.word	index@(_ZN5flash44flash_bwd_dq_dk_dv_loop_seqk_parallel_kernelI23Flash_bwd_kernel_traitsILi128ELi64ELi128ELi8ELi2ELi4ELi2ELb0ELb0EN7cutlass6half_tE19Flash_kernel_traitsILi128ELi64ELi128ELi8ES3_EELb0ELb1ELb0ELb0ELb1ELb1ELb0EEEvNS_16Flash_bwd_paramsE)
        /*0254*/ 	.word	0x00000040


	//----- nvinfo : EIATTR_REGCOUNT
	.align		4
.L_110:
        /*0258*/ 	.byte	0x04, 0x2f
        /*025a*/ 	.short	(.L_112 - .L_111)
	.align		4
.L_111:
        /*025c*/ 	.word	index@(_ZN5flash44flash_bwd_dq_dk_dv_loop_seqk_parallel_kernelI23Flash_bwd_kernel_traitsILi128ELi64ELi128ELi8ELi2ELi4ELi2ELb0ELb0EN7cutlass6half_tE19Flash_kernel_traitsILi128ELi64ELi128ELi8ES3_EELb0ELb1ELb0ELb0ELb0ELb0ELb0EEEvNS_16Flash_bwd_paramsE)
        /*0260*/ 	.word	0x000000ff


	//----- nvinfo : EIATTR_FRAME_SIZE
	.align		4
.L_112:
        /*0264*/ 	.byte	0x04, 0x11
        /*0266*/ 	.short	(.L_114 - .L_113)
	.align		4
.L_113:
        /*0268*/ 	.word	index@(_ZN5flash44flash_bwd_dq_dk_dv_loop_seqk_parallel_kernelI23Flash_bwd_kernel_traitsILi128ELi64ELi128ELi8ELi2ELi4ELi2ELb0ELb0EN7cutlass6half_tE19Flash_kernel_traitsILi128ELi64ELi128ELi8ES3_EELb0ELb1ELb0ELb0ELb0ELb0ELb0EEEvNS_16Flash_bwd_paramsE)
        /*026c*/ 	.word	0x00000030


	//----- nvinfo : EIATTR_REGCOUNT
	.align		4
.L_114:
        /*0270*/ 	.byte	0x04, 0x2f
        /*0272*/ 	.short	(.L_116 - .L_115)
	.align		4
.L_115:
        /*0274*/ 	.word	index@(_ZN5flash44flash_bwd_dq_dk_dv_loop_seqk_parallel_kernelI23Flash_bwd_kernel_traitsILi128ELi64ELi64ELi8ELi4ELi2ELi2ELb1ELb0EN7cutlass6half_tE19Flash_kernel_traitsILi128ELi64ELi64ELi8ES3_EELb0ELb1ELb0ELb1ELb0ELb0ELb0EEEvNS_16Flash_bwd_paramsE)
        /*0278*/ 	.word	0x000000ff


	//----- nvinfo : EIATTR_FRAME_SIZE
	.align		4
.L_116:
        /*027c*/ 	.byte	0x04, 0x11
        /*027e*/ 	.short	(.L_118 - .L_117)
	.align		4
.L_117:
        /*0280*/ 	.word	index@(_ZN5flash44flash_bwd_dq_dk_dv_loop_seqk_parallel_kernelI23Flash_bwd_kernel_traitsILi128ELi64ELi64ELi8ELi4ELi2ELi2ELb1ELb0EN7cutlass6half_tE19Flash_kernel_traitsILi128ELi64ELi64ELi8ES3_EELb0ELb1ELb0ELb1ELb0ELb0ELb0EEEvNS_16Flash_bwd_paramsE)
        /*0284*/ 	.word	0x00000020


	//----- nvinfo : EIATTR_REGCOUNT
	.align		4
.L_118:
        /*0288*/ 	.byte	0x04, 0x2f
        /*028a*/ 	.short	(.L_120 - .L_119)
	.align		4
.L_119:
        /*028c*/ 	.word	index@(_ZN5flash44flash_bwd_dq_dk_dv_loop_seqk_parallel_kernelI23Flash_bwd_kernel_traitsILi128ELi64ELi64ELi8ELi4ELi2ELi2ELb1ELb0EN7cutlass6half_tE19Flash_kernel_traitsILi128ELi64ELi64ELi8ES3_EELb0ELb1ELb0ELb0ELb0ELb1ELb0EEEvNS_16Flash_bwd_paramsE)
        /*0290*/ 	.word	0x000000ff


	//----- nvinfo : EIATTR_FRAME_SIZE
	.align		4
.L_120:
        /*0294*/ 	.byte	0x04, 0x11
        /*0296*/ 	.short	(.L_122 - .L_121)
	.align		4
.L_121:
        /*0298*/ 	.word	index@(_ZN5flash44flash_bwd_dq_dk_dv_loop_seqk_parallel_kernelI23Flash_bwd_kernel_traitsILi128ELi64ELi64ELi8ELi4ELi2ELi2ELb1ELb0EN7cutlass6half_tE19Flash_kernel_traitsILi128ELi64ELi64ELi8ES3_EELb0ELb1ELb0ELb0ELb0ELb1ELb0EEEvNS_16Flash_bwd_paramsE)
        /*029c*/ 	.word	0x00000020


	//----- nvinfo : EIATTR_REGCOUNT
	.align		4
.L_122:
        /*02a0*/ 	.byte	0x04, 0x2f
        /*02a2*/ 	.short	(.L_124 - .L_123)
	.align		4
.L_123:
        /*02a4*/ 	.word	index@(_ZN5flash44flash_bwd_dq_dk_dv_loop_seqk_parallel_kernelI23Flash_bwd_kernel_traitsILi128ELi64ELi64ELi8ELi4ELi2ELi2ELb1ELb0EN7cutlass6half_tE19Flash_kernel_traitsILi128ELi64ELi64ELi8ES3_EELb0ELb1ELb0ELb0ELb1ELb1ELb0EEEvNS_16Flash_bwd_paramsE)
        /*02a8*/ 	.word	0x000000ff


	//----- nvinfo : EIATTR_FRAME_SIZE
	.align		4
.L_124:
        /*02ac*/ 	.byte	0x04, 0x11
        /*02ae*/ 	.short	(.L_126 - .L_125)
	.align		4
.L_125:
        /*02b0*/ 	.word	index@(_ZN5flash44flash_bwd_dq_dk_dv_loop_seqk_parallel_kernelI23Flash_bwd_kernel_traitsILi128ELi64ELi64ELi8ELi4ELi2ELi2ELb1ELb0EN7cutlass6half_tE19Flash_kernel_traitsILi128ELi64ELi64ELi8ES3_EELb0ELb1ELb0ELb0ELb1ELb1ELb0EEEvNS_16Flash_bwd_paramsE)
        /*02b4*/ 	.word	0x00000020


	//----- nvinfo : EIATTR_REGCOUNT
	.align		4
.L_126:
        /*02b8*/ 	.byte	0x04, 0x2f
        /*02ba*/ 	.short	(.L_128 - .L_127)
	.align		4
.L_127:
        /*02bc*/ 	.word	index@(_ZN5flash44flash_bwd_dq_dk_dv_loop_seqk_parallel_kernelI23Flash_bwd_kernel_traitsILi128ELi64ELi64ELi8ELi4ELi2ELi2ELb1ELb0EN7cutlass6half_tE19Flash_kernel_traitsILi128ELi64ELi64ELi8ES3_EELb0ELb1ELb0ELb0ELb0ELb0ELb0EEEvNS_16Flash_bwd_paramsE)
        /*02c0*/ 	.word	0x000000ff


	//----- nvinfo : EIATTR_FRAME_SIZE
	.align		4
.L_128:
        /*02c4*/ 	.byte	0x04, 0x11
        /*02c6*/ 	.short	(.L_130 - .L_129)
	.align		4
.L_129:
        /*02c8*/ 	.word	index@(_ZN5flash44flash_bwd_dq_dk_dv_loop_seqk_parallel_kernelI23Flash_bwd_kernel_traitsILi128ELi64ELi64ELi8ELi4ELi2ELi2ELb1ELb0EN7cutlass6half_tE19Flash_kernel_traitsILi128ELi64ELi64ELi8ES3_EELb0ELb1ELb0ELb0ELb0ELb0ELb0EEEvNS_16Flash_bwd_paramsE)
        /*02cc*/ 	.word	0x00000018


	//----- nvinfo : EIATTR_MIN_STACK_SIZE
	.align		4
.L_130:
        /*02d0*/ 	.byte	0x04, 0x12
        /*02d2*/ 	.short	(.L_132 - .L_131)
	.align		4
.L_131:
        /*02d4*/ 	.word	index@(_ZN5flash44flash_bwd_dq_dk_dv_loop_seqk_parallel_kernelI23Flash_bwd_kernel_traitsILi128ELi64ELi64ELi8ELi4ELi2ELi2ELb1ELb0EN7cutlass6half_tE19Flash_kernel_traitsILi128ELi64ELi64ELi8ES3_EELb0ELb1ELb0ELb0ELb0ELb0ELb0EEEvNS_16Flash_bwd_paramsE)
        /*02d8*/ 	.word	0x00000018


	//----- nvinfo : EIATTR_MIN_STACK_SIZE
	.align		4
.L_132:
        /*02dc*/ 	.byte	0x04, 0x12
        /*02de*/ 	.short	(.L_134 - .L_133)
	.align		4
.L_133:
        /*02e0*/ 	.word	index@(_ZN5flash44flash_bwd_dq_dk_dv_loop_seqk_parallel_kernelI23Flash_bwd_kernel_traitsILi128ELi64ELi64ELi8ELi4ELi2ELi2ELb1ELb0EN7cutlass6half_tE19Flash_kernel_traitsILi128ELi64ELi64ELi8ES3_EELb0ELb1ELb0ELb0ELb1ELb1ELb0EEEvNS_16Flash_bwd_paramsE)
        /*02e4*/ 	.word	0x00000020


	//----- nvinfo : EIATTR_MIN_STACK_SIZE
	.align		4
.L_134:
        /*02e8*/ 	.byte	0x04, 0x12
        /*02ea*/ 	.short	(.L_136 - .L_135)
	.align		4
.L_135:
        /*02ec*/ 	.word	index@(_ZN5flash44flash_bwd_dq_dk_dv_loop_seqk_parallel_kernelI23Flash_bwd_kernel_traitsILi128ELi64ELi64ELi8ELi4ELi2ELi2ELb1ELb0EN7cutlass6half_tE19Flash_kernel_traitsILi128ELi64ELi64ELi8ES3_EELb0ELb1ELb0ELb0ELb0ELb1ELb0EEEvNS_16Flash_bwd_paramsE)
        /*02f0*/ 	.word	0x00000020


	//----- nvinfo : EIATTR_MIN_STACK_SIZE
	.align		4
.L_136:
        /*02f4*/ 	.byte	0x04, 0x12
        /*02f6*/ 	.short	(.L_138 - .L_137)
	.align		4
.L_137:
        /*02f8*/ 	.word	index@(_ZN5flash44flash_bwd_dq_dk_dv_loop_seqk_parallel_kernelI23Flash_bwd_kernel_traitsILi128ELi64ELi64ELi8ELi4ELi2ELi2ELb1ELb0EN7cutlass6half_tE19Flash_kernel_traitsILi128ELi64ELi64ELi8ES3_EELb0ELb1ELb0ELb1ELb0ELb0ELb0EEEvNS_16Flash_bwd_paramsE)
        /*02fc*/ 	.word	0x00000020


	//----- nvinfo : EIATTR_MIN_STACK_SIZE
	.align		4
.L_138:
        /*0300*/ 	.byte	0x04, 0x12
        /*0302*/ 	.short	(.L_140 - .L_139)
	.align		4
.L_139:
        /*0304*/ 	.word	index@(_ZN5flash44flash_bwd_dq_dk_dv_loop_seqk_parallel_kernelI23Flash_bwd_kernel_traitsILi128ELi64ELi128ELi8ELi2ELi4ELi2ELb0ELb0EN7cutlass6half_tE19Flash_kernel_traitsILi128ELi64ELi128ELi8ES3_EELb0ELb1ELb0ELb0ELb0ELb0ELb0EEEvNS_16Flash_bwd_paramsE)
        /*0308*/ 	.word	0x00000030


	//----- nvinfo : EIATTR_MIN_STACK_SIZE
	.align		4
.L_140:
        /*030c*/ 	.byte	0x04, 0x12
        /*030e*/ 	.short	(.L_142 - .L_141)
	.align		4
.L_141:
        /*0310*/ 	.word	index@(_ZN5flash44flash_bwd_dq_dk_dv_loop_seqk_parallel_kernelI23Flash_bwd_kernel_traitsILi128ELi64ELi128ELi8ELi2ELi4ELi2ELb0ELb0EN7cutlass6half_tE19Flash_kernel_traitsILi128ELi64ELi128ELi8ES3_EELb0ELb1ELb0ELb0ELb1ELb1ELb0EEEvNS_16Flash_bwd_paramsE)
        /*0314*/ 	.word	0x00000040


	//----- nvinfo : EIATTR_MIN_STACK_SIZE
	.align		4
.L_142:
        /*0318*/ 	.byte	0x04, 0x12
        /*031a*/ 	.short	(.L_144 - .L_143)
	.align		4
.L_143:
        /*031c*/ 	.word	index@(_ZN5flash44flash_bwd_dq_dk_dv_loop_seqk_parallel_kernelI23Flash_bwd_kernel_traitsILi128ELi64ELi128ELi8ELi2ELi4ELi2ELb0ELb0EN7cutlass6half_tE19Flash_kernel_traitsILi128ELi64ELi128ELi8ES3_EELb0ELb1ELb0ELb0ELb0ELb1ELb0EEEvNS_16Flash_bwd_paramsE)
        /*0320*/ 	.word	0x00000048


	//----- nvinfo : EIATTR_MIN_STACK_SIZE
	.align		4
.L_144:
        /*0324*/ 	.byte	0x04, 0x12
        /*0326*/ 	.short	(.L_146 - .L_145)
	.align		4
.L_145:
        /*0328*/ 	.word	index@(_ZN5flash44flash_bwd_dq_dk_dv_loop_seqk_parallel_kernelI23Flash_bwd_kernel_traitsILi128ELi64ELi128ELi8ELi2ELi4ELi2ELb0ELb0EN7cutlass6half_tE19Flash_kernel_traitsILi128ELi64ELi128ELi8ES3_EELb0ELb1ELb0ELb1ELb0ELb0ELb0EEEvNS_16Flash_bwd_paramsE)
        /*032c*/ 	.word	0x00000040


	//----- nvinfo : EIATTR_MIN_STACK_SIZE
	.align		4
.L_146:
        /*0330*/ 	.byte	0x04, 0x12
        /*0332*/ 	.short	(.L_148 - .L_147)
	.align		4
.L_147:
        /*0334*/ 	.word	index@(_ZN5flash27flash_bwd_convert_dq_kernelI23Flash_bwd_kernel_traitsILi128ELi64ELi64ELi8ELi4ELi2ELi2ELb1ELb0EN7cutlass6half_tE19Flash_kernel_traitsILi128ELi64ELi64ELi8ES3_EEEEvNS_16Flash_bwd_paramsEi)
        /*0338*/ 	.word	0x00000000


	//----- nvinfo : EIATTR_MIN_STACK_SIZE
	.align		4
.L_148:
        /*033c*/ 	.byte	0x04, 0x12
        /*033e*/ 	.short	(.L_150 - .L_149)
	.align		4
.L_149:
        /*0340*/ 	.word	index@(_ZN5flash44flash_bwd_dq_dk_dv_loop_seqk_parallel_kernelI23Flash_bwd_kernel_traitsILi128ELi64ELi64ELi8ELi4ELi2ELi2ELb1ELb0EN7cutlass6half_tE19Flash_kernel_traitsILi128ELi64ELi64ELi8ES3_EELb1ELb1ELb0ELb0ELb0ELb0ELb0EEEvNS_16Flash_bwd_paramsE)
        /*0344*/ 	.word	0x00000018


	//----- nvinfo : EIATTR_MIN_STACK_SIZE
	.align		4
.L_150:
        /*0348*/ 	.byte	0x04, 0x12
        /*034a*/ 	.short	(.L_152 - .L_151)
	.align		4
.L_151:
        /*034c*/ 	.word	index@(_ZN5flash44flash_bwd_dq_dk_dv_loop_seqk_parallel_kernelI23Flash_bwd_kernel_traitsILi128ELi64ELi64ELi8ELi4ELi2ELi2ELb1ELb0EN7cutlass6half_tE19Flash_kernel_traitsILi128ELi64ELi64ELi8ES3_EELb0ELb1ELb0ELb0ELb0ELb0ELb1EEEvNS_16Flash_bwd_paramsE)
        /*0350*/ 	.word	0x00000020


	//----- nvinfo : EIATTR_MIN_STACK_SIZE
	.align		4
.L_152:
        /*0354*/ 	.byte	0x04, 0x12
        /*0356*/ 	.short	(.L_154 - .L_153)
	.align		4
.L_153:
        /*0358*/ 	.word	index@(_ZN5flash44flash_bwd_dq_dk_dv_loop_seqk_parallel_kernelI23Flash_bwd_kernel_traitsILi128ELi64ELi64ELi8ELi4ELi2ELi2ELb1ELb0EN7cutlass6half_tE19Flash_kernel_traitsILi128ELi64ELi64ELi8ES3_EELb1ELb1ELb0ELb0ELb1ELb1ELb0EEEvNS_16Flash_bwd_paramsE)
        /*035c*/ 	.word	0x00000030


	//----- nvinfo : EIATTR_MIN_STACK_SIZE
	.align		4
.L_154:
        /*0360*/ 	.byte	0x04, 0x12
        /*0362*/ 	.short	(.L_156 - .L_155)
	.align		4
.L_155:
        /*0364*/ 	.word	index@(_ZN5flash44flash_bwd_dq_dk_dv_loop_seqk_parallel_kernelI23Flash_bwd_kernel_traitsILi128ELi64ELi64ELi8ELi4ELi2ELi2ELb1ELb0EN7cutlass6half_tE19Flash_kernel_traitsILi128ELi64ELi64ELi8ES3_EELb0ELb1ELb0ELb0ELb1ELb1ELb1EEEvNS_16Flash_bwd_paramsE)
        /*0368*/ 	.word	0x00000028


	//----- nvinfo : EIATTR_MIN_STACK_SIZE
	.align		4
.L_156:
        /*036c*/ 	.byte	0x04, 0x12
        /*036e*/ 	.short	(.L_158 - .L_157)
	.align		4
.L_157:
        /*0370*/ 	.word	index@(_ZN5flash44flash_bwd_dq_dk_dv_loop_seqk_parallel_kernelI23Flash_bwd_kernel_traitsILi128ELi64ELi64ELi8ELi4ELi2ELi2ELb1ELb0EN7cutlass6half_tE19Flash_kernel_traitsILi128ELi64ELi64ELi8ES3_EELb1ELb1ELb0ELb0ELb0ELb1ELb0EEEvNS_16Flash_bwd_paramsE)
        /*0374*/ 	.word	0x00000020


	//----- nvinfo : EIATTR_MIN_STACK_SIZE
	.align		4
.L_158:
        /*0378*/ 	.byte	0x04, 0x12
        /*037a*/ 	.short	(.L_160 - .L_159)
	.align		4
.L_159:
        /*037c*/ 	.word	index@(_ZN5flash44flash_bwd_dq_dk_dv_loop_seqk_parallel_kernelI23Flash_bwd_kernel_traitsILi128ELi64ELi64ELi8ELi4ELi2ELi2ELb1ELb0EN7cutlass6half_tE19Flash_kernel_traitsILi128ELi64ELi64ELi8ES3_EELb0ELb1ELb0ELb0ELb0ELb1ELb1EEEvNS_16Flash_bwd_paramsE)
        /*0380*/ 	.word	0x00000028


	//----- nvinfo : EIATTR_MIN_STACK_SIZE
	.align		4
.L_160:
        /*0384*/ 	.byte	0x04, 0x12
        /*0386*/ 	.short	(.L_162 - .L_161)
	.align		4
.L_161:
        /*0388*/ 	.word	index@(_ZN5flash44flash_bwd_dq_dk_dv_loop_seqk_parallel_kernelI23Flash_bwd_kernel_traitsILi128ELi64ELi64ELi8ELi4ELi2ELi2ELb1ELb0EN7cutlass6half_tE19Flash_kernel_traitsILi128ELi64ELi64ELi8ES3_EELb1ELb1ELb0ELb1ELb0ELb0ELb0EEEvNS_16Flash_bwd_paramsE)
        /*038c*/ 	.word	0x00000008


	//----- nvinfo : EIATTR_MIN_STACK_SIZE
	.align		4
.L_162:
        /*0390*/ 	.byte	0x04, 0x12
        /*0392*/ 	.short	(.L_164 - .L_163)
	.align		4
.L_163:
        /*0394*/ 	.word	index@(_ZN5flash44flash_bwd_dq_dk_dv_loop_seqk_parallel_kernelI23Flash_bwd_kernel_traitsILi128ELi64ELi64ELi8ELi4ELi2ELi2ELb1ELb0EN7cutlass6half_tE19Flash_kernel_traitsILi128ELi64ELi64ELi8ES3_EELb0ELb1ELb0ELb1ELb0ELb0ELb1EEEvNS_16Flash_bwd_paramsE)
        /*0398*/ 	.word	0x00000028


	//----- nvinfo : EIATTR_MIN_STACK_SIZE
	.align		4
.L_164:
        /*039c*/ 	.byte	0x04, 0x12
        /*039e*/ 	.short	(.L_166 - .L_165)
	.align		4
.L_165:
        /*03a0*/ 	.word	index@(_ZN5flash25flash_bwd_dot_do_o_kernelILb0E23Flash_bwd_kernel_traitsILi128ELi64ELi64ELi8ELi4ELi2ELi2ELb1ELb0EN7cutlass6half_tE19Flash_kernel_traitsILi128ELi64ELi64ELi8ES3_EEEEvNS_16Flash_bwd_paramsE)
        /*03a4*/ 	.word	0x00000000


	//----- nvinfo : EIATTR_MIN_STACK_SIZE
	.align		4
.L_166:
        /*03a8*/ 	.byte	0x04, 0x12
        /*03aa*/ 	.short	(.L_168 - .L_167)
	.align		4
.L_167:
        /*03ac*/ 	.word	index@(_ZN5flash25flash_bwd_dot_do_o_kernelILb1E23Flash_bwd_kernel_traitsILi128ELi64ELi64ELi8ELi4ELi2ELi2ELb1ELb0EN7cutlass6half_tE19Flash_kernel_traitsILi128ELi64ELi64ELi8ES3_EEEEvNS_16Flash_bwd_paramsE)
        /*03b0*/ 	.word	0x00000000


	//----- nvinfo : EIATTR_MIN_STACK_SIZE
	.align		4
.L_168:
        /*03b4*/ 	.byte	0x04, 0x12
        /*03b6*/ 	.short	(.L_170 - .L_169)
	.align		4
.L_169:
        /*03b8*/ 	.word	index@(_ZN5flash27flash_bwd_convert_dq_kernelI23Flash_bwd_kernel_traitsILi128ELi64ELi128ELi8ELi2ELi4ELi2ELb0ELb0EN7cutlass6half_tE19Flash_kernel_traitsILi128ELi64ELi128ELi8ES3_EEEEvNS_16Flash_bwd_paramsEi)
        /*03bc*/ 	.word	0x00000000


	//----- nvinfo : EIATTR_MIN_STACK_SIZE
	.align		4
.L_170:
        /*03c0*/ 	.byte	0x04, 0x12
        /*03c2*/ 	.short	(.L_172 - .L_171)
	.align		4
.L_171:
        /*03c4*/ 	.word	index@(_ZN5flash44flash_bwd_dq_dk_dv_loop_seqk_parallel_kernelI23Flash_bwd_kernel_traitsILi128ELi64ELi128ELi8ELi2ELi4ELi2ELb0ELb0EN7cutlass6half_tE19Flash_kernel_traitsILi128ELi64ELi128ELi8ES3_EELb1ELb1ELb0ELb0ELb0ELb0ELb0EEEvNS_16Flash_bwd_paramsE)
        /*03c8*/ 	.word	0x00000020


	//----- nvinfo : EIATTR_MIN_STACK_SIZE
	.align		4
.L_172:
        /*03cc*/ 	.byte	0x04, 0x12
        /*03ce*/ 	.short	(.L_174 - .L_173)
	.align		4
.L_173:
        /*03d0*/ 	.word	index@(_ZN5flash44flash_bwd_dq_dk_dv_loop_seqk_parallel_kernelI23Flash_bwd_kernel_traitsILi128ELi64ELi128ELi8ELi2ELi4ELi2ELb0ELb0EN7cutlass6half_tE19Flash_kernel_traitsILi128ELi64ELi128ELi8ES3_EELb0ELb1ELb0ELb0ELb0ELb0ELb1EEEvNS_16Flash_bwd_paramsE)
        /*03d4*/ 	.word	0x000000b8


	//----- nvinfo : EIATTR_MIN_STACK_SIZE
	.align		4
.L_174:
        /*03d8*/ 	.byte	0x04, 0x12
        /*03da*/ 	.short	(.L_176 - .L_175)
	.align		4
.L_175:
        /*03dc*/ 	.word	index@(_ZN5flash44flash_bwd_dq_dk_dv_loop_seqk_parallel_kernelI23Flash_bwd_kernel_traitsILi128ELi64ELi128ELi8ELi2ELi4ELi2ELb0ELb0EN7cutlass6half_tE19Flash_kernel_traitsILi128ELi64ELi128ELi8ES3_EELb1ELb1ELb0ELb0ELb1ELb1ELb0EEEvNS_16Flash_bwd_paramsE)
        /*03e0*/ 	.word	0x00000040


	//----- nvinfo : EIATTR_MIN_STACK_SIZE
	.align		4
.L_176:
        /*03e4*/ 	.byte	0x04, 0x12
        /*03e6*/ 	.short	(.L_178 - .L_177)
	.align		4
.L_177:
        /*03e8*/ 	.word	index@(_ZN5flash44flash_bwd_dq_dk_dv_loop_seqk_parallel_kernelI23Flash_bwd_kernel_traitsILi128ELi64ELi128ELi8ELi2ELi4ELi2ELb0ELb0EN7cutlass6half_tE19Flash_kernel_traitsILi128ELi64ELi128ELi8ES3_EELb0ELb1ELb0ELb0ELb1ELb1ELb1EEEvNS_16Flash_bwd_paramsE)
        /*03ec*/ 	.word	0x000000b8


	//----- nvinfo : EIATTR_MIN_STACK_SIZE
	.align		4
.L_178:
        /*03f0*/ 	.byte	0x04, 0x12
        /*03f2*/ 	.short	(.L_180 - .L_179)
	.align		4
.L_179:
        /*03f4*/ 	.word	index@(_ZN5flash44flash_bwd_dq_dk_dv_loop_seqk_parallel_kernelI23Flash_bwd_kernel_traitsILi128ELi64ELi128ELi8ELi2ELi4ELi2ELb0ELb0EN7cutlass6half_tE19Flash_kernel_traitsILi128ELi64ELi128ELi8ES3_EELb1ELb1ELb0ELb0ELb0ELb1ELb0EEEvNS_16Flash_bwd_paramsE)
        /*03f8*/ 	.word	0x00000038


	//----- nvinfo : EIATTR_MIN_STACK_SIZE
	.align		4
.L_180:
        /*03fc*/ 	.byte	0x04, 0x12
        /*03fe*/ 	.short	(.L_182 - .L_181)
	.align		4
.L_181:
        /*0400*/ 	.word	index@(_ZN5flash44flash_bwd_dq_dk_dv_loop_seqk_parallel_kernelI23Flash_bwd_kernel_traitsILi128ELi64ELi128ELi8ELi2ELi4ELi2ELb0ELb0EN7cutlass6half_tE19Flash_kernel_traitsILi128ELi64ELi128ELi8ES3_EELb0ELb1ELb0ELb0ELb0ELb1ELb1EEEvNS_16Flash_bwd_paramsE)
        /*0404*/ 	.word	0x000000b0


	//----- nvinfo : EIATTR_MIN_STACK_SIZE
	.align		4
.L_182:
        /*0408*/ 	.byte	0x04, 0x12
        /*040a*/ 	.short	(.L_184 - .L_183)
	.align		4
.L_183:
        /*040c*/ 	.word	index@(_ZN5flash44flash_bwd_dq_dk_dv_loop_seqk_parallel_kernelI23Flash_bwd_kernel_traitsILi128ELi64ELi128ELi8ELi2ELi4ELi2ELb0ELb0EN7cutlass6half_tE19Flash_kernel_traitsILi128ELi64ELi128ELi8ES3_EELb1ELb1ELb0ELb1ELb0ELb0ELb0EEEvNS_16Flash_bwd_paramsE)
        /*0410*/ 	.word	0x00000068


	//----- nvinfo : EIATTR_MIN_STACK_SIZE
	.align		4
.L_184:
        /*0414*/ 	.byte	0x04, 0x12
        /*0416*/ 	.short	(.L_186 - .L_185)
	.align		4
.L_185:
        /*0418*/ 	.word	index@(_ZN5flash44flash_bwd_dq_dk_dv_loop_seqk_parallel_kernelI23Flash_bwd_kernel_traitsILi128ELi64ELi128ELi8ELi2ELi4ELi2ELb0ELb0EN7cutlass6half_tE19Flash_kernel_traitsILi128ELi64ELi128ELi8ES3_EELb0ELb1ELb0ELb1ELb0ELb0ELb1EEEvNS_16Flash_bwd_paramsE)
        /*041c*/ 	.word	0x000000b0


	//----- nvinfo : EIATTR_MIN_STACK_SIZE
	.align		4
.L_186:
        /*0420*/ 	.byte	0x04, 0x12
        /*0422*/ 	.short	(.L_188 - .L_187)
	.align		4
.L_187:
        /*0424*/ 	.word	index@(_ZN5flash25flash_bwd_dot_do_o_kernelILb0E23Flash_bwd_kernel_traitsILi128ELi64ELi128ELi8ELi2ELi4ELi2ELb0ELb0EN7cutlass6half_tE19Flash_kernel_traitsILi128ELi64ELi128ELi8ES3_EEEEvNS_16Flash_bwd_paramsE)
        /*0428*/ 	.word	0x00000000


	//----- nvinfo : EIATTR_MIN_STACK_SIZE
	.align		4
.L_188:
        /*042c*/ 	.byte	0x04, 0x12
        /*042e*/ 	.short	(.L_190 - .L_189)
	.align		4
.L_189:
        /*0430*/ 	.word	index@(_ZN5flash25flash_bwd_dot_do_o_kernelILb1E23Flash_bwd_kernel_traitsILi128ELi64ELi128ELi8ELi2ELi4ELi2ELb0ELb0EN7cutlass6half_tE19Flash_kernel_traitsILi128ELi64ELi128ELi8ES3_EEEEvNS_16Flash_bwd_paramsE)
        /*0434*/ 	.word	0x00000000
.L_190:


//--------------------- .nv.info._ZN5flash44flash_bwd_dq_dk_dv_loop_seqk_parallel_kernelI23Flash_bwd_kernel_traitsILi128ELi64ELi64ELi8ELi4ELi2ELi2ELb1ELb0EN7cutlass6half_tE19Flash_kernel_traitsILi128ELi64ELi64ELi8ES3_EELb0ELb1ELb0ELb0ELb0ELb0ELb0EEEvNS_16Flash_bwd_paramsE --------------------------
	.section	.nv.info._ZN5flash44flash_bwd_dq_dk_dv_loop_seqk_parallel_kernelI23Flash_bwd_kernel_traitsILi128ELi64ELi64ELi8ELi4ELi2ELi2ELb1ELb0EN7cutlass6half_tE19Flash_kernel_traitsILi128ELi64ELi64ELi8ES3_EELb0ELb1ELb0ELb0ELb0ELb0ELb0EEEvNS_16Flash_bwd_paramsE,"",@"SHT_CUDA_INFO"
	.sectionflags	@""
	.align	4


	//----- nvinfo : EIATTR_CUDA_API_VERSION
	.align		4
        /*0000*/ 	.byte	0x04, 0x37
        /*0002*/ 	.short	(.L_192 - .L_191)
.L_191:
        /*0004*/ 	.word	0x00000082


	//----- nvinfo : EIATTR_SW2861232_WAR
	.align		4
.L_192:
        /*0008*/ 	.byte	0x01, 0x35
	.zero		2


	//----- nvinfo : EIATTR_PARAM_CBANK
	.align		4
        /*000c*/ 	.byte	0x04, 0x0a
        /*000e*/ 	.short	(.L_194 - .L_193)
	.align		4
.L_193:
        /*0010*/ 	.word	index@(.nv.constant0._ZN5flash44flash_bwd_dq_dk_dv_loop_seqk_parallel_kernelI23Flash_bwd_kernel_traitsILi128ELi64ELi64ELi8ELi4ELi2ELi2ELb1ELb0EN7cutlass6half_tE19Flash_kernel_traitsILi128ELi64ELi64ELi8ES3_EELb0ELb1ELb0ELb0ELb0ELb0ELb0EEEvNS_16Flash_bwd_paramsE)
        /*0014*/ 	.short	0x0160
        /*0016*/ 	.short	0x0280


	//----- nvinfo : EIATTR_CBANK_PARAM_SIZE
	.align		4
.L_194:
        /*0018*/ 	.byte	0x03, 0x19
        /*001a*/ 	.short	0x0280


	//----- nvinfo : EIATTR_KPARAM_INFO
	.align		4
        /*001c*/ 	.byte	0x04, 0x17
        /*001e*/ 	.short	(.L_196 - .L_195)
.L_195:
        /*0020*/ 	.word	0x00000000
        /*0024*/ 	.short	0x0000
        /*0026*/ 	.short	0x0000
        /*0028*/ 	.byte	0x00, 0xf0, 0x01, 0x0a


	//----- nvinfo : EIATTR_MAXREG_COUNT
	.align		4
.L_196:
        /*002c*/ 	.byte	0x03, 0x1b
        /*002e*/ 	.short	0x00ff


	//----- nvinfo : EIATTR_NUM_BARRIERS
	.align		4
        /*0030*/ 	.byte	0x02, 0x4c
        /*0032*/ 	.byte	0x01
	.zero		1


	//----- nvinfo : EIATTR_ANNOTATIONS
	.align		4
        /*0034*/ 	.byte	0x04, 0x55
        /*0036*/ 	.short	(.L_198 - .L_197)


	//   ....[0]....
.L_197:
        /*0038*/ 	.word	0x00000001
        /*003c*/ 	.byte	0xa0, 0x04, 0x00, 0x00, 0x01, 0x00, 0x00, 0x00, 0x40, 0x05, 0x00, 0x00, 0x01, 0x00, 0x00, 0x00
        /*004c*/ 	.byte	0x30, 0x06, 0x00, 0x00, 0x01, 0x00, 0x00, 0x00, 0xe0, 0x07, 0x00, 0x00, 0x01, 0x00, 0x00, 0x00
        /*005c*/ 	.byte	0x60, 0x08, 0x00, 0x00, 0x01, 0x00, 0x00, 0x00, 0x50, 0x0a, 0x00, 0x00, 0x01, 0x00, 0x00, 0x00
        /*006c*/ 	.byte	0xe0, 0x13, 0x00, 0x00, 0x01, 0x00, 0x00, 0x00, 0x10, 0x27, 0x00, 0x00, 0x01, 0x00, 0x00, 0x00
        /*007c*/ 	.byte	0x90, 0x38, 0x00, 0x00, 0x01, 0x00, 0x00, 0x00, 0x50, 0x5f, 0x00, 0x00, 0x01, 0x00, 0x00, 0x00
        /*008c*/ 	.byte	0x60, 0x5f, 0x00, 0x00, 0x01, 0x00, 0x00, 0x00, 0x70, 0x5f, 0x00, 0x00


	//----- nvinfo : EIATTR_MERCURY_ISA_VERSION
	.align		4
.L_198:
        /*0098*/ 	.byte	0x03, 0x5f
        /*009a*/ 	.short	0x0000


	//----- nvinfo : EIATTR_EXIT_INSTR_OFFSETS
	.align		4
        /*009c*/ 	.byte	0x04, 0x1c
        /*009e*/ 	.short	(.L_200 - .L_199)


	//   ....[0]....
.L_199:
        /*00a0*/ 	.word	0x00000090


	//   ....[1]....
        /*00a4*/ 	.word	0x00006e50


	//----- nvinfo : EIATTR_CTAIDZ_USED
	.align		4
.L_200:
        /*00a8*/ 	.byte	0x01, 0x04
	.zero		2


	//----- nvinfo : EIATTR_CRS_STACK_SIZE
	.align		4
        /*00ac*/ 	.byte	0x04, 0x1e
        /*00ae*/ 	.short	(.L_202 - .L_201)
.L_201:
        /*00b0*/ 	.word	0x00000000
.L_202:


//--------------------- .nv.info._ZN5flash44flash_bwd_dq_dk_dv_loop_seqk_parallel_kernelI23Flash_bwd_kernel_traitsILi128ELi64ELi64ELi8ELi4ELi2ELi2ELb1ELb0EN7cutlass6half_tE19Flash_kernel_traitsILi128ELi64ELi64ELi8ES3_EELb0ELb1ELb0ELb0ELb1ELb1ELb0EEEvNS_16Flash_bwd_paramsE --------------------------
	.section	.nv.info._ZN5flash44flash_bwd_dq_dk_dv_loop_seqk_parallel_kernelI23Flash_bwd_kernel_traitsILi128ELi64ELi64ELi8ELi4ELi2ELi2ELb1ELb0EN7cutlass6half_tE19Flash_kernel_traitsILi128ELi64ELi64ELi8ES3_EELb0ELb1ELb0ELb0ELb1ELb1ELb0EEEvNS_16Flash_bwd_paramsE,"",@"SHT_CUDA_INFO"
	.sectionflags	@""
	.align	4


	//----- nvinfo : EIATTR_CUDA_API_VERSION
	.align		4
        /*0000*/ 	.byte	0x04, 0x37
        /*0002*/ 	.short	(.L_204 - .L_203)
.L_203:
        /*0004*/ 	.word	0x00000082


	//----- nvinfo : EIATTR_SW2861232_WAR
	.align		4
.L_204:
        /*0008*/ 	.byte	0x01, 0x35
	.zero		2


	//----- nvinfo : EIATTR_PARAM_CBANK
	.align		4
        /*000c*/ 	.byte	0x04, 0x0a
        /*000e*/ 	.short	(.L_206 - .L_205)
	.align		4
.L_205:
        /*0010*/ 	.word	index@(.nv.constant0._ZN5flash44flash_bwd_dq_dk_dv_loop_seqk_parallel_kernelI23Flash_bwd_kernel_traitsILi128ELi64ELi64ELi8ELi4ELi2ELi2ELb1ELb0EN7cutlass6half_tE19Flash_kernel_traitsILi128ELi64ELi64ELi8ES3_EELb0ELb1ELb0ELb0ELb1ELb1ELb0EEEvNS_16Flash_bwd_paramsE)
        /*0014*/ 	.short	0x0160
        /*0016*/ 	.short	0x0280


	//----- nvinfo : EIATTR_CBANK_PARAM_SIZE
	.align		4
.L_206:
        /*0018*/ 	.byte	0x03, 0x19
        /*001a*/ 	.short	0x0280


	//----- nvinfo : EIATTR_KPARAM_INFO
	.align		4
        /*001c*/ 	.byte	0x04, 0x17
        /*001e*/ 	.short	(.L_208 - .L_207)
.L_207:
        /*0020*/ 	.word	0x00000000
        /*0024*/ 	.short	0x0000
        /*0026*/ 	.short	0x0000
        /*0028*/ 	.byte	0x00, 0xf0, 0x01, 0x0a


	//----- nvinfo : EIATTR_MAXREG_COUNT
	.align		4
.L_208:
        /*002c*/ 	.byte	0x03, 0x1b
        /*002e*/ 	.short	0x00ff


	//----- nvinfo : EIATTR_NUM_BARRIERS
	.align		4
        /*0030*/ 	.byte	0x02, 0x4c
        /*0032*/ 	.byte	0x01
	.zero		1


	//----- nvinfo : EIATTR_ANNOTATIONS
	.align		4
        /*0034*/ 	.byte	0x04, 0x55
        /*0036*/ 	.short	(.L_210 - .L_209)


	//   ....[0]....
.L_209:
        /*0038*/ 	.word	0x00000001
        /*003c*/ 	.byte	0x50, 0x04, 0x00, 0x00, 0x01, 0x00, 0x00, 0x00, 0x10, 0x05, 0x00, 0x00, 0x01, 0x00, 0x00, 0x00
        /*004c*/ 	.byte	0x70, 0x05, 0x00, 0x00, 0x01, 0x00, 0x00, 0x00, 0x90, 0x07, 0x00, 0x00, 0x01, 0x00, 0x00, 0x00
        /*005c*/ 	.byte	0xd0, 0x07, 0x00, 0x00, 0x01, 0x00, 0x00, 0x00, 0xf0, 0x0b, 0x00, 0x00, 0x01, 0x00, 0x00, 0x00
        /*006c*/ 	.byte	0x50, 0x0d, 0x00, 0x00, 0x01, 0x00, 0x00, 0x00, 0x00, 0x11, 0x00, 0x00, 0x01, 0x00, 0x00, 0x00
        /*007c*/ 	.byte	0x30, 0x11, 0x00, 0x00, 0x01, 0x00, 0x00, 0x00, 0x20, 0x13, 0x00, 0x00, 0x01, 0x00, 0x00, 0x00
        /*008c*/ 	.byte	0xd0, 0x1c, 0x00, 0x00, 0x01, 0x00, 0x00, 0x00, 0x40, 0x43, 0x00, 0x00, 0x01, 0x00, 0x00, 0x00
        /*009c*/ 	.byte	0x50, 0x43, 0x00, 0x00


	//----- nvinfo : EIATTR_MERCURY_ISA_VERSION
	.align		4
.L_210:
        /*00a0*/ 	.byte	0x03, 0x5f
        /*00a2*/ 	.short	0x0000


	//----- nvinfo : EIATTR_EXIT_INSTR_OFFSETS
	.align		4
        /*00a4*/ 	.byte	0x04, 0x1c
        /*00a6*/ 	.short	(.L_212 - .L_211)


	//   ....[0]....
.L_211:
        /*00a8*/ 	.word	0x00000090


	//   ....[1]....
        /*00ac*/ 	.word	0x00004e20


	//----- nvinfo : EIATTR_CTAIDZ_USED
	.align		4
.L_212:
        /*00b0*/ 	.byte	0x01, 0x04
	.zero		2


//--------------------- .nv.info._ZN5flash44flash_bwd_dq_dk_dv_loop_seqk_parallel_kernelI23Flash_bwd_kernel_traitsILi128ELi64ELi64ELi8ELi4ELi2ELi2ELb1ELb0EN7cutlass6half_tE19Flash_kernel_traitsILi128ELi64ELi64ELi8ES3_EELb0ELb1ELb0ELb0ELb0ELb1ELb0EEEvNS_16Flash_bwd_paramsE --------------------------
	.section	.nv.info._ZN5flash44flash_bwd_dq_dk_dv_loop_seqk_parallel_kernelI23Flash_bwd_kernel_traitsILi128ELi64ELi64ELi8ELi4ELi2ELi2ELb1ELb0EN7cutlass6half_tE19Flash_kernel_traitsILi128ELi64ELi64ELi8ES3_EELb0ELb1ELb0ELb0ELb0ELb1ELb0EEEvNS_16Flash_bwd_paramsE,"",@"SHT_CUDA_INFO"
	.sectionflags	@""
	.align	4


	//----- nvinfo : EIATTR_CUDA_API_VERSION
	.align		4
        /*0000*/ 	.byte	0x04, 0x37
        /*0002*/ 	.short	(.L_214 - .L_213)
.L_213:
        /*0004*/ 	.word	0x00000082


	//----- nvinfo : EIATTR_SW2861232_WAR
	.align		4
.L_214:
        /*0008*/ 	.byte	0x01, 0x35
	.zero		2


	//----- nvinfo : EIATTR_PARAM_CBANK
	.align		4
        /*000c*/ 	.byte	0x04, 0x0a
        /*000e*/ 	.short	(.L_216 - .L_215)
	.align		4
.L_215:
        /*0010*/ 	.word	index@(.nv.constant0._ZN5flash44flash_bwd_dq_dk_dv_loop_seqk_parallel_kernelI23Flash_bwd_kernel_traitsILi128ELi64ELi64ELi8ELi4ELi2ELi2ELb1ELb0EN7cutlass6half_tE19Flash_kernel_traitsILi128ELi64ELi64ELi8ES3_EELb0ELb1ELb0ELb0ELb0ELb1ELb0EEEvNS_16Flash_bwd_paramsE)
        /*0014*/ 	.short	0x0160
        /*0016*/ 	.short	0x0280


	//----- nvinfo : EIATTR_CBANK_PARAM_SIZE
	.align		4
.L_216:
        /*0018*/ 	.byte	0x03, 0x19
        /*001a*/ 	.short	0x0280


	//----- nvinfo : EIATTR_KPARAM_INFO
	.align		4
        /*001c*/ 	.byte	0x04, 0x17
        /*001e*/ 	.short	(.L_218 - .L_217)
.L_217:
        /*0020*/ 	.word	0x00000000
        /*0024*/ 	.short	0x0000
        /*0026*/ 	.short	0x0000
        /*0028*/ 	.byte	0x00, 0xf0, 0x01, 0x0a


	//----- nvinfo : EIATTR_MAXREG_COUNT
	.align		4
.L_218:
        /*002c*/ 	.byte	0x03, 0x1b
        /*002e*/ 	.short	0x00ff


	//----- nvinfo : EIATTR_NUM_BARRIERS
	.align		4
        /*0030*/ 	.byte	0x02, 0x4c
        /*0032*/ 	.byte	0x01
	.zero		1


	//----- nvinfo : EIATTR_ANNOTATIONS
	.align		4
        /*0034*/ 	.byte	0x04, 0x55
        /*0036*/ 	.short	(.L_220 - .L_219)


	//   ....[0]....
.L_219:
        /*0038*/ 	.word	0x00000001
        /*003c*/ 	.byte	0xe0, 0x02, 0x00, 0x00, 0x01, 0x00, 0x00, 0x00, 0x10, 0x04, 0x00, 0x00, 0x01, 0x00, 0x00, 0x00
        /*004c*/ 	.byte	0xf0, 0x04, 0x00, 0x00, 0x01, 0x00, 0x00, 0x00, 0x40, 0x05, 0x00, 0x00, 0x01, 0x00, 0x00, 0x00
        /*005c*/ 	.byte	0xe0, 0x05, 0x00, 0x00, 0x01, 0x00, 0x00, 0x00, 0xa0, 0x07, 0x00, 0x00, 0x01, 0x00, 0x00, 0x00
        /*006c*/ 	.byte	0xa0, 0x0a, 0x00, 0x00, 0x01, 0x00, 0x00, 0x00, 0x20, 0x14, 0x00, 0x00, 0x01, 0x00, 0x00, 0x00
        /*007c*/ 	.byte	0x30, 0x14, 0x00, 0x00, 0x01, 0x00, 0x00, 0x00, 0x40, 0x14, 0x00, 0x00, 0x01, 0x00, 0x00, 0x00
        /*008c*/ 	.byte	0x10, 0x17, 0x00, 0x00, 0x01, 0x00, 0x00, 0x00, 0x20, 0x1f, 0x00, 0x00, 0x01, 0x00, 0x00, 0x00
        /*009c*/ 	.byte	0x80, 0x1f, 0x00, 0x00, 0x01, 0x00, 0x00, 0x00, 0x90, 0x22, 0x00, 0x00, 0x01, 0x00, 0x00, 0x00
        /*00ac*/ 	.byte	0x70, 0x2f, 0x00, 0x00, 0x01, 0x00, 0x00, 0x00, 0xb0, 0x52, 0x00, 0x00, 0x01, 0x00, 0x00, 0x00
        /*00bc*/ 	.byte	0xe0, 0x5a, 0x00, 0x00


	//----- nvinfo : EIATTR_MERCURY_ISA_VERSION
	.align		4
.L_220:
        /*00c0*/ 	.byte	0x03, 0x5f
        /*00c2*/ 	.short	0x0000


	//----- nvinfo : EIATTR_EXIT_INSTR_OFFSETS
	.align		4
        /*00c4*/ 	.byte	0x04, 0x1c
        /*00c6*/ 	.short	(.L_222 - .L_221)


	//   ....[0]....
.L_221:
        /*00c8*/ 	.word	0x00000090


	//   ....[1]....
        /*00cc*/ 	.word	0x00006140


	//----- nvinfo : EIATTR_CTAIDZ_USED
	.align		4
.L_222:
        /*00d0*/ 	.byte	0x01, 0x04
	.zero		2


	//----- nvinfo : EIATTR_CRS_STACK_SIZE
	.align		4
        /*00d4*/ 	.byte	0x04, 0x1e
        /*00d6*/ 	.short	(.L_224 - .L_223)
.L_223:
        /*00d8*/ 	.word	0x00000000
.L_224:


//--------------------- .nv.info._ZN5flash44flash_bwd_dq_dk_dv_loop_seqk_parallel_kernelI23Flash_bwd_kernel_traitsILi128ELi64ELi64ELi8ELi4ELi2ELi2ELb1ELb0EN7cutlass6half_tE19Flash_kernel_traitsILi128ELi64ELi64ELi8ES3_EELb0ELb1ELb0ELb1ELb0ELb0ELb0EEEvNS_16Flash_bwd_paramsE --------------------------
	.section	.nv.info._ZN5flash44flash_bwd_dq_dk_dv_loop_seqk_parallel_kernelI23Flash_bwd_kernel_traitsILi128ELi64ELi64ELi8ELi4ELi2ELi2ELb1ELb0EN7cutlass6half_tE19Flash_kernel_traitsILi128ELi64ELi64ELi8ES3_EELb0ELb1ELb0ELb1ELb0ELb0ELb0EEEvNS_16Flash_bwd_paramsE,"",@"SHT_CUDA_INFO"
	.sectionflags	@""
	.align	4


	//----- nvinfo : EIATTR_CUDA_API_VERSION
	.align		4
        /*0000*/ 	.byte	0x04, 0x37
        /*0002*/ 	.short	(.L_226 - .L_225)
.L_225:
        /*0004*/ 	.word	0x00000082


	//----- nvinfo : EIATTR_SW2861232_WAR
	.align		4
.L_226:
        /*0008*/ 	.byte	0x01, 0x35
	.zero		2


	//----- nvinfo : EIATTR_PARAM_CBANK
	.align		4
        /*000c*/ 	.byte	0x04, 0x0a
        /*000e*/ 	.short	(.L_228 - .L_227)
	.align		4
.L_227:
        /*0010*/ 	.word	index@(.nv.constant0._ZN5flash44flash_bwd_dq_dk_dv_loop_seqk_parallel_kernelI23Flash_bwd_kernel_traitsILi128ELi64ELi64ELi8ELi4ELi2ELi2ELb1ELb0EN7cutlass6half_tE19Flash_kernel_traitsILi128ELi64ELi64ELi8ES3_EELb0ELb1ELb0ELb1ELb0ELb0ELb0EEEvNS_16Flash_bwd_paramsE)
        /*0014*/ 	.short	0x0160
        /*0016*/ 	.short	0x0280


	//----- nvinfo : EIATTR_CBANK_PARAM_SIZE
	.align		4
.L_228:
        /*0018*/ 	.byte	0x03, 0x19
        /*001a*/ 	.short	0x0280


	//----- nvinfo : EIATTR_KPARAM_INFO
	.align		4
        /*001c*/ 	.byte	0x04, 0x17
        /*001e*/ 	.short	(.L_230 - .L_229)
.L_229:
        /*0020*/ 	.word	0x00000000
        /*0024*/ 	.short	0x0000
        /*0026*/ 	.short	0x0000
        /*0028*/ 	.byte	0x00, 0xf0, 0x01, 0x0a


	//----- nvinfo : EIATTR_MAXREG_COUNT
	.align		4
.L_230:
        /*002c*/ 	.byte	0x03, 0x1b
        /*002e*/ 	.short	0x00ff


	//----- nvinfo : EIATTR_NUM_BARRIERS
	.align		4
        /*0030*/ 	.byte	0x02, 0x4c
        /*0032*/ 	.byte	0x01
	.zero		1


	//----- nvinfo : EIATTR_ANNOTATIONS
	.align		4
        /*0034*/ 	.byte	0x04, 0x55
        /*0036*/ 	.short	(.L_232 - .L_231)


	//   ....[0]....
.L_231:
        /* <DEDUP_REMOVED lines=10> */


	//----- nvinfo : EIATTR_MERCURY_ISA_VERSION
	.align		4
.L_232:
        /*00c0*/ 	.byte	0x03, 0x5f
        /*00c2*/ 	.short	0x0000


	//----- nvinfo : EIATTR_EXIT_INSTR_OFFSETS
	.align		4
        /*00c4*/ 	.byte	0x04, 0x1c
        /*00c6*/ 	.short	(.L_234 - .L_233)


	//   ....[0]....
.L_233:
        /*00c8*/ 	.word	0x00000090


	//   ....[1]....
        /*00cc*/ 	.word	0x00007370


	//----- nvinfo : EIATTR_CTAIDZ_USED
	.align		4
.L_234:
        /*00d0*/ 	.byte	0x01, 0x04
	.zero		2


	//----- nvinfo : EIATTR_CRS_STACK_SIZE
	.align		4
        /*00d4*/ 	.byte	0x04, 0x1e
        /*00d6*/ 	.short	(.L_236 - .L_235)
.L_235:
        /*00d8*/ 	.word	0x00000000
.L_236:


//--------------------- .nv.info._ZN5flash44flash_bwd_dq_dk_dv_loop_seqk_parallel_kernelI23Flash_bwd_kernel_traitsILi128ELi64ELi128ELi8ELi2ELi4ELi2ELb0ELb0EN7cutlass6half_tE19Flash_kernel_traitsILi128ELi64ELi128ELi8ES3_EELb0ELb1ELb0ELb0ELb0ELb0ELb0EEEvNS_16Flash_bwd_paramsE --------------------------
	.section	.nv.info._ZN5flash44flash_bwd_dq_dk_dv_loop_seqk_parallel_kernelI23Flash_bwd_kernel_traitsILi128ELi64ELi128ELi8ELi2ELi4ELi2ELb0ELb0EN7cutlass6half_tE19Flash_kernel_traitsILi128ELi64ELi128ELi8ES3_EELb0ELb1ELb0ELb0ELb0ELb0ELb0EEEvNS_16Flash_bwd_paramsE,"",@"SHT_CUDA_INFO"
	.sectionflags	@""
	.align	4


	//----- nvinfo : EIATTR_CUDA_API_VERSION
	.align		4
        /*0000*/ 	.byte	0x04, 0x37
        /*0002*/ 	.short	(.L_238 - .L_237)
.L_237:
        /*0004*/ 	.word	0x00000082


	//----- nvinfo : EIATTR_SW2861232_WAR
	.align		4
.L_238:
        /*0008*/ 	.byte	0x01, 0x35
	.zero		2


	//----- nvinfo : EIATTR_PARAM_CBANK
	.align		4
        /*000c*/ 	.byte	0x04, 0x0a
        /*000e*/ 	.short	(.L_240 - .L_239)
	.align		4
.L_239:
        /*0010*/ 	.word	index@(.nv.constant0._ZN5flash44flash_bwd_dq_dk_dv_loop_seqk_parallel_kernelI23Flash_bwd_kernel_traitsILi128ELi64ELi128ELi8ELi2ELi4ELi2ELb0ELb0EN7cutlass6half_tE19Flash_kernel_traitsILi128ELi64ELi128ELi8ES3_EELb0ELb1ELb0ELb0ELb0ELb0ELb0EEEvNS_16Flash_bwd_paramsE)
        /*0014*/ 	.short	0x0160
        /*0016*/ 	.short	0x0280


	//----- nvinfo : EIATTR_CBANK_PARAM_SIZE
	.align		4
.L_240:
        /*0018*/ 	.byte	0x03, 0x19
        /*001a*/ 	.short	0x0280


	//----- nvinfo : EIATTR_KPARAM_INFO
	.align		4
        /*001c*/ 	.byte	0x04, 0x17
        /*001e*/ 	.short	(.L_242 - .L_241)
.L_241:
        /*0020*/ 	.word	0x00000000
        /*0024*/ 	.short	0x0000
        /*0026*/ 	.short	0x0000
        /*0028*/ 	.byte	0x00, 0xf0, 0x01, 0x0a


	//----- nvinfo : EIATTR_MAXREG_COUNT
	.align		4
.L_242:
        /*002c*/ 	.byte	0x03, 0x1b
        /*002e*/ 	.short	0x00ff


	//----- nvinfo : EIATTR_NUM_BARRIERS
	.align		4
        /*0030*/ 	.byte	0x02, 0x4c
        /*0032*/ 	.byte	0x01
	.zero		1


	//----- nvinfo : EIATTR_ANNOTATIONS
	.align		4
        /*0034*/ 	.byte	0x04, 0x55
        /*0036*/ 	.short	(.L_244 - .L_243)


	//   ....[0]....
.L_243:
        /* <DEDUP_REMOVED lines=11> */
        /*00dc*/ 	.byte	0x30, 0x8d, 0x00, 0x00, 0x01, 0x00, 0x00, 0x00, 0x40, 0x8d, 0x00, 0x00


	//----- nvinfo : EIATTR_MERCURY_ISA_VERSION
	.align		4
.L_244:
        /*00e8*/ 	.byte	0x03, 0x5f
        /*00ea*/ 	.short	0x0000


	//----- nvinfo : EIATTR_EXIT_INSTR_OFFSETS
	.align		4
        /*00ec*/ 	.byte	0x04, 0x1c
        /*00ee*/ 	.short	(.L_246 - .L_245)


	//   ....[0]....
.L_245:
        /*00f0*/ 	.word	0x000000a0


	//   ....[1]....
        /*00f4*/ 	.word	0x0000a870


	//----- nvinfo : EIATTR_CTAIDZ_USED
	.align		4
.L_246:
        /*00f8*/ 	.byte	0x01, 0x04
	.zero		2


	//----- nvinfo : EIATTR_CRS_STACK_SIZE
	.align		4
        /*00fc*/ 	.byte	0x04, 0x1e
        /*00fe*/ 	.short	(.L_248 - .L_247)
.L_247:
        /*0100*/ 	.word	0x00000000
.L_248:


//--------------------- .nv.info._ZN5flash44flash_bwd_dq_dk_dv_loop_seqk_parallel_kernelI23Flash_bwd_kernel_traitsILi128ELi64ELi128ELi8ELi2ELi4ELi2ELb0ELb0EN7cutlass6half_tE19Flash_kernel_traitsILi128ELi64ELi128ELi8ES3_EELb0ELb1ELb0ELb0ELb1ELb1ELb0EEEvNS_16Flash_bwd_paramsE --------------------------
	.section	.nv.info._ZN5flash44flash_bwd_dq_dk_dv_loop_seqk_parallel_kernelI23Flash_bwd_kernel_traitsILi128ELi64ELi128ELi8ELi2ELi4ELi2ELb0ELb0EN7cutlass6half_tE19Flash_kernel_traitsILi128ELi64ELi128ELi8ES3_EELb0ELb1ELb0ELb0ELb1ELb1ELb0EEEvNS_16Flash_bwd_paramsE,"",@"SHT_CUDA_INFO"
	.sectionflags	@""
	.align	4


	//----- nvinfo : EIATTR_CUDA_API_VERSION
	.align		4
        /*0000*/ 	.byte	0x04, 0x37
        /*0002*/ 	.short	(.L_250 - .L_249)
.L_249:
        /*0004*/ 	.word	0x00000082


	//----- nvinfo : EIATTR_SW2861232_WAR
	.align		4
.L_250:
        /*0008*/ 	.byte	0x01, 0x35
	.zero		2


	//----- nvinfo : EIATTR_PARAM_CBANK
	.align		4
        /*000c*/ 	.byte	0x04, 0x0a
        /*000e*/ 	.short	(.L_252 - .L_251)
	.align		4
.L_251:
        /*0010*/ 	.word	index@(.nv.constant0._ZN5flash44flash_bwd_dq_dk_dv_loop_seqk_parallel_kernelI23Flash_bwd_kernel_traitsILi128ELi64ELi128ELi8ELi2ELi4ELi2ELb0ELb0EN7cutlass6half_tE19Flash_kernel_traitsILi128ELi64ELi128ELi8ES3_EELb0ELb1ELb0ELb0ELb1ELb1ELb0EEEvNS_16Flash_bwd_paramsE)
        /*0014*/ 	.short	0x0160
        /*0016*/ 	.short	0x0280


	//----- nvinfo : EIATTR_CBANK_PARAM_SIZE
	.align		4
.L_252:
        /*0018*/ 	.byte	0x03, 0x19
        /*001a*/ 	.short	0x0280


	//----- nvinfo : EIATTR_KPARAM_INFO
	.align		4
        /*001c*/ 	.byte	0x04, 0x17
        /*001e*/ 	.short	(.L_254 - .L_253)
.L_253:
        /*0020*/ 	.word	0x00000000
        /*0024*/ 	.short	0x0000
        /*0026*/ 	.short	0x0000
        /*0028*/ 	.byte	0x00, 0xf0, 0x01, 0x0a


	//----- nvinfo : EIATTR_MAXREG_COUNT
	.align		4
.L_254:
        /*002c*/ 	.byte	0x03, 0x1b
        /*002e*/ 	.short	0x00ff


	//----- nvinfo : EIATTR_NUM_BARRIERS
	.align		4
        /*0030*/ 	.byte	0x02, 0x4c
        /*0032*/ 	.byte	0x01
	.zero		1


	//----- nvinfo : EIATTR_ANNOTATIONS
	.align		4
        /*0034*/ 	.byte	0x04, 0x55
        /*0036*/ 	.short	(.L_256 - .L_255)


	//   ....[0]....
.L_255:
        /* <DEDUP_REMOVED lines=19> */


	//----- nvinfo : EIATTR_MERCURY_ISA_VERSION
	.align		4
.L_256:
        /*0150*/ 	.byte	0x03, 0x5f
        /*0152*/ 	.short	0x0000


	//----- nvinfo : EIATTR_EXIT_INSTR_OFFSETS
	.align		4
        /*0154*/ 	.byte	0x04, 0x1c
        /*0156*/ 	.short	(.L_258 - .L_257)


	//   ....[0]....
.L_257:
        /*0158*/ 	.word	0x000000a0


	//   ....[1]....
        /*015c*/ 	.word	0x00007720


	//----- nvinfo : EIATTR_CTAIDZ_USED
	.align		4
.L_258:
        /*0160*/ 	.byte	0x01, 0x04
	.zero		2


//--------------------- .nv.info._ZN5flash44flash_bwd_dq_dk_dv_loop_seqk_parallel_kernelI23Flash_bwd_kernel_traitsILi128ELi64ELi128ELi8ELi2ELi4ELi2ELb0ELb0EN7cutlass6half_tE19Flash_kernel_traitsILi128ELi64ELi128ELi8ES3_EELb0ELb1ELb0ELb0ELb0ELb1ELb0EEEvNS_16Flash_bwd_paramsE --------------------------
	.section	.nv.info._ZN5flash44flash_bwd_dq_dk_dv_loop_seqk_parallel_kernelI23Flash_bwd_kernel_traitsILi128ELi64ELi128ELi8ELi2ELi4ELi2ELb0ELb0EN7cutlass6half_tE19Flash_kernel_traitsILi128ELi64ELi128ELi8ES3_EELb0ELb1ELb0ELb0ELb0ELb1ELb0EEEvNS_16Flash_bwd_paramsE,"",@"SHT_CUDA_INFO"
	.sectionflags	@""
	.align	4


	//----- nvinfo : EIATTR_CUDA_API_VERSION
	.align		4
        /*0000*/ 	.byte	0x04, 0x37
        /*0002*/ 	.short	(.L_260 - .L_259)
.L_259:
        /*0004*/ 	.word	0x00000082


	//----- nvinfo : EIATTR_SW2861232_WAR
	.align		4
.L_260:
        /*0008*/ 	.byte	0x01, 0x35
	.zero		2


	//----- nvinfo : EIATTR_PARAM_CBANK
	.align		4
        /*000c*/ 	.byte	0x04, 0x0a
        /*000e*/ 	.short	(.L_262 - .L_261)
	.align		4
.L_261:
        /*0010*/ 	.word	index@(.nv.constant0._ZN5flash44flash_bwd_dq_dk_dv_loop_seqk_parallel_kernelI23Flash_bwd_kernel_traitsILi128ELi64ELi128ELi8ELi2ELi4ELi2ELb0ELb0EN7cutlass6half_tE19Flash_kernel_traitsILi128ELi64ELi128ELi8ES3_EELb0ELb1ELb0ELb0ELb0ELb1ELb0EEEvNS_16Flash_bwd_paramsE)
        /*0014*/ 	.short	0x0160
        /*0016*/ 	.short	0x0280


	//----- nvinfo : EIATTR_CBANK_PARAM_SIZE
	.align		4
.L_262:
        /*0018*/ 	.byte	0x03, 0x19
        /*001a*/ 	.short	0x0280


	//----- nvinfo : EIATTR_KPARAM_INFO
	.align		4
        /*001c*/ 	.byte	0x04, 0x17
        /*001e*/ 	.short	(.L_264 - .L_263)
.L_263:
        /*0020*/ 	.word	0x00000000
        /*0024*/ 	.short	0x0000
        /*0026*/ 	.short	0x0000
        /*0028*/ 	.byte	0x00, 0xf0, 0x01, 0x0a


	//----- nvinfo : EIATTR_MAXREG_COUNT
	.align		4
.L_264:
        /*002c*/ 	.byte	0x03, 0x1b
        /*002e*/ 	.short	0x00ff


	//----- nvinfo : EIATTR_NUM_BARRIERS
	.align		4
        /*0030*/ 	.byte	0x02, 0x4c
        /*0032*/ 	.byte	0x01
	.zero		1


	//----- nvinfo : EIATTR_ANNOTATIONS
	.align		4
        /*0034*/ 	.byte	0x04, 0x55
        /*0036*/ 	.short	(.L_266 - .L_265)


	//   ....[0]....
.L_265:
        /* <DEDUP_REMOVED lines=18> */


	//----- nvinfo : EIATTR_MERCURY_ISA_VERSION
	.align		4
.L_266:
        /*0148*/ 	.byte	0x03, 0x5f
        /*014a*/ 	.short	0x0000


	//----- nvinfo : EIATTR_EXIT_INSTR_OFFSETS
	.align		4
        /*014c*/ 	.byte	0x04, 0x1c
        /*014e*/ 	.short	(.L_268 - .L_267)


	//   ....[0]....
.L_267:
        /*0150*/ 	.word	0x000000a0


	//   ....[1]....
        /*0154*/ 	.word	0x00009850


	//----- nvinfo : EIATTR_CTAIDZ_USED
	.align		4
.L_268:
        /*0158*/ 	.byte	0x01, 0x04
	.zero		2


	//----- nvinfo : EIATTR_CRS_STACK_SIZE
	.align		4
        /*015c*/ 	.byte	0x04, 0x1e
        /*015e*/ 	.short	(.L_270 - .L_269)
.L_269:
        /*0160*/ 	.word	0x00000000
.L_270:


//--------------------- .nv.info._ZN5flash44flash_bwd_dq_dk_dv_loop_seqk_parallel_kernelI23Flash_bwd_kernel_traitsILi128ELi64ELi128ELi8ELi2ELi4ELi2ELb0ELb0EN7cutlass6half_tE19Flash_kernel_traitsILi128ELi64ELi128ELi8ES3_EELb0ELb1ELb0ELb1ELb0ELb0ELb0EEEvNS_16Flash_bwd_paramsE --------------------------
	.section	.nv.info._ZN5flash44flash_bwd_dq_dk_dv_loop_seqk_parallel_kernelI23Flash_bwd_kernel_traitsILi128ELi64ELi128ELi8ELi2ELi4ELi2ELb0ELb0EN7cutlass6half_tE19Flash_kernel_traitsILi128ELi64ELi128ELi8ES3_EELb0ELb1ELb0ELb1ELb0ELb0ELb0EEEvNS_16Flash_bwd_paramsE,"",@"SHT_CUDA_INFO"
	.sectionflags	@""
	.align	4


	//----- nvinfo : EIATTR_CUDA_API_VERSION
	.align		4
        /*0000*/ 	.byte	0x04, 0x37
        /*0002*/ 	.short	(.L_272 - .L_271)
.L_271:
        /*0004*/ 	.word	0x00000082


	//----- nvinfo : EIATTR_SW2861232_WAR
	.align		4
.L_272:
        /*0008*/ 	.byte	0x01, 0x35
	.zero		2


	//----- nvinfo : EIATTR_PARAM_CBANK
	.align		4
        /*000c*/ 	.byte	0x04, 0x0a
        /*000e*/ 	.short	(.L_274 - .L_273)
	.align		4
.L_273:
        /*0010*/ 	.word	index@(.nv.constant0._ZN5flash44flash_bwd_dq_dk_dv_loop_seqk_parallel_kernelI23Flash_bwd_kernel_traitsILi128ELi64ELi128ELi8ELi2ELi4ELi2ELb0ELb0EN7cutlass6half_tE19Flash_kernel_traitsILi128ELi64ELi128ELi8ES3_EELb0ELb1ELb0ELb1ELb0ELb0ELb0EEEvNS_16Flash_bwd_paramsE)
        /*0014*/ 	.short	0x0160
        /*0016*/ 	.short	0x0280


	//----- nvinfo : EIATTR_CBANK_PARAM_SIZE
	.align		4
.L_274:
        /*0018*/ 	.byte	0x03, 0x19
        /*001a*/ 	.short	0x0280


	//----- nvinfo : EIATTR_KPARAM_INFO
	.align		4
        /*001c*/ 	.byte	0x04, 0x17
        /*001e*/ 	.short	(.L_276 - .L_275)
.L_275:
        /*0020*/ 	.word	0x00000000
        /*0024*/ 	.short	0x0000
        /*0026*/ 	.short	0x0000
        /*0028*/ 	.byte	0x00, 0xf0, 0x01, 0x0a


	//----- nvinfo : EIATTR_MAXREG_COUNT
	.align		4
.L_276:
        /*002c*/ 	.byte	0x03, 0x1b
        /*002e*/ 	.short	0x00ff


	//----- nvinfo : EIATTR_NUM_BARRIERS
	.align		4
        /*0030*/ 	.byte	0x02, 0x4c
        /*0032*/ 	.byte	0x01
	.zero		1


	//----- nvinfo : EIATTR_ANNOTATIONS
	.align		4
        /*0034*/ 	.byte	0x04, 0x55
        /*0036*/ 	.short	(.L_278 - .L_277)


	//   ....[0]....
.L_277:
        /* <DEDUP_REMOVED lines=17> */


	//----- nvinfo : EIATTR_MERCURY_ISA_VERSION
	.align		4
.L_278:
        /*0130*/ 	.byte	0x03, 0x5f
        /*0132*/ 	.short	0x0000


	//----- nvinfo : EIATTR_EXIT_INSTR_OFFSETS
	.align		4
        /*0134*/ 	.byte	0x04, 0x1c
        /*0136*/ 	.short	(.L_280 - .L_279)


	//   ....[0]....
.L_279:
        /*0138*/ 	.word	0x000000a0


	//   ....[1]....
        /*013c*/ 	.word	0x0000ac40


	//----- nvinfo : EIATTR_CTAIDZ_USED
	.align		4
.L_280:
        /*0140*/ 	.byte	0x01, 0x04
	.zero		2


	//----- nvinfo : EIATTR_CRS_STACK_SIZE
	.align		4
        /*0144*/ 	.byte	0x04, 0x1e
        /*0146*/ 	.short	(.L_282 - .L_281)
.L_281:
        /*0148*/ 	.word	0x00000000
.L_282:


//--------------------- .nv.info._ZN5flash27flash_bwd_convert_dq_kernelI23Flash_bwd_kernel_traitsILi128ELi64ELi64ELi8ELi4ELi2ELi2ELb1ELb0EN7cutlass6half_tE19Flash_kernel_traitsILi128ELi64ELi64ELi8ES3_EEEEvNS_16Flash_bwd_paramsEi --------------------------
	.section	.nv.info._ZN5flash27flash_bwd_convert_dq_kernelI23Flash_bwd_kernel_traitsILi128ELi64ELi64ELi8ELi4ELi2ELi2ELb1ELb0EN7cutlass6half_tE19Flash_kernel_traitsILi128ELi64ELi64ELi8ES3_EEEEvNS_16Flash_bwd_paramsEi,"",@"SHT_CUDA_INFO"
	.sectionflags	@""
	.align	4


	//----- nvinfo : EIATTR_CUDA_API_VERSION
	.align		4
        /*0000*/ 	.byte	0x04, 0x37
        /*0002*/ 	.short	(.L_284 - .L_283)
.L_283:
        /*0004*/ 	.word	0x00000082


	//----- nvinfo : EIATTR_SW2861232_WAR
	.align		4
.L_284:
        /*0008*/ 	.byte	0x01, 0x35
	.zero		2


	//----- nvinfo : EIATTR_PARAM_CBANK
	.align		4
        /*000c*/ 	.byte	0x04, 0x0a
        /*000e*/ 	.short	(.L_286 - .L_285)
	.align		4
.L_285:
        /*0010*/ 	.word	index@(.nv.constant0._ZN5flash27flash_bwd_convert_dq_kernelI23Flash_bwd_kernel_traitsILi128ELi64ELi64ELi8ELi4ELi2ELi2ELb1ELb0EN7cutlass6half_tE19Flash_kernel_traitsILi128ELi64ELi64ELi8ES3_EEEEvNS_16Flash_bwd_paramsEi)
        /*0014*/ 	.short	0x0160
        /*0016*/ 	.short	0x0284


	//----- nvinfo : EIATTR_CBANK_PARAM_SIZE
	.align		4
.L_286:
        /*0018*/ 	.byte	0x03, 0x19
        /*001a*/ 	.short	0x0284


	//----- nvinfo : EIATTR_KPARAM_INFO
	.align		4
        /*001c*/ 	.byte	0x04, 0x17
        /*001e*/ 	.short	(.L_288 - .L_287)
.L_287:
        /*0020*/ 	.word	0x00000000
        /*0024*/ 	.short	0x0001
        /*0026*/ 	.short	0x0280
        /*0028*/ 	.byte	0x00, 0xf0, 0x11, 0x00


	//----- nvinfo : EIATTR_KPARAM_INFO
	.align		4
.L_288:
        /*002c*/ 	.byte	0x04, 0x17
        /*002e*/ 	.short	(.L_290 - .L_289)
.L_289:
        /*0030*/ 	.word	0x00000000
        /*0034*/ 	.short	0x0000
        /*0036*/ 	.short	0x0000
        /*0038*/ 	.byte	0x00, 0xf0, 0x01, 0x0a


	//----- nvinfo : EIATTR_MAXREG_COUNT
	.align		4
.L_290:
        /*003c*/ 	.byte	0x03, 0x1b
        /*003e*/ 	.short	0x00ff


	//----- nvinfo : EIATTR_NUM_BARRIERS
	.align		4
        /*0040*/ 	.byte	0x02, 0x4c
        /*0042*/ 	.byte	0x01
	.zero		1


	//----- nvinfo : EIATTR_MERCURY_ISA_VERSION
	.align		4
        /*0044*/ 	.byte	0x03, 0x5f
        /*0046*/ 	.short	0x0000


	//----- nvinfo : EIATTR_EXIT_INSTR_OFFSETS
	.align		4
        /*0048*/ 	.byte	0x04, 0x1c
        /*004a*/ 	.short	(.L_292 - .L_291)


	//   ....[0]....
.L_291:
        /*004c*/ 	.word	0x000000f0


	//   ....[1]....
        /*0050*/ 	.word	0x000016c0


	//   ....[2]....
        /*0054*/ 	.word	0x000017a0


	//   ....[3]....
        /*0058*/ 	.word	0x000017c0


	//----- nvinfo : EIATTR_CTAIDZ_USED
	.align		4
.L_292:
        /*005c*/ 	.byte	0x01, 0x04
	.zero		2


	//----- nvinfo : EIATTR_CRS_STACK_SIZE
	.align		4
        /*0060*/ 	.byte	0x04, 0x1e
        /*0062*/ 	.short	(.L_294 - .L_293)
.L_293:
        /*0064*/ 	.word	0x00000000
.L_294:


//--------------------- .nv.info._ZN5flash44flash_bwd_dq_dk_dv_loop_seqk_parallel_kernelI23Flash_bwd_kernel_traitsILi128ELi64ELi64ELi8ELi4ELi2ELi2ELb1ELb0EN7cutlass6half_tE19Flash_kernel_traitsILi128ELi64ELi64ELi8ES3_EELb1ELb1ELb0ELb0ELb0ELb0ELb0EEEvNS_16Flash_bwd_paramsE --------------------------
	.section	.nv.info._ZN5flash44flash_bwd_dq_dk_dv_loop_seqk_parallel_kernelI23Flash_bwd_kernel_traitsILi128ELi64ELi64ELi8ELi4ELi2ELi2ELb1ELb0EN7cutlass6half_tE19Flash_kernel_traitsILi128ELi64ELi64ELi8ES3_EELb1ELb1ELb0ELb0ELb0ELb0ELb0EEEvNS_16Flash_bwd_paramsE,"",@"SHT_CUDA_INFO"
	.sectionflags	@""
	.align	4


	//----- nvinfo : EIATTR_CUDA_API_VERSION
	.align		4
        /*0000*/ 	.byte	0x04, 0x37
        /*0002*/ 	.short	(.L_296 - .L_295)
.L_295:
        /*0004*/ 	.word	0x00000082


	//----- nvinfo : EIATTR_SW2861232_WAR
	.align		4
.L_296:
        /*0008*/ 	.byte	0x01, 0x35
	.zero		2


	//----- nvinfo : EIATTR_PARAM_CBANK
	.align		4
        /*000c*/ 	.byte	0x04, 0x0a
        /*000e*/ 	.short	(.L_298 - .L_297)
	.align		4
.L_297:
        /*0010*/ 	.word	index@(.nv.constant0._ZN5flash44flash_bwd_dq_dk_dv_loop_seqk_parallel_kernelI23Flash_bwd_kernel_traitsILi128ELi64ELi64ELi8ELi4ELi2ELi2ELb1ELb0EN7cutlass6half_tE19Flash_kernel_traitsILi128ELi64ELi64ELi8ES3_EELb1ELb1ELb0ELb0ELb0ELb0ELb0EEEvNS_16Flash_bwd_paramsE)
        /*0014*/ 	.short	0x0160
        /*0016*/ 	.short	0x0280


	//----- nvinfo : EIATTR_CBANK_PARAM_SIZE
	.align		4
.L_298:
        /*0018*/ 	.byte	0x03, 0x19
        /*001a*/ 	.short	0x0280


	//----- nvinfo : EIATTR_KPARAM_INFO
	.align		4
        /*001c*/ 	.byte	0x04, 0x17
        /*001e*/ 	.short	(.L_300 - .L_299)
.L_299:
        /*0020*/ 	.word	0x00000000
        /*0024*/ 	.short	0x0000
        /*0026*/ 	.short	0x0000
        /*0028*/ 	.byte	0x00, 0xf0, 0x01, 0x0a


	//----- nvinfo : EIATTR_MAXREG_COUNT
	.align		4
.L_300:
        /*002c*/ 	.byte	0x03, 0x1b
        /*002e*/ 	.short	0x00ff


	//----- nvinfo : EIATTR_NUM_BARRIERS
	.align		4
        /*0030*/ 	.byte	0x02, 0x4c
        /*0032*/ 	.byte	0x01
	.zero		1


	//----- nvinfo : EIATTR_ANNOTATIONS
	.align		4
        /*0034*/ 	.byte	0x04, 0x55
        /*0036*/ 	.short	(.L_302 - .L_301)


	//   ....[0]....
.L_301:
        /*0038*/ 	.word	0x00000001
        /*003c*/ 	.byte	0xb0, 0x03, 0x00, 0x00, 0x01, 0x00, 0x00, 0x00, 0xb0, 0x05, 0x00, 0x00, 0x01, 0x00, 0x00, 0x00
        /*004c*/ 	.byte	0xd0, 0x07, 0x00, 0x00, 0x01, 0x00, 0x00, 0x00, 0x30, 0x08, 0x00, 0x00, 0x01, 0x00, 0x00, 0x00
        /*005c*/ 	.byte	0x60, 0x0a, 0x00, 0x00, 0x01, 0x00, 0x00, 0x00, 0x20, 0x27, 0x00, 0x00, 0x01, 0x00, 0x00, 0x00
        /*006c*/ 	.byte	0xc0, 0x36, 0x00, 0x00, 0x01, 0x00, 0x00, 0x00, 0x70, 0x39, 0x00, 0x00, 0x01, 0x00, 0x00, 0x00
        /*007c*/ 	.byte	0x80, 0x39, 0x00, 0x00, 0x01, 0x00, 0x00, 0x00, 0x90, 0x69, 0x00, 0x00, 0x01, 0x00, 0x00, 0x00
        /*008c*/ 	.byte	0xa0, 0x69, 0x00, 0x00, 0x01, 0x00, 0x00, 0x00, 0xb0, 0x69, 0x00, 0x00


	//----- nvinfo : EIATTR_MERCURY_ISA_VERSION
	.align		4
.L_302:
        /*0098*/ 	.byte	0x03, 0x5f
        /*009a*/ 	.short	0x0000


	//----- nvinfo : EIATTR_EXIT_INSTR_OFFSETS
	.align		4
        /*009c*/ 	.byte	0x04, 0x1c
        /*009e*/ 	.short	(.L_304 - .L_303)


	//   ....[0]....
.L_303:
        /*00a0*/ 	.word	0x00000090


	//   ....[1]....
        /*00a4*/ 	.word	0x00007ac0


	//----- nvinfo : EIATTR_CTAIDZ_USED
	.align		4
.L_304:
        /*00a8*/ 	.byte	0x01, 0x04
	.zero		2


	//----- nvinfo : EIATTR_CRS_STACK_SIZE
	.align		4
        /*00ac*/ 	.byte	0x04, 0x1e
        /*00ae*/ 	.short	(.L_306 - .L_305)
.L_305:
        /*00b0*/ 	.word	0x00000000
.L_306:


//--------------------- .nv.info._ZN5flash44flash_bwd_dq_dk_dv_loop_seqk_parallel_kernelI23Flash_bwd_kernel_traitsILi128ELi64ELi64ELi8ELi4ELi2ELi2ELb1ELb0EN7cutlass6half_tE19Flash_kernel_traitsILi128ELi64ELi64ELi8ES3_EELb0ELb1ELb0ELb0ELb0ELb0ELb1EEEvNS_16Flash_bwd_paramsE --------------------------
	.section	.nv.info._ZN5flash44flash_bwd_dq_dk_dv_loop_seqk_parallel_kernelI23Flash_bwd_kernel_traitsILi128ELi64ELi64ELi8ELi4ELi2ELi2ELb1ELb0EN7cutlass6half_tE19Flash_kernel_traitsILi128ELi64ELi64ELi8ES3_EELb0ELb1ELb0ELb0ELb0ELb0ELb1EEEvNS_16Flash_bwd_paramsE,"",@"SHT_CUDA_INFO"
	.sectionflags	@""
	.align	4


	//----- nvinfo : EIATTR_CUDA_API_VERSION
	.align		4
        /*0000*/ 	.byte	0x04, 0x37
        /*0002*/ 	.short	(.L_308 - .L_307)
.L_307:
        /*0004*/ 	.word	0x00000082


	//----- nvinfo : EIATTR_SW2861232_WAR
	.align		4
.L_308:
        /*0008*/ 	.byte	0x01, 0x35
	.zero		2


	//----- nvinfo : EIATTR_PARAM_CBANK
	.align		4
        /*000c*/ 	.byte	0x04, 0x0a
        /*000e*/ 	.short	(.L_310 - .L_309)
	.align		4
.L_309:
        /*0010*/ 	.word	index@(.nv.constant0._ZN5flash44flash_bwd_dq_dk_dv_loop_seqk_parallel_kernelI23Flash_bwd_kernel_traitsILi128ELi64ELi64ELi8ELi4ELi2ELi2ELb1ELb0EN7cutlass6half_tE19Flash_kernel_traitsILi128ELi64ELi64ELi8ES3_EELb0ELb1ELb0ELb0ELb0ELb0ELb1EEEvNS_16Flash_bwd_paramsE)
        /*0014*/ 	.short	0x0160
        /*0016*/ 	.short	0x0280


	//----- nvinfo : EIATTR_CBANK_PARAM_SIZE
	.align		4
.L_310:
        /*0018*/ 	.byte	0x03, 0x19
        /*001a*/ 	.short	0x0280


	//----- nvinfo : EIATTR_KPARAM_INFO
	.align		4
        /*001c*/ 	.byte	0x04, 0x17
        /*001e*/ 	.short	(.L_312 - .L_311)
.L_311:
        /*0020*/ 	.word	0x00000000
        /*0024*/ 	.short	0x0000
        /*0026*/ 	.short	0x0000
        /*0028*/ 	.byte	0x00, 0xf0, 0x01, 0x0a


	//----- nvinfo : EIATTR_MAXREG_COUNT
	.align		4
.L_312:
        /*002c*/ 	.byte	0x03, 0x1b
        /*002e*/ 	.short	0x00ff


	//----- nvinfo : EIATTR_NUM_BARRIERS
	.align		4
        /*0030*/ 	.byte	0x02, 0x4c
        /*0032*/ 	.byte	0x01
	.zero		1


	//----- nvinfo : EIATTR_ANNOTATIONS
	.align		4
        /*0034*/ 	.byte	0x04, 0x55
        /*0036*/ 	.short	(.L_314 - .L_313)


	//   ....[0]....
.L_313:
        /*0038*/ 	.word	0x00000001
        /*003c*/ 	.byte	0xc0, 0x04, 0x00, 0x00, 0x01, 0x00, 0x00, 0x00, 0x40, 0x05, 0x00, 0x00, 0x01, 0x00, 0x00, 0x00
        /*004c*/ 	.byte	0xb0, 0x05, 0x00, 0x00, 0x01, 0x00, 0x00, 0x00, 0x40, 0x08, 0x00, 0x00, 0x01, 0x00, 0x00, 0x00
        /*005c*/ 	.byte	0x80, 0x08, 0x00, 0x00, 0x01, 0x00, 0x00, 0x00, 0xb0, 0x08, 0x00, 0x00, 0x01, 0x00, 0x00, 0x00
        /*006c*/ 	.byte	0xa0, 0x0a, 0x00, 0x00, 0x01, 0x00, 0x00, 0x00, 0x30, 0x14, 0x00, 0x00, 0x01, 0x00, 0x00, 0x00
        /*007c*/ 	.byte	0x70, 0x27, 0x00, 0x00, 0x01, 0x00, 0x00, 0x00, 0x40, 0x2c, 0x00, 0x00, 0x01, 0x00, 0x00, 0x00
        /*008c*/ 	.byte	0x80, 0x38, 0x00, 0x00, 0x01, 0x00, 0x00, 0x00, 0x90, 0x65, 0x00, 0x00, 0x01, 0x00, 0x00, 0x00
        /*009c*/ 	.byte	0xa0, 0x65, 0x00, 0x00, 0x01, 0x00, 0x00, 0x00, 0xb0, 0x65, 0x00, 0x00


	//----- nvinfo : EIATTR_MERCURY_ISA_VERSION
	.align		4
.L_314:
        /*00a8*/ 	.byte	0x03, 0x5f
        /*00aa*/ 	.short	0x0000


	//----- nvinfo : EIATTR_EXIT_INSTR_OFFSETS
	.align		4
        /*00ac*/ 	.byte	0x04, 0x1c
        /*00ae*/ 	.short	(.L_316 - .L_315)


	//   ....[0]....
.L_315:
        /*00b0*/ 	.word	0x00000090


	//   ....[1]....
        /*00b4*/ 	.word	0x00007490


	//----- nvinfo : EIATTR_CTAIDZ_USED
	.align		4
.L_316:
        /*00b8*/ 	.byte	0x01, 0x04
	.zero		2


	//----- nvinfo : EIATTR_CRS_STACK_SIZE
	.align		4
        /*00bc*/ 	.byte	0x04, 0x1e
        /*00be*/ 	.short	(.L_318 - .L_317)
.L_317:
        /*00c0*/ 	.word	0x00000000
.L_318:


//--------------------- .nv.info._ZN5flash44flash_bwd_dq_dk_dv_loop_seqk_parallel_kernelI23Flash_bwd_kernel_traitsILi128ELi64ELi64ELi8ELi4ELi2ELi2ELb1ELb0EN7cutlass6half_tE19Flash_kernel_traitsILi128ELi64ELi64ELi8ES3_EELb1ELb1ELb0ELb0ELb1ELb1ELb0EEEvNS_16Flash_bwd_paramsE --------------------------
	.section	.nv.info._ZN5flash44flash_bwd_dq_dk_dv_loop_seqk_parallel_kernelI23Flash_bwd_kernel_traitsILi128ELi64ELi64ELi8ELi4ELi2ELi2ELb1ELb0EN7cutlass6half_tE19Flash_kernel_traitsILi128ELi64ELi64ELi8ES3_EELb1ELb1ELb0ELb0ELb1ELb1ELb0EEEvNS_16Flash_bwd_paramsE,"",@"SHT_CUDA_INFO"
	.sectionflags	@""
	.align	4


	//----- nvinfo : EIATTR_CUDA_API_VERSION
	.align		4
        /*0000*/ 	.byte	0x04, 0x37
        /*0002*/ 	.short	(.L_320 - .L_319)
.L_319:
        /*0004*/ 	.word	0x00000082


	//----- nvinfo : EIATTR_SW2861232_WAR
	.align		4
.L_320:
        /*0008*/ 	.byte	0x01, 0x35
	.zero		2


	//----- nvinfo : EIATTR_PARAM_CBANK
	.align		4
        /*000c*/ 	.byte	0x04, 0x0a
        /*000e*/ 	.short	(.L_322 - .L_321)
	.align		4
.L_321:
        /*0010*/ 	.word	index@(.nv.constant0._ZN5flash44flash_bwd_dq_dk_dv_loop_seqk_parallel_kernelI23Flash_bwd_kernel_traitsILi128ELi64ELi64ELi8ELi4ELi2ELi2ELb1ELb0EN7cutlass6half_tE19Flash_kernel_traitsILi128ELi64ELi64ELi8ES3_EELb1ELb1ELb0ELb0ELb1ELb1ELb0EEEvNS_16Flash_bwd_paramsE)
        /*0014*/ 	.short	0x0160
        /*0016*/ 	.short	0x0280


	//----- nvinfo : EIATTR_CBANK_PARAM_SIZE
	.align		4
.L_322:
        /*0018*/ 	.byte	0x03, 0x19
        /*001a*/ 	.short	0x0280


	//----- nvinfo : EIATTR_KPARAM_INFO
	.align		4
        /*001c*/ 	.byte	0x04, 0x17
        /*001e*/ 	.short	(.L_324 - .L_323)
.L_323:
        /*0020*/ 	.word	0x00000000
        /*0024*/ 	.short	0x0000
        /*0026*/ 	.short	0x0000
        /*0028*/ 	.byte	0x00, 0xf0, 0x01, 0x0a


	//----- nvinfo : EIATTR_MAXREG_COUNT
	.align		4
.L_324:
        /*002c*/ 	.byte	0x03, 0x1b
        /*002e*/ 	.short	0x00ff


	//----- nvinfo : EIATTR_NUM_BARRIERS
	.align		4
        /*0030*/ 	.byte	0x02, 0x4c
        /*0032*/ 	.byte	0x01
	.zero		1


	//----- nvinfo : EIATTR_ANNOTATIONS
	.align		4
        /*0034*/ 	.byte	0x04, 0x55
        /*0036*/ 	.short	(.L_326 - .L_325)


	//   ....[0]....
.L_325:
        /* <DEDUP_REMOVED lines=13> */


	//----- nvinfo : EIATTR_MERCURY_ISA_VERSION
	.align		4
.L_326:
        /*00f0*/ 	.byte	0x03, 0x5f
        /*00f2*/ 	.short	0x0000


	//----- nvinfo : EIATTR_EXIT_INSTR_OFFSETS
	.align		4
        /*00f4*/ 	.byte	0x04, 0x1c
        /*00f6*/ 	.short	(.L_328 - .L_327)


	//   ....[0]....
.L_327:
        /*00f8*/ 	.word	0x00000090


	//   ....[1]....
        /*00fc*/ 	.word	0x00005c00


	//----- nvinfo : EIATTR_CTAIDZ_USED
	.align		4
.L_328:
        /*0100*/ 	.byte	0x01, 0x04
	.zero		2


//--------------------- .nv.info._ZN5flash44flash_bwd_dq_dk_dv_loop_seqk_parallel_kernelI23Flash_bwd_kernel_traitsILi128ELi64ELi64ELi8ELi4ELi2ELi2ELb1ELb0EN7cutlass6half_tE19Flash_kernel_traitsILi128ELi64ELi64ELi8ES3_EELb0ELb1ELb0ELb0ELb1ELb1ELb1EEEvNS_16Flash_bwd_paramsE --------------------------
	.section	.nv.info._ZN5flash44flash_bwd_dq_dk_dv_loop_seqk_parallel_kernelI23Flash_bwd_kernel_traitsILi128ELi64ELi64ELi8ELi4ELi2ELi2ELb1ELb0EN7cutlass6half_tE19Flash_kernel_traitsILi128ELi64ELi64ELi8ES3_EELb0ELb1ELb0ELb0ELb1ELb1ELb1EEEvNS_16Flash_bwd_paramsE,"",@"SHT_CUDA_INFO"
	.sectionflags	@""
	.align	4


	//----- nvinfo : EIATTR_CUDA_API_VERSION
	.align		4
        /*0000*/ 	.byte	0x04, 0x37
        /*0002*/ 	.short	(.L_330 - .L_329)
.L_329:
        /*0004*/ 	.word	0x00000082


	//----- nvinfo : EIATTR_SW2861232_WAR
	.align		4
.L_330:
        /*0008*/ 	.byte	0x01, 0x35
	.zero		2


	//----- nvinfo : EIATTR_PARAM_CBANK
	.align		4
        /*000c*/ 	.byte	0x04, 0x0a
        /*000e*/ 	.short	(.L_332 - .L_331)
	.align		4
.L_331:
        /*0010*/ 	.word	index@(.nv.constant0._ZN5flash44flash_bwd_dq_dk_dv_loop_seqk_parallel_kernelI23Flash_bwd_kernel_traitsILi128ELi64ELi64ELi8ELi4ELi2ELi2ELb1ELb0EN7cutlass6half_tE19Flash_kernel_traitsILi128ELi64ELi64ELi8ES3_EELb0ELb1ELb0ELb0ELb1ELb1ELb1EEEvNS_16Flash_bwd_paramsE)
        /*0014*/ 	.short	0x0160
        /*0016*/ 	.short	0x0280


	//----- nvinfo : EIATTR_CBANK_PARAM_SIZE
	.align		4
.L_332:
        /*0018*/ 	.byte	0x03, 0x19
        /*001a*/ 	.short	0x0280


	//----- nvinfo : EIATTR_KPARAM_INFO
	.align		4
        /*001c*/ 	.byte	0x04, 0x17
        /*001e*/ 	.short	(.L_334 - .L_333)
.L_333:
        /*0020*/ 	.word	0x00000000
        /*0024*/ 	.short	0x0000
        /*0026*/ 	.short	0x0000
        /*0028*/ 	.byte	0x00, 0xf0, 0x01, 0x0a


	//----- nvinfo : EIATTR_MAXREG_COUNT
	.align		4
.L_334:
        /*002c*/ 	.byte	0x03, 0x1b
        /*002e*/ 	.short	0x00ff


	//----- nvinfo : EIATTR_NUM_BARRIERS
	.align		4
        /*0030*/ 	.byte	0x02, 0x4c
        /*0032*/ 	.byte	0x01
	.zero		1


	//----- nvinfo : EIATTR_ANNOTATIONS
	.align		4
        /*0034*/ 	.byte	0x04, 0x55
        /*0036*/ 	.short	(.L_336 - .L_335)


	//   ....[0]....
.L_335:
        /* <DEDUP_REMOVED lines=9> */


	//----- nvinfo : EIATTR_MERCURY_ISA_VERSION
	.align		4
.L_336:
        /*00b8*/ 	.byte	0x03, 0x5f
        /*00ba*/ 	.short	0x0000


	//----- nvinfo : EIATTR_EXIT_INSTR_OFFSETS
	.align		4
        /*00bc*/ 	.byte	0x04, 0x1c
        /*00be*/ 	.short	(.L_338 - .L_337)


	//   ....[0]....
.L_337:
        /*00c0*/ 	.word	0x00000090


	//   ....[1]....
        /*00c4*/ 	.word	0x000054f0


	//----- nvinfo : EIATTR_CTAIDZ_USED
	.align		4
.L_338:
        /*00c8*/ 	.byte	0x01, 0x04
	.zero		2


//--------------------- .nv.info._ZN5flash44flash_bwd_dq_dk_dv_loop_seqk_parallel_kernelI23Flash_bwd_kernel_traitsILi128ELi64ELi64ELi8ELi4ELi2ELi2ELb1ELb0EN7cutlass6half_tE19Flash_kernel_traitsILi128ELi64ELi64ELi8ES3_EELb1ELb1ELb0ELb0ELb0ELb1ELb0EEEvNS_16Flash_bwd_paramsE --------------------------
	.section	.nv.info._ZN5flash44flash_bwd_dq_dk_dv_loop_seqk_parallel_kernelI23Flash_bwd_kernel_traitsILi128ELi64ELi64ELi8ELi4ELi2ELi2ELb1ELb0EN7cutlass6half_tE19Flash_kernel_traitsILi128ELi64ELi64ELi8ES3_EELb1ELb1ELb0ELb0ELb0ELb1ELb0EEEvNS_16Flash_bwd_paramsE,"",@"SHT_CUDA_INFO"
	.sectionflags	@""
	.align	4


	//----- nvinfo : EIATTR_CUDA_API_VERSION
	.align		4
        /*0000*/ 	.byte	0x04, 0x37
        /*0002*/ 	.short	(.L_340 - .L_339)
.L_339:
        /*0004*/ 	.word	0x00000082


	//----- nvinfo : EIATTR_SW2861232_WAR
	.align		4
.L_340:
        /*0008*/ 	.byte	0x01, 0x35
	.zero		2


	//----- nvinfo : EIATTR_PARAM_CBANK
	.align		4
        /*000c*/ 	.byte	0x04, 0x0a
        /*000e*/ 	.short	(.L_342 - .L_341)
	.align		4
.L_341:
        /*0010*/ 	.word	index@(.nv.constant0._ZN5flash44flash_bwd_dq_dk_dv_loop_seqk_parallel_kernelI23Flash_bwd_kernel_traitsILi128ELi64ELi64ELi8ELi4ELi2ELi2ELb1ELb0EN7cutlass6half_tE19Flash_kernel_traitsILi128ELi64ELi64ELi8ES3_EELb1ELb1ELb0ELb0ELb0ELb1ELb0EEEvNS_16Flash_bwd_paramsE)
        /*0014*/ 	.short	0x0160
        /*0016*/ 	.short	0x0280


	//----- nvinfo : EIATTR_CBANK_PARAM_SIZE
	.align		4
.L_342:
        /*0018*/ 	.byte	0x03, 0x19
        /*001a*/ 	.short	0x0280


	//----- nvinfo : EIATTR_KPARAM_INFO
	.align		4
        /*001c*/ 	.byte	0x04, 0x17
        /*001e*/ 	.short	(.L_344 - .L_343)
.L_343:
        /*0020*/ 	.word	0x00000000
        /*0024*/ 	.short	0x0000
        /*0026*/ 	.short	0x0000
        /*0028*/ 	.byte	0x00, 0xf0, 0x01, 0x0a


	//----- nvinfo : EIATTR_MAXREG_COUNT
	.align		4
.L_344:
        /*002c*/ 	.byte	0x03, 0x1b
        /*002e*/ 	.short	0x00ff


	//----- nvinfo : EIATTR_NUM_BARRIERS
	.align		4
        /*0030*/ 	.byte	0x02, 0x4c
        /*0032*/ 	.byte	0x01
	.zero		1


	//----- nvinfo : EIATTR_ANNOTATIONS
	.align		4
        /*0034*/ 	.byte	0x04, 0x55
        /*0036*/ 	.short	(.L_346 - .L_345)


	//   ....[0]....
.L_345:
        /* <DEDUP_REMOVED lines=10> */


	//----- nvinfo : EIATTR_MERCURY_ISA_VERSION
	.align		4
.L_346:
        /*00c0*/ 	.byte	0x03, 0x5f
        /*00c2*/ 	.short	0x0000


	//----- nvinfo : EIATTR_EXIT_INSTR_OFFSETS
	.align		4
        /*00c4*/ 	.byte	0x04, 0x1c
        /*00c6*/ 	.short	(.L_348 - .L_347)


	//   ....[0]....
.L_347:
        /*00c8*/ 	.word	0x00000090


	//   ....[1]....
        /*00cc*/ 	.word	0x00006cf0


	//----- nvinfo : EIATTR_CTAIDZ_USED
	.align		4
.L_348:
        /*00d0*/ 	.byte	0x01, 0x04
	.zero		2


	//----- nvinfo : EIATTR_CRS_STACK_SIZE
	.align		4
        /*00d4*/ 	.byte	0x04, 0x1e
        /*00d6*/ 	.short	(.L_350 - .L_349)
.L_349:
        /*00d8*/ 	.word	0x00000000
.L_350:


//--------------------- .nv.info._ZN5flash44flash_bwd_dq_dk_dv_loop_seqk_parallel_kernelI23Flash_bwd_kernel_traitsILi128ELi64ELi64ELi8ELi4ELi2ELi2ELb1ELb0EN7cutlass6half_tE19Flash_kernel_traitsILi128ELi64ELi64ELi8ES3_EELb0ELb1ELb0ELb0ELb0ELb1ELb1EEEvNS_16Flash_bwd_paramsE --------------------------
	.section	.nv.info._ZN5flash44flash_bwd_dq_dk_dv_loop_seqk_parallel_kernelI23Flash_bwd_kernel_traitsILi128ELi64ELi64ELi8ELi4ELi2ELi2ELb1ELb0EN7cutlass6half_tE19Flash_kernel_traitsILi128ELi64ELi64ELi8ES3_EELb0ELb1ELb0ELb0ELb0ELb1ELb1EEEvNS_16Flash_bwd_paramsE,"",@"SHT_CUDA_INFO"
	.sectionflags	@""
	.align	4


	//----- nvinfo : EIATTR_CUDA_API_VERSION
	.align		4
        /*0000*/ 	.byte	0x04, 0x37
        /*0002*/ 	.short	(.L_352 - .L_351)
.L_351:
        /*0004*/ 	.word	0x00000082


	//----- nvinfo : EIATTR_SW2861232_WAR
	.align		4
.L_352:
        /*0008*/ 	.byte	0x01, 0x35
	.zero		2


	//----- nvinfo : EIATTR_PARAM_CBANK
	.align		4
        /*000c*/ 	.byte	0x04, 0x0a
        /*000e*/ 	.short	(.L_354 - .L_353)
	.align		4
.L_353:
        /*0010*/ 	.word	index@(.nv.constant0._ZN5flash44flash_bwd_dq_dk_dv_loop_seqk_parallel_kernelI23Flash_bwd_kernel_traitsILi128ELi64ELi64ELi8ELi4ELi2ELi2ELb1ELb0EN7cutlass6half_tE19Flash_kernel_traitsILi128ELi64ELi64ELi8ES3_EELb0ELb1ELb0ELb0ELb0ELb1ELb1EEEvNS_16Flash_bwd_paramsE)
        /*0014*/ 	.short	0x0160
        /*0016*/ 	.short	0x0280


	//----- nvinfo : EIATTR_CBANK_PARAM_SIZE
	.align		4
.L_354:
        /*0018*/ 	.byte	0x03, 0x19
        /*001a*/ 	.short	0x0280


	//----- nvinfo : EIATTR_KPARAM_INFO
	.align		4
        /*001c*/ 	.byte	0x04, 0x17
        /*001e*/ 	.short	(.L_356 - .L_355)
.L_355:
        /*0020*/ 	.word	0x00000000
        /*0024*/ 	.short	0x0000
        /*0026*/ 	.short	0x0000
        /*0028*/ 	.byte	0x00, 0xf0, 0x01, 0x0a


	//----- nvinfo : EIATTR_MAXREG_COUNT
	.align		4
.L_356:
        /*002c*/ 	.byte	0x03, 0x1b
        /*002e*/ 	.short	0x00ff


	//----- nvinfo : EIATTR_NUM_BARRIERS
	.align		4
        /*0030*/ 	.byte	0x02, 0x4c
        /*0032*/ 	.byte	0x01
	.zero		1


	//----- nvinfo : EIATTR_ANNOTATIONS
	.align		4
        /*0034*/ 	.byte	0x04, 0x55
        /*0036*/ 	.short	(.L_358 - .L_357)


	//   ....[0]....
.L_357:
        /* <DEDUP_REMOVED lines=11> */


	//----- nvinfo : EIATTR_MERCURY_ISA_VERSION
	.align		4
.L_358:
        /*00d0*/ 	.byte	0x03, 0x5f
        /*00d2*/ 	.short	0x0000


	//----- nvinfo : EIATTR_EXIT_INSTR_OFFSETS
	.align		4
        /*00d4*/ 	.byte	0x04, 0x1c
        /*00d6*/ 	.short	(.L_360 - .L_359)


	//   ....[0]....
.L_359:
        /*00d8*/ 	.word	0x00000090


	//   ....[1]....
        /*00dc*/ 	.word	0x00006730


	//----- nvinfo : EIATTR_CTAIDZ_USED
	.align		4
.L_360:
        /*00e0*/ 	.byte	0x01, 0x04
	.zero		2


	//----- nvinfo : EIATTR_CRS_STACK_SIZE
	.align		4
        /*00e4*/ 	.byte	0x04, 0x1e
        /*00e6*/ 	.short	(.L_362 - .L_361)
.L_361:
        /*00e8*/ 	.word	0x00000000
.L_362:


//--------------------- .nv.info._ZN5flash44flash_bwd_dq_dk_dv_loop_seqk_parallel_kernelI23Flash_bwd_kernel_traitsILi128ELi64ELi64ELi8ELi4ELi2ELi2ELb1ELb0EN7cutlass6half_tE19Flash_kernel_traitsILi128ELi64ELi64ELi8ES3_EELb1ELb1ELb0ELb1ELb0ELb0ELb0EEEvNS_16Flash_bwd_paramsE --------------------------
	.section	.nv.info._ZN5flash44flash_bwd_dq_dk_dv_loop_seqk_parallel_kernelI23Flash_bwd_kernel_traitsILi128ELi64ELi64ELi8ELi4ELi2ELi2ELb1ELb0EN7cutlass6half_tE19Flash_kernel_traitsILi128ELi64ELi64ELi8ES3_EELb1ELb1ELb0ELb1ELb0ELb0ELb0EEEvNS_16Flash_bwd_paramsE,"",@"SHT_CUDA_INFO"
	.sectionflags	@""
	.align	4


	//----- nvinfo : EIATTR_CUDA_API_VERSION
	.align		4
        /*0000*/ 	.byte	0x04, 0x37
        /*0002*/ 	.short	(.L_364 - .L_363)
.L_363:
        /*0004*/ 	.word	0x00000082


	//----- nvinfo : EIATTR_SW2861232_WAR
	.align		4
.L_364:
        /*0008*/ 	.byte	0x01, 0x35
	.zero		2


	//----- nvinfo : EIATTR_PARAM_CBANK
	.align		4
        /*000c*/ 	.byte	0x04, 0x0a
        /*000e*/ 	.short	(.L_366 - .L_365)
	.align		4
.L_365:
        /*0010*/ 	.word	index@(.nv.constant0._ZN5flash44flash_bwd_dq_dk_dv_loop_seqk_parallel_kernelI23Flash_bwd_kernel_traitsILi128ELi64ELi64ELi8ELi4ELi2ELi2ELb1ELb0EN7cutlass6half_tE19Flash_kernel_traitsILi128ELi64ELi64ELi8ES3_EELb1ELb1ELb0ELb1ELb0ELb0ELb0EEEvNS_16Flash_bwd_paramsE)
        /*0014*/ 	.short	0x0160
        /*0016*/ 	.short	0x0280


	//----- nvinfo : EIATTR_CBANK_PARAM_SIZE
	.align		4
.L_366:
        /*0018*/ 	.byte	0x03, 0x19
        /*001a*/ 	.short	0x0280


	//----- nvinfo : EIATTR_KPARAM_INFO
	.align		4
        /*001c*/ 	.byte	0x04, 0x17
        /*001e*/ 	.short	(.L_368 - .L_367)
.L_367:
        /*0020*/ 	.word	0x00000000
        /*0024*/ 	.short	0x0000
        /*0026*/ 	.short	0x0000
        /*0028*/ 	.byte	0x00, 0xf0, 0x01, 0x0a


	//----- nvinfo : EIATTR_MAXREG_COUNT
	.align		4
.L_368:
        /*002c*/ 	.byte	0x03, 0x1b
        /*002e*/ 	.short	0x00ff


	//----- nvinfo : EIATTR_NUM_BARRIERS
	.align		4
        /*0030*/ 	.byte	0x02, 0x4c
        /*0032*/ 	.byte	0x01
	.zero		1


	//----- nvinfo : EIATTR_ANNOTATIONS
	.align		4
        /*0034*/ 	.byte	0x04, 0x55
        /*0036*/ 	.short	(.L_370 - .L_369)


	//   ....[0]....
.L_369:
        /*0038*/ 	.word	0x00000001
        /*003c*/ 	.byte	0x70, 0x03, 0x00, 0x00, 0x01, 0x00, 0x00, 0x00, 0x20, 0x08, 0x00, 0x00, 0x01, 0x00, 0x00, 0x00
        /*004c*/ 	.byte	0xf0, 0x24, 0x00, 0x00, 0x01, 0x00, 0x00, 0x00, 0xa0, 0x41, 0x00, 0x00, 0x01, 0x00, 0x00, 0x00
        /*005c*/ 	.byte	0xa0, 0x7c, 0x00, 0x00


	//----- nvinfo : EIATTR_MERCURY_ISA_VERSION
	.align		4
.L_370:
        /*0060*/ 	.byte	0x03, 0x5f
        /*0062*/ 	.short	0x0000


	//----- nvinfo : EIATTR_EXIT_INSTR_OFFSETS
	.align		4
        /*0064*/ 	.byte	0x04, 0x1c
        /*0066*/ 	.short	(.L_372 - .L_371)


	//   ....[0]....
.L_371:
        /*0068*/ 	.word	0x000000a0


	//   ....[1]....
        /*006c*/ 	.word	0x00008470


	//----- nvinfo : EIATTR_CTAIDZ_USED
	.align		4
.L_372:
        /*0070*/ 	.byte	0x01, 0x04
	.zero		2


	//----- nvinfo : EIATTR_CRS_STACK_SIZE
	.align		4
        /*0074*/ 	.byte	0x04, 0x1e
        /*0076*/ 	.short	(.L_374 - .L_373)
.L_373:
        /*0078*/ 	.word	0x00000000
.L_374:


//--------------------- .nv.info._ZN5flash44flash_bwd_dq_dk_dv_loop_seqk_parallel_kernelI23Flash_bwd_kernel_traitsILi128ELi64ELi64ELi8ELi4ELi2ELi2ELb1ELb0EN7cutlass6half_tE19Flash_kernel_traitsILi128ELi64ELi64ELi8ES3_EELb0ELb1ELb0ELb1ELb0ELb0ELb1EEEvNS_16Flash_bwd_paramsE --------------------------
	.section	.nv.info._ZN5flash44flash_bwd_dq_dk_dv_loop_seqk_parallel_kernelI23Flash_bwd_kernel_traitsILi128ELi64ELi64ELi8ELi4ELi2ELi2ELb1ELb0EN7cutlass6half_tE19Flash_kernel_traitsILi128ELi64ELi64ELi8ES3_EELb0ELb1ELb0ELb1ELb0ELb0ELb1EEEvNS_16Flash_bwd_paramsE,"",@"SHT_CUDA_INFO"
	.sectionflags	@""
	.align	4


	//----- nvinfo : EIATTR_CUDA_API_VERSION
	.align		4
        /*0000*/ 	.byte	0x04, 0x37
        /*0002*/ 	.short	(.L_376 - .L_375)
.L_375:
        /*0004*/ 	.word	0x00000082


	//----- nvinfo : EIATTR_SW2861232_WAR
	.align		4
.L_376:
        /*0008*/ 	.byte	0x01, 0x35
	.zero		2


	//----- nvinfo : EIATTR_PARAM_CBANK
	.align		4
        /*000c*/ 	.byte	0x04, 0x0a
        /*000e*/ 	.short	(.L_378 - .L_377)
	.align		4
.L_377:
        /*0010*/ 	.word	index@(.nv.constant0._ZN5flash44flash_bwd_dq_dk_dv_loop_seqk_parallel_kernelI23Flash_bwd_kernel_traitsILi128ELi64ELi64ELi8ELi4ELi2ELi2ELb1ELb0EN7cutlass6half_tE19Flash_kernel_traitsILi128ELi64ELi64ELi8ES3_EELb0ELb1ELb0ELb1ELb0ELb0ELb1EEEvNS_16Flash_bwd_paramsE)
        /*0014*/ 	.short	0x0160
        /*0016*/ 	.short	0x0280


	//----- nvinfo : EIATTR_CBANK_PARAM_SIZE
	.align		4
.L_378:
        /*0018*/ 	.byte	0x03, 0x19
        /*001a*/ 	.short	0x0280


	//----- nvinfo : EIATTR_KPARAM_INFO
	.align		4
        /*001c*/ 	.byte	0x04, 0x17
        /*001e*/ 	.short	(.L_380 - .L_379)
.L_379:
        /*0020*/ 	.word	0x00000000
        /*0024*/ 	.short	0x0000
        /*0026*/ 	.short	0x0000
        /*0028*/ 	.byte	0x00, 0xf0, 0x01, 0x0a


	//----- nvinfo : EIATTR_MAXREG_COUNT
	.align		4
.L_380:
        /*002c*/ 	.byte	0x03, 0x1b
        /*002e*/ 	.short	0x00ff


	//----- nvinfo : EIATTR_NUM_BARRIERS
	.align		4
        /*0030*/ 	.byte	0x02, 0x4c
        /*0032*/ 	.byte	0x01
	.zero		1


	//----- nvinfo : EIATTR_ANNOTATIONS
	.align		4
        /*0034*/ 	.byte	0x04, 0x55
        /*0036*/ 	.short	(.L_382 - .L_381)


	//   ....[0]....
.L_381:
        /* <DEDUP_REMOVED lines=12> */


	//----- nvinfo : EIATTR_MERCURY_ISA_VERSION
	.align		4
.L_382:
        /*00e0*/ 	.byte	0x03, 0x5f
        /*00e2*/ 	.short	0x0000


	//----- nvinfo : EIATTR_EXIT_INSTR_OFFSETS
	.align		4
        /*00e4*/ 	.byte	0x04, 0x1c
        /*00e6*/ 	.short	(.L_384 - .L_383)


	//   ....[0]....
.L_383:
        /*00e8*/ 	.word	0x00000090


	//   ....[1]....
        /*00ec*/ 	.word	0x00007880


	//----- nvinfo : EIATTR_CTAIDZ_USED
	.align		4
.L_384:
        /*00f0*/ 	.byte	0x01, 0x04
	.zero		2


	//----- nvinfo : EIATTR_CRS_STACK_SIZE
	.align		4
        /*00f4*/ 	.byte	0x04, 0x1e
        /*00f6*/ 	.short	(.L_386 - .L_385)
.L_385:
        /*00f8*/ 	.word	0x00000000
.L_386:


//--------------------- .nv.info._ZN5flash25flash_bwd_dot_do_o_kernelILb0E23Flash_bwd_kernel_traitsILi128ELi64ELi64ELi8ELi4ELi2ELi2ELb1ELb0EN7cutlass6half_tE19Flash_kernel_traitsILi128ELi64ELi64ELi8ES3_EEEEvNS_16Flash_bwd_paramsE --------------------------
	.section	.nv.info._ZN5flash25flash_bwd_dot_do_o_kernelILb0E23Flash_bwd_kernel_traitsILi128ELi64ELi64ELi8ELi4ELi2ELi2ELb1ELb0EN7cutlass6half_tE19Flash_kernel_traitsILi128ELi64ELi64ELi8ES3_EEEEvNS_16Flash_bwd_paramsE,"",@"SHT_CUDA_INFO"
	.sectionflags	@""
	.align	4


	//----- nvinfo : EIATTR_CUDA_API_VERSION
	.align		4
        /*0000*/ 	.byte	0x04, 0x37
        /*0002*/ 	.short	(.L_388 - .L_387)
.L_387:
        /*0004*/ 	.word	0x00000082


	//----- nvinfo : EIATTR_SW2861232_WAR
	.align		4
.L_388:
        /*0008*/ 	.byte	0x01, 0x35
	.zero		2


	//----- nvinfo : EIATTR_PARAM_CBANK
	.align		4
        /*000c*/ 	.byte	0x04, 0x0a
        /*000e*/ 	.short	(.L_390 - .L_389)
	.align		4
.L_389:
        /*0010*/ 	.word	index@(.nv.constant0._ZN5flash25flash_bwd_dot_do_o_kernelILb0E23Flash_bwd_kernel_traitsILi128ELi64ELi64ELi8ELi4ELi2ELi2ELb1ELb0EN7cutlass6half_tE19Flash_kernel_traitsILi128ELi64ELi64ELi8ES3_EEEEvNS_16Flash_bwd_paramsE)
        /*0014*/ 	.short	0x0160
        /*0016*/ 	.short	0x0280


	//----- nvinfo : EIATTR_CBANK_PARAM_SIZE
	.align		4
.L_390:
        /*0018*/ 	.byte	0x03, 0x19
        /*001a*/ 	.short	0x0280


	//----- nvinfo : EIATTR_KPARAM_INFO
	.align		4
        /*001c*/ 	.byte	0x04, 0x17
        /*001e*/ 	.short	(.L_392 - .L_391)
.L_391:
        /*0020*/ 	.word	0x00000000
        /*0024*/ 	.short	0x0000
        /*0026*/ 	.short	0x0000
        /*0028*/ 	.byte	0x00, 0xf0, 0x01, 0x0a


	//----- nvinfo : EIATTR_MAXREG_COUNT
	.align		4
.L_392:
        /*002c*/ 	.byte	0x03, 0x1b
        /*002e*/ 	.short	0x00ff


	//----- nvinfo : EIATTR_MERCURY_ISA_VERSION
	.align		4
        /*0030*/ 	.byte	0x03, 0x5f
        /*0032*/ 	.short	0x0000


	//----- nvinfo : EIATTR_COOP_GROUP_MASK_REGIDS
	.align		4
        /*0034*/ 	.byte	0x04, 0x29
        /*0036*/ 	.short	(.L_394 - .L_393)


	//   ....[0]....
.L_393:
        /*0038*/ 	.word	0xffffffff


	//   ....[1]....
        /*003c*/ 	.word	0xffffffff


	//   ....[2]....
        /*0040*/ 	.word	0xffffffff


	//   ....[3]....
        /*0044*/ 	.word	0xffffffff


	//   ....[4]....
        /*0048*/ 	.word	0xffffffff


	//   ....[5]....
        /*004c*/ 	.word	0xffffffff


	//----- nvinfo : EIATTR_COOP_GROUP_INSTR_OFFSETS
	.align		4
.L_394:
        /*0050*/ 	.byte	0x04, 0x28
        /*0052*/ 	.short	(.L_396 - .L_395)


	//   ....[0]....
.L_395:
        /*0054*/ 	.word	0x00001080


	//   ....[1]....
        /*0058*/ 	.word	0x000010f0


	//   ....[2]....
        /*005c*/ 	.word	0x00001110


	//   ....[3]....
        /*0060*/ 	.word	0x00001130


	//   ....[4]....
        /*0064*/ 	.word	0x00001160


	//   ....[5]....
        /*0068*/ 	.word	0x00001190


	//----- nvinfo : EIATTR_EXIT_INSTR_OFFSETS
	.align		4
.L_396:
        /*006c*/ 	.byte	0x04, 0x1c
        /*006e*/ 	.short	(.L_398 - .L_397)


	//   ....[0]....
.L_397:
        /*0070*/ 	.word	0x000000f0


	//   ....[1]....
        /*0074*/ 	.word	0x000011e0


	//   ....[2]....
        /*0078*/ 	.word	0x00001210


	//----- nvinfo : EIATTR_CTAIDZ_USED
	.align		4
.L_398:
        /*007c*/ 	.byte	0x01, 0x04
	.zero		2


	//----- nvinfo : EIATTR_CRS_STACK_SIZE
	.align		4
        /*0080*/ 	.byte	0x04, 0x1e
        /*0082*/ 	.short	(.L_400 - .L_399)
.L_399:
        /*0084*/ 	.word	0x00000000
.L_400:


//--------------------- .nv.info._ZN5flash25flash_bwd_dot_do_o_kernelILb1E23Flash_bwd_kernel_traitsILi128ELi64ELi64ELi8ELi4ELi2ELi2ELb1ELb0EN7cutlass6half_tE19Flash_kernel_traitsILi128ELi64ELi64ELi8ES3_EEEEvNS_16Flash_bwd_paramsE --------------------------
	.section	.nv.info._ZN5flash25flash_bwd_dot_do_o_kernelILb1E23Flash_bwd_kernel_traitsILi128ELi64ELi64ELi8ELi4ELi2ELi2ELb1ELb0EN7cutlass6half_tE19Flash_kernel_traitsILi128ELi64ELi64ELi8ES3_EEEEvNS_16Flash_bwd_paramsE,"",@"SHT_CUDA_INFO"
	.sectionflags	@""
	.align	4


	//----- nvinfo : EIATTR_CUDA_API_VERSION
	.align		4
        /*0000*/ 	.byte	0x04, 0x37
        /*0002*/ 	.short	(.L_402 - .L_401)
.L_401:
        /*0004*/ 	.word	0x00000082


	//----- nvinfo : EIATTR_SW2861232_WAR
	.align		4
.L_402:
        /*0008*/ 	.byte	0x01, 0x35
	.zero		2


	//----- nvinfo : EIATTR_PARAM_CBANK
	.align		4
        /*000c*/ 	.byte	0x04, 0x0a
        /*000e*/ 	.short	(.L_404 - .L_403)
	.align		4
.L_403:
        /*0010*/ 	.word	index@(.nv.constant0._ZN5flash25flash_bwd_dot_do_o_kernelILb1E23Flash_bwd_kernel_traitsILi128ELi64ELi64ELi8ELi4ELi2ELi2ELb1ELb0EN7cutlass6half_tE19Flash_kernel_traitsILi128ELi64ELi64ELi8ES3_EEEEvNS_16Flash_bwd_paramsE)
        /*0014*/ 	.short	0x0160
        /*0016*/ 	.short	0x0280


	//----- nvinfo : EIATTR_CBANK_PARAM_SIZE
	.align		4
.L_404:
        /*0018*/ 	.byte	0x03, 0x19
        /*001a*/ 	.short	0x0280


	//----- nvinfo : EIATTR_KPARAM_INFO
	.align		4
        /*001c*/ 	.byte	0x04, 0x17
        /*001e*/ 	.short	(.L_406 - .L_405)
.L_405:
        /*0020*/ 	.word	0x00000000
        /*0024*/ 	.short	0x0000
        /*0026*/ 	.short	0x0000
        /*0028*/ 	.byte	0x00, 0xf0, 0x01, 0x0a


	//----- nvinfo : EIATTR_MAXREG_COUNT
	.align		4
.L_406:
        /*002c*/ 	.byte	0x03, 0x1b
        /*002e*/ 	.short	0x00ff


	//----- nvinfo : EIATTR_MERCURY_ISA_VERSION
	.align		4
        /*0030*/ 	.byte	0x03, 0x5f
        /*0032*/ 	.short	0x0000


	//----- nvinfo : EIATTR_COOP_GROUP_MASK_REGIDS
	.align		4
        /*0034*/ 	.byte	0x04, 0x29
        /*0036*/ 	.short	(.L_408 - .L_407)


	//   ....[0]....
.L_407:
        /*0038*/ 	.word	0xffffffff


	//   ....[1]....
        /*003c*/ 	.word	0xffffffff


	//   ....[2]....
        /*0040*/ 	.word	0xffffffff


	//   ....[3]....
        /*0044*/ 	.word	0xffffffff


	//   ....[4]....
        /*0048*/ 	.word	0xffffffff


	//   ....[5]....
        /*004c*/ 	.word	0xffffffff


	//----- nvinfo : EIATTR_COOP_GROUP_INSTR_OFFSETS
	.align		4
.L_408:
        /*0050*/ 	.byte	0x04, 0x28
        /*0052*/ 	.short	(.L_410 - .L_409)


	//   ....[0]....
.L_409:
        /*0054*/ 	.word	0x000013d0


	//   ....[1]....
        /*0058*/ 	.word	0x00001400


	//   ....[2]....
        /*005c*/ 	.word	0x00001460


	//   ....[3]....
        /*0060*/ 	.word	0x00001470


	//   ....[4]....
        /*0064*/ 	.word	0x000014b0


	//   ....[5]....
        /*0068*/ 	.word	0x000014c0


	//----- nvinfo : EIATTR_EXIT_INSTR_OFFSETS
	.align		4
.L_410:
        /*006c*/ 	.byte	0x04, 0x1c
        /*006e*/ 	.short	(.L_412 - .L_411)


	//   ....[0]....
.L_411:
        /*0070*/ 	.word	0x000000f0


	//   ....[1]....
        /*0074*/ 	.word	0x00001610


	//----- nvinfo : EIATTR_CTAIDZ_USED
	.align		4
.L_412:
        /*0078*/ 	.byte	0x01, 0x04
	.zero		2


	//----- nvinfo : EIATTR_CRS_STACK_SIZE
	.align		4
        /*007c*/ 	.byte	0x04, 0x1e
        /*007e*/ 	.short	(.L_414 - .L_413)
.L_413:
        /*0080*/ 	.word	0x00000000
.L_414:


//--------------------- .nv.info._ZN5flash27flash_bwd_convert_dq_kernelI23Flash_bwd_kernel_traitsILi128ELi64ELi128ELi8ELi2ELi4ELi2ELb0ELb0EN7cutlass6half_tE19Flash_kernel_traitsILi128ELi64ELi128ELi8ES3_EEEEvNS_16Flash_bwd_paramsEi --------------------------
	.section	.nv.info._ZN5flash27flash_bwd_convert_dq_kernelI23Flash_bwd_kernel_traitsILi128ELi64ELi128ELi8ELi2ELi4ELi2ELb0ELb0EN7cutlass6half_tE19Flash_kernel_traitsILi128ELi64ELi128ELi8ES3_EEEEvNS_16Flash_bwd_paramsEi,"",@"SHT_CUDA_INFO"
	.sectionflags	@""
	.align	4


	//----- nvinfo : EIATTR_CUDA_API_VERSION
	.align		4
        /*0000*/ 	.byte	0x04, 0x37
        /*0002*/ 	.short	(.L_416 - .L_415)
.L_415:
        /*0004*/ 	.word	0x00000082


	//----- nvinfo : EIATTR_SW2861232_WAR
	.align		4
.L_416:
        /*0008*/ 	.byte	0x01, 0x35
	.zero		2


	//----- nvinfo : EIATTR_PARAM_CBANK
	.align		4
        /*000c*/ 	.byte	0x04, 0x0a
        /*000e*/ 	.short	(.L_418 - .L_417)
	.align		4
.L_417:
        /*0010*/ 	.word	index@(.nv.constant0._ZN5flash27flash_bwd_convert_dq_kernelI23Flash_bwd_kernel_traitsILi128ELi64ELi128ELi8ELi2ELi4ELi2ELb0ELb0EN7cutlass6half_tE19Flash_kernel_traitsILi128ELi64ELi128ELi8ES3_EEEEvNS_16Flash_bwd_paramsEi)
        /*0014*/ 	.short	0x0160
        /*0016*/ 	.short	0x0284


	//----- nvinfo : EIATTR_CBANK_PARAM_SIZE
	.align		4
.L_418:
        /*0018*/ 	.byte	0x03, 0x19
        /*001a*/ 	.short	0x0284


	//----- nvinfo : EIATTR_KPARAM_INFO
	.align		4
        /*001c*/ 	.byte	0x04, 0x17
        /*001e*/ 	.short	(.L_420 - .L_419)
.L_419:
        /*0020*/ 	.word	0x00000000
        /*0024*/ 	.short	0x0001
        /*0026*/ 	.short	0x0280
        /*0028*/ 	.byte	0x00, 0xf0, 0x11, 0x00


	//----- nvinfo : EIATTR_KPARAM_INFO
	.align		4
.L_420:
        /*002c*/ 	.byte	0x04, 0x17
        /*002e*/ 	.short	(.L_422 - .L_421)
.L_421:
        /*0030*/ 	.word	0x00000000
        /*0034*/ 	.short	0x0000
        /*0036*/ 	.short	0x0000
        /*0038*/ 	.byte	0x00, 0xf0, 0x01, 0x0a


	//----- nvinfo : EIATTR_MAXREG_COUNT
	.align		4
.L_422:
        /*003c*/ 	.byte	0x03, 0x1b
        /*003e*/ 	.short	0x00ff


	//----- nvinfo : EIATTR_NUM_BARRIERS
	.align		4
        /*0040*/ 	.byte	0x02, 0x4c
        /*0042*/ 	.byte	0x01
	.zero		1


	//----- nvinfo : EIATTR_MERCURY_ISA_VERSION
	.align		4
        /*0044*/ 	.byte	0x03, 0x5f
        /*0046*/ 	.short	0x0000


	//----- nvinfo : EIATTR_EXIT_INSTR_OFFSETS
	.align		4
        /*0048*/ 	.byte	0x04, 0x1c
        /*004a*/ 	.short	(.L_424 - .L_423)


	//   ....[0]....
.L_423:
        /*004c*/ 	.word	0x000000f0


	//   ....[1]....
        /*0050*/ 	.word	0x000016c0


	//   ....[2]....
        /*0054*/ 	.word	0x000017a0


	//   ....[3]....
        /*0058*/ 	.word	0x000017c0


	//----- nvinfo : EIATTR_CTAIDZ_USED
	.align		4
.L_424:
        /*005c*/ 	.byte	0x01, 0x04
	.zero		2


	//----- nvinfo : EIATTR_CRS_STACK_SIZE
	.align		4
        /*0060*/ 	.byte	0x04, 0x1e
        /*0062*/ 	.short	(.L_426 - .L_425)
.L_425:
        /*0064*/ 	.word	0x00000000
.L_426:


//--------------------- .nv.info._ZN5flash44flash_bwd_dq_dk_dv_loop_seqk_parallel_kernelI23Flash_bwd_kernel_traitsILi128ELi64ELi128ELi8ELi2ELi4ELi2ELb0ELb0EN7cutlass6half_tE19Flash_kernel_traitsILi128ELi64ELi128ELi8ES3_EELb1ELb1ELb0ELb0ELb0ELb0ELb0EEEvNS_16Flash_bwd_paramsE --------------------------
	.section	.nv.info._ZN5flash44flash_bwd_dq_dk_dv_loop_seqk_parallel_kernelI23Flash_bwd_kernel_traitsILi128ELi64ELi128ELi8ELi2ELi4ELi2ELb0ELb0EN7cutlass6half_tE19Flash_kernel_traitsILi128ELi64ELi128ELi8ES3_EELb1ELb1ELb0ELb0ELb0ELb0ELb0EEEvNS_16Flash_bwd_paramsE,"",@"SHT_CUDA_INFO"
	.sectionflags	@""
	.align	4


	//----- nvinfo : EIATTR_CUDA_API_VERSION
	.align		4
        /*0000*/ 	.byte	0x04, 0x37
        /*0002*/ 	.short	(.L_428 - .L_427)
.L_427:
        /*0004*/ 	.word	0x00000082


	//----- nvinfo : EIATTR_SW2861232_WAR
	.align		4
.L_428:
        /*0008*/ 	.byte	0x01, 0x35
	.zero		2


	//----- nvinfo : EIATTR_PARAM_CBANK
	.align		4
        /*000c*/ 	.byte	0x04, 0x0a
        /*000e*/ 	.short	(.L_430 - .L_429)
	.align		4
.L_429:
        /*0010*/ 	.word	index@(.nv.constant0._ZN5flash44flash_bwd_dq_dk_dv_loop_seqk_parallel_kernelI23Flash_bwd_kernel_traitsILi128ELi64ELi128ELi8ELi2ELi4ELi2ELb0ELb0EN7cutlass6half_tE19Flash_kernel_traitsILi128ELi64ELi128ELi8ES3_EELb1ELb1ELb0ELb0ELb0ELb0ELb0EEEvNS_16Flash_bwd_paramsE)
        /*0014*/ 	.short	0x0160
        /*0016*/ 	.short	0x0280


	//----- nvinfo : EIATTR_CBANK_PARAM_SIZE
	.align		4
.L_430:
        /*0018*/ 	.byte	0x03, 0x19
        /*001a*/ 	.short	0x0280


	//----- nvinfo : EIATTR_KPARAM_INFO
	.align		4
        /*001c*/ 	.byte	0x04, 0x17
        /*001e*/ 	.short	(.L_432 - .L_431)
.L_431:
        /*0020*/ 	.word	0x00000000
        /*0024*/ 	.short	0x0000
        /*0026*/ 	.short	0x0000
        /*0028*/ 	.byte	0x00, 0xf0, 0x01, 0x0a


	//----- nvinfo : EIATTR_MAXREG_COUNT
	.align		4
.L_432:
        /*002c*/ 	.byte	0x03, 0x1b
        /*002e*/ 	.short	0x00ff


	//----- nvinfo : EIATTR_NUM_BARRIERS
	.align		4
        /*0030*/ 	.byte	0x02, 0x4c
        /*0032*/ 	.byte	0x01
	.zero		1


	//----- nvinfo : EIATTR_ANNOTATIONS
	.align		4
        /*0034*/ 	.byte	0x04, 0x55
        /*0036*/ 	.short	(.L_434 - .L_433)


	//   ....[0]....
.L_433:
        /* <DEDUP_REMOVED lines=8> */


	//----- nvinfo : EIATTR_MERCURY_ISA_VERSION
	.align		4
.L_434:
        /*00a8*/ 	.byte	0x03, 0x5f
        /*00aa*/ 	.short	0x0000


	//----- nvinfo : EIATTR_EXIT_INSTR_OFFSETS
	.align		4
        /*00ac*/ 	.byte	0x04, 0x1c
        /*00ae*/ 	.short	(.L_436 - .L_435)


	//   ....[0]....
.L_435:
        /*00b0*/ 	.word	0x000000a0


	//   ....[1]....
        /*00b4*/ 	.word	0x0000bcd0


	//----- nvinfo : EIATTR_CTAIDZ_USED
	.align		4
.L_436:
        /*00b8*/ 	.byte	0x01, 0x04
	.zero		2


	//----- nvinfo : EIATTR_CRS_STACK_SIZE
	.align		4
        /*00bc*/ 	.byte	0x04, 0x1e
        /*00be*/ 	.short	(.L_438 - .L_437)
.L_437:
        /*00c0*/ 	.word	0x00000000
.L_438:


//--------------------- .nv.info._ZN5flash44flash_bwd_dq_dk_dv_loop_seqk_parallel_kernelI23Flash_bwd_kernel_traitsILi128ELi64ELi128ELi8ELi2ELi4ELi2ELb0ELb0EN7cutlass6half_tE19Flash_kernel_traitsILi128ELi64ELi128ELi8ES3_EELb0ELb1ELb0ELb0ELb0ELb0ELb1EEEvNS_16Flash_bwd_paramsE --------------------------
	.section	.nv.info._ZN5flash44flash_bwd_dq_dk_dv_loop_seqk_parallel_kernelI23Flash_bwd_kernel_traitsILi128ELi64ELi128ELi8ELi2ELi4ELi2ELb0ELb0EN7cutlass6half_tE19Flash_kernel_traitsILi128ELi64ELi128ELi8ES3_EELb0ELb1ELb0ELb0ELb0ELb0ELb1EEEvNS_16Flash_bwd_paramsE,"",@"SHT_CUDA_INFO"
	.sectionflags	@""
	.align	4


	//----- nvinfo : EIATTR_CUDA_API_VERSION
	.align		4
        /*0000*/ 	.byte	0x04, 0x37
        /*0002*/ 	.short	(.L_440 - .L_439)
.L_439:
        /*0004*/ 	.word	0x00000082


	//----- nvinfo : EIATTR_SW2861232_WAR
	.align		4
.L_440:
        /*0008*/ 	.byte	0x01, 0x35
	.zero		2


	//----- nvinfo : EIATTR_PARAM_CBANK
	.align		4
        /*000c*/ 	.byte	0x04, 0x0a
        /*000e*/ 	.short	(.L_442 - .L_441)
	.align		4
.L_441:
        /*0010*/ 	.word	index@(.nv.constant0._ZN5flash44flash_bwd_dq_dk_dv_loop_seqk_parallel_kernelI23Flash_bwd_kernel_traitsILi128ELi64ELi128ELi8ELi2ELi4ELi2ELb0ELb0EN7cutlass6half_tE19Flash_kernel_traitsILi128ELi64ELi128ELi8ES3_EELb0ELb1ELb0ELb0ELb0ELb0ELb1EEEvNS_16Flash_bwd_paramsE)
        /*0014*/ 	.short	0x0160
        /*0016*/ 	.short	0x0280


	//----- nvinfo : EIATTR_CBANK_PARAM_SIZE
	.align		4
.L_442:
        /*0018*/ 	.byte	0x03, 0x19
        /*001a*/ 	.short	0x0280


	//----- nvinfo : EIATTR_KPARAM_INFO
	.align		4
        /*001c*/ 	.byte	0x04, 0x17
        /*001e*/ 	.short	(.L_444 - .L_443)
.L_443:
        /*0020*/ 	.word	0x00000000
        /*0024*/ 	.short	0x0000
        /*0026*/ 	.short	0x0000
        /*0028*/ 	.byte	0x00, 0xf0, 0x01, 0x0a


	//----- nvinfo : EIATTR_MAXREG_COUNT
	.align		4
.L_444:
        /*002c*/ 	.byte	0x03, 0x1b
        /*002e*/ 	.short	0x00ff


	//----- nvinfo : EIATTR_NUM_BARRIERS
	.align		4
        /*0030*/ 	.byte	0x02, 0x4c
        /*0032*/ 	.byte	0x01
	.zero		1


	//----- nvinfo : EIATTR_ANNOTATIONS
	.align		4
        /*0034*/ 	.byte	0x04, 0x55
        /*0036*/ 	.short	(.L_446 - .L_445)


	//   ....[0]....
.L_445:
        /* <DEDUP_REMOVED lines=57> */


	//----- nvinfo : EIATTR_MERCURY_ISA_VERSION
	.align		4
.L_446:
        /*03b8*/ 	.byte	0x03, 0x5f
        /*03ba*/ 	.short	0x0000


	//----- nvinfo : EIATTR_EXIT_INSTR_OFFSETS
	.align		4
        /*03bc*/ 	.byte	0x04, 0x1c
        /*03be*/ 	.short	(.L_448 - .L_447)


	//   ....[0]....
.L_447:
        /*03c0*/ 	.word	0x000000a0


	//   ....[1]....
        /*03c4*/ 	.word	0x0000bb50


	//----- nvinfo : EIATTR_CTAIDZ_USED
	.align		4
.L_448:
        /*03c8*/ 	.byte	0x01, 0x04
	.zero		2


	//----- nvinfo : EIATTR_CRS_STACK_SIZE
	.align		4
        /*03cc*/ 	.byte	0x04, 0x1e
        /*03ce*/ 	.short	(.L_450 - .L_449)
.L_449:
        /*03d0*/ 	.word	0x00000000
.L_450:


//--------------------- .nv.info._ZN5flash44flash_bwd_dq_dk_dv_loop_seqk_parallel_kernelI23Flash_bwd_kernel_traitsILi128ELi64ELi128ELi8ELi2ELi4ELi2ELb0ELb0EN7cutlass6half_tE19Flash_kernel_traitsILi128ELi64ELi128ELi8ES3_EELb1ELb1ELb0ELb0ELb1ELb1ELb0EEEvNS_16Flash_bwd_paramsE --------------------------
	.section	.nv.info._ZN5flash44flash_bwd_dq_dk_dv_loop_seqk_parallel_kernelI23Flash_bwd_kernel_traitsILi128ELi64ELi128ELi8ELi2ELi4ELi2ELb0ELb0EN7cutlass6half_tE19Flash_kernel_traitsILi128ELi64ELi128ELi8ES3_EELb1ELb1ELb0ELb0ELb1ELb1ELb0EEEvNS_16Flash_bwd_paramsE,"",@"SHT_CUDA_INFO"
	.sectionflags	@""
	.align	4


	//----- nvinfo : EIATTR_CUDA_API_VERSION
	.align		4
        /*0000*/ 	.byte	0x04, 0x37
        /*0002*/ 	.short	(.L_452 - .L_451)
.L_451:
        /*0004*/ 	.word	0x00000082


	//----- nvinfo : EIATTR_SW2861232_WAR
	.align		4
.L_452:
        /*0008*/ 	.byte	0x01, 0x35
	.zero		2


	//----- nvinfo : EIATTR_PARAM_CBANK
	.align		4
        /*000c*/ 	.byte	0x04, 0x0a
        /*000e*/ 	.short	(.L_454 - .L_453)
	.align		4
.L_453:
        /*0010*/ 	.word	index@(.nv.constant0._ZN5flash44flash_bwd_dq_dk_dv_loop_seqk_parallel_kernelI23Flash_bwd_kernel_traitsILi128ELi64ELi128ELi8ELi2ELi4ELi2ELb0ELb0EN7cutlass6half_tE19Flash_kernel_traitsILi128ELi64ELi128ELi8ES3_EELb1ELb1ELb0ELb0ELb1ELb1ELb0EEEvNS_16Flash_bwd_paramsE)
        /*0014*/ 	.short	0x0160
        /*0016*/ 	.short	0x0280


	//----- nvinfo : EIATTR_CBANK_PARAM_SIZE
	.align		4
.L_454:
        /*0018*/ 	.byte	0x03, 0x19
        /*001a*/ 	.short	0x0280


	//----- nvinfo : EIATTR_KPARAM_INFO
	.align		4
        /*001c*/ 	.byte	0x04, 0x17
        /*001e*/ 	.short	(.L_456 - .L_455)
.L_455:
        /*0020*/ 	.word	0x00000000
        /*0024*/ 	.short	0x0000
        /*0026*/ 	.short	0x0000
        /*0028*/ 	.byte	0x00, 0xf0, 0x01, 0x0a


	//----- nvinfo : EIATTR_MAXREG_COUNT
	.align		4
.L_456:
        /*002c*/ 	.byte	0x03, 0x1b
        /*002e*/ 	.short	0x00ff


	//----- nvinfo : EIATTR_NUM_BARRIERS
	.align		4
        /*0030*/ 	.byte	0x02, 0x4c
        /*0032*/ 	.byte	0x01
	.zero		1


	//----- nvinfo : EIATTR_ANNOTATIONS
	.align		4
        /*0034*/ 	.byte	0x04, 0x55
        /*0036*/ 	.short	(.L_458 - .L_457)


	//   ....[0]....
.L_457:
        /* <DEDUP_REMOVED lines=16> */


	//----- nvinfo : EIATTR_MERCURY_ISA_VERSION
	.align		4
.L_458:
        /*0120*/ 	.byte	0x03, 0x5f
        /*0122*/ 	.short	0x0000


	//----- nvinfo : EIATTR_EXIT_INSTR_OFFSETS
	.align		4
        /*0124*/ 	.byte	0x04, 0x1c
        /*0126*/ 	.short	(.L_460 - .L_459)


	//   ....[0]....
.L_459:
        /*0128*/ 	.word	0x000000a0


	//   ....[1]....
        /*012c*/ 	.word	0x00008c00


	//----- nvinfo : EIATTR_CTAIDZ_USED
	.align		4
.L_460:
        /*0130*/ 	.byte	0x01, 0x04
	.zero		2


//--------------------- .nv.info._ZN5flash44flash_bwd_dq_dk_dv_loop_seqk_parallel_kernelI23Flash_bwd_kernel_traitsILi128ELi64ELi128ELi8ELi2ELi4ELi2ELb0ELb0EN7cutlass6half_tE19Flash_kernel_traitsILi128ELi64ELi128ELi8ES3_EELb0ELb1ELb0ELb0ELb1ELb1ELb1EEEvNS_16Flash_bwd_paramsE --------------------------
	.section	.nv.info._ZN5flash44flash_bwd_dq_dk_dv_loop_seqk_parallel_kernelI23Flash_bwd_kernel_traitsILi128ELi64ELi128ELi8ELi2ELi4ELi2ELb0ELb0EN7cutlass6half_tE19Flash_kernel_traitsILi128ELi64ELi128ELi8ES3_EELb0ELb1ELb0ELb0ELb1ELb1ELb1EEEvNS_16Flash_bwd_paramsE,"",@"SHT_CUDA_INFO"
	.sectionflags	@""
	.align	4


	//----- nvinfo : EIATTR_CUDA_API_VERSION
	.align		4
        /*0000*/ 	.byte	0x04, 0x37
        /*0002*/ 	.short	(.L_462 - .L_461)
.L_461:
        /*0004*/ 	.word	0x00000082


	//----- nvinfo : EIATTR_SW2861232_WAR
	.align		4
.L_462:
        /*0008*/ 	.byte	0x01, 0x35
	.zero		2


	//----- nvinfo : EIATTR_PARAM_CBANK
	.align		4
        /*000c*/ 	.byte	0x04, 0x0a
        /*000e*/ 	.short	(.L_464 - .L_463)
	.align		4
.L_463:
        /*0010*/ 	.word	index@(.nv.constant0._ZN5flash44flash_bwd_dq_dk_dv_loop_seqk_parallel_kernelI23Flash_bwd_kernel_traitsILi128ELi64ELi128ELi8ELi2ELi4ELi2ELb0ELb0EN7cutlass6half_tE19Flash_kernel_traitsILi128ELi64ELi128ELi8ES3_EELb0ELb1ELb0ELb0ELb1ELb1ELb1EEEvNS_16Flash_bwd_paramsE)
        /*0014*/ 	.short	0x0160
        /*0016*/ 	.short	0x0280


	//----- nvinfo : EIATTR_CBANK_PARAM_SIZE
	.align		4
.L_464:
        /*0018*/ 	.byte	0x03, 0x19
        /*001a*/ 	.short	0x0280


	//----- nvinfo : EIATTR_KPARAM_INFO
	.align		4
        /*001c*/ 	.byte	0x04, 0x17
        /*001e*/ 	.short	(.L_466 - .L_465)
.L_465:
        /*0020*/ 	.word	0x00000000
        /*0024*/ 	.short	0x0000
        /*0026*/ 	.short	0x0000
        /*0028*/ 	.byte	0x00, 0xf0, 0x01, 0x0a


	//----- nvinfo : EIATTR_MAXREG_COUNT
	.align		4
.L_466:
        /*002c*/ 	.byte	0x03, 0x1b
        /*002e*/ 	.short	0x00ff


	//----- nvinfo : EIATTR_NUM_BARRIERS
	.align		4
        /*0030*/ 	.byte	0x02, 0x4c
        /*0032*/ 	.byte	0x01
	.zero		1


	//----- nvinfo : EIATTR_ANNOTATIONS
	.align		4
        /*0034*/ 	.byte	0x04, 0x55
        /*0036*/ 	.short	(.L_468 - .L_467)


	//   ....[0]....
.L_467:
        /* <DEDUP_REMOVED lines=51> */


	//----- nvinfo : EIATTR_MERCURY_ISA_VERSION
	.align		4
.L_468:
        /*0350*/ 	.byte	0x03, 0x5f
        /*0352*/ 	.short	0x0000


	//----- nvinfo : EIATTR_EXIT_INSTR_OFFSETS
	.align		4
        /*0354*/ 	.byte	0x04, 0x1c
        /*0356*/ 	.short	(.L_470 - .L_469)


	//   ....[0]....
.L_469:
        /*0358*/ 	.word	0x000000a0


	//   ....[1]....
        /*035c*/ 	.word	0x00008890


	//----- nvinfo : EIATTR_CTAIDZ_USED
	.align		4
.L_470:
        /*0360*/ 	.byte	0x01, 0x04
	.zero		2


//--------------------- .nv.info._ZN5flash44flash_bwd_dq_dk_dv_loop_seqk_parallel_kernelI23Flash_bwd_kernel_traitsILi128ELi64ELi128ELi8ELi2ELi4ELi2ELb0ELb0EN7cutlass6half_tE19Flash_kernel_traitsILi128ELi64ELi128ELi8ES3_EELb1ELb1ELb0ELb0ELb0ELb1ELb0EEEvNS_16Flash_bwd_paramsE --------------------------
	.section	.nv.info._ZN5flash44flash_bwd_dq_dk_dv_loop_seqk_parallel_kernelI23Flash_bwd_kernel_traitsILi128ELi64ELi128ELi8ELi2ELi4ELi2ELb0ELb0EN7cutlass6half_tE19Flash_kernel_traitsILi128ELi64ELi128ELi8ES3_EELb1ELb1ELb0ELb0ELb0ELb1ELb0EEEvNS_16Flash_bwd_paramsE,"",@"SHT_CUDA_INFO"
	.sectionflags	@""
	.align	4


	//----- nvinfo : EIATTR_CUDA_API_VERSION
	.align		4
        /*0000*/ 	.byte	0x04, 0x37
        /*0002*/ 	.short	(.L_472 - .L_471)
.L_471:
        /*0004*/ 	.word	0x00000082


	//----- nvinfo : EIATTR_SW2861232_WAR
	.align		4
.L_472:
        /*0008*/ 	.byte	0x01, 0x35
	.zero		2


	//----- nvinfo : EIATTR_PARAM_CBANK
	.align		4
        /*000c*/ 	.byte	0x04, 0x0a
        /*000e*/ 	.short	(.L_474 - .L_473)
	.align		4
.L_473:
        /*0010*/ 	.word	index@(.nv.constant0._ZN5flash44flash_bwd_dq_dk_dv_loop_seqk_parallel_kernelI23Flash_bwd_kernel_traitsILi128ELi64ELi128ELi8ELi2ELi4ELi2ELb0ELb0EN7cutlass6half_tE19Flash_kernel_traitsILi128ELi64ELi128ELi8ES3_EELb1ELb1ELb0ELb0ELb0ELb1ELb0EEEvNS_16Flash_bwd_paramsE)
        /*0014*/ 	.short	0x0160
        /*0016*/ 	.short	0x0280


	//----- nvinfo : EIATTR_CBANK_PARAM_SIZE
	.align		4
.L_474:
        /*0018*/ 	.byte	0x03, 0x19
        /*001a*/ 	.short	0x0280


	//----- nvinfo : EIATTR_KPARAM_INFO
	.align		4
        /*001c*/ 	.byte	0x04, 0x17
        /*001e*/ 	.short	(.L_476 - .L_475)
.L_475:
        /*0020*/ 	.word	0x00000000
        /*0024*/ 	.short	0x0000
        /*0026*/ 	.short	0x0000
        /*0028*/ 	.byte	0x00, 0xf0, 0x01, 0x0a


	//----- nvinfo : EIATTR_MAXREG_COUNT
	.align		4
.L_476:
        /*002c*/ 	.byte	0x03, 0x1b
        /*002e*/ 	.short	0x00ff


	//----- nvinfo : EIATTR_NUM_BARRIERS
	.align		4
        /*0030*/ 	.byte	0x02, 0x4c
        /*0032*/ 	.byte	0x01
	.zero		1


	//----- nvinfo : EIATTR_ANNOTATIONS
	.align		4
        /*0034*/ 	.byte	0x04, 0x55
        /*0036*/ 	.short	(.L_478 - .L_477)


	//   ....[0]....
.L_477:
        /* <DEDUP_REMOVED lines=14> */


	//----- nvinfo : EIATTR_MERCURY_ISA_VERSION
	.align		4
.L_478:
        /*0108*/ 	.byte	0x03, 0x5f
        /*010a*/ 	.short	0x0000


	//----- nvinfo : EIATTR_EXIT_INSTR_OFFSETS
	.align		4
        /*010c*/ 	.byte	0x04, 0x1c
        /*010e*/ 	.short	(.L_480 - .L_479)


	//   ....[0]....
.L_479:
        /*0110*/ 	.word	0x000000a0


	//   ....[1]....
        /*0114*/ 	.word	0x0000ad20


	//----- nvinfo : EIATTR_CTAIDZ_USED
	.align		4
.L_480:
        /*0118*/ 	.byte	0x01, 0x04
	.zero		2


	//----- nvinfo : EIATTR_CRS_STACK_SIZE
	.align		4
        /*011c*/ 	.byte	0x04, 0x1e
        /*011e*/ 	.short	(.L_482 - .L_481)
.L_481:
        /*0120*/ 	.word	0x00000000
.L_482:


//--------------------- .nv.info._ZN5flash44flash_bwd_dq_dk_dv_loop_seqk_parallel_kernelI23Flash_bwd_kernel_traitsILi128ELi64ELi128ELi8ELi2ELi4ELi2ELb0ELb0EN7cutlass6half_tE19Flash_kernel_traitsILi128ELi64ELi128ELi8ES3_EELb0ELb1ELb0ELb0ELb0ELb1ELb1EEEvNS_16Flash_bwd_paramsE --------------------------
	.section	.nv.info._ZN5flash44flash_bwd_dq_dk_dv_loop_seqk_parallel_kernelI23Flash_bwd_kernel_traitsILi128ELi64ELi128ELi8ELi2ELi4ELi2ELb0ELb0EN7cutlass6half_tE19Flash_kernel_traitsILi128ELi64ELi128ELi8ES3_EELb0ELb1ELb0ELb0ELb0ELb1ELb1EEEvNS_16Flash_bwd_paramsE,"",@"SHT_CUDA_INFO"
	.sectionflags	@""
	.align	4


	//----- nvinfo : EIATTR_CUDA_API_VERSION
	.align		4
        /*0000*/ 	.byte	0x04, 0x37
        /*0002*/ 	.short	(.L_484 - .L_483)
.L_483:
        /*0004*/ 	.word	0x00000082


	//----- nvinfo : EIATTR_SW2861232_WAR
	.align		4
.L_484:
        /*0008*/ 	.byte	0x01, 0x35
	.zero		2


	//----- nvinfo : EIATTR_PARAM_CBANK
	.align		4
        /*000c*/ 	.byte	0x04, 0x0a
        /*000e*/ 	.short	(.L_486 - .L_485)
	.align		4
.L_485:
        /*0010*/ 	.word	index@(.nv.constant0._ZN5flash44flash_bwd_dq_dk_dv_loop_seqk_parallel_kernelI23Flash_bwd_kernel_traitsILi128ELi64ELi128ELi8ELi2ELi4ELi2ELb0ELb0EN7cutlass6half_tE19Flash_kernel_traitsILi128ELi64ELi128ELi8ES3_EELb0ELb1ELb0ELb0ELb0ELb1ELb1EEEvNS_16Flash_bwd_paramsE)
        /*0014*/ 	.short	0x0160
        /*0016*/ 	.short	0x0280


	//----- nvinfo : EIATTR_CBANK_PARAM_SIZE
	.align		4
.L_486:
        /*0018*/ 	.byte	0x03, 0x19
        /*001a*/ 	.short	0x0280


	//----- nvinfo : EIATTR_KPARAM_INFO
	.align		4
        /*001c*/ 	.byte	0x04, 0x17
        /*001e*/ 	.short	(.L_488 - .L_487)
.L_487:
        /*0020*/ 	.word	0x00000000
        /*0024*/ 	.short	0x0000
        /*0026*/ 	.short	0x0000
        /*0028*/ 	.byte	0x00, 0xf0, 0x01, 0x0a


	//----- nvinfo : EIATTR_MAXREG_COUNT
	.align		4
.L_488:
        /*002c*/ 	.byte	0x03, 0x1b
        /*002e*/ 	.short	0x00ff


	//----- nvinfo : EIATTR_NUM_BARRIERS
	.align		4
        /*0030*/ 	.byte	0x02, 0x4c
        /*0032*/ 	.byte	0x01
	.zero		1


	//----- nvinfo : EIATTR_ANNOTATIONS
	.align		4
        /*0034*/ 	.byte	0x04, 0x55
        /*0036*/ 	.short	(.L_490 - .L_489)


	//   ....[0]....
.L_489:
        /* <DEDUP_REMOVED lines=49> */


	//----- nvinfo : EIATTR_MERCURY_ISA_VERSION
	.align		4
.L_490:
        /*0338*/ 	.byte	0x03, 0x5f
        /*033a*/ 	.short	0x0000


	//----- nvinfo : EIATTR_EXIT_INSTR_OFFSETS
	.align		4
        /*033c*/ 	.byte	0x04, 0x1c
        /*033e*/ 	.short	(.L_492 - .L_491)


	//   ....[0]....
.L_491:
        /*0340*/ 	.word	0x000000a0


	//   ....[1]....
        /*0344*/ 	.word	0x0000a9a0


	//----- nvinfo : EIATTR_CTAIDZ_USED
	.align		4
.L_492:
        /*0348*/ 	.byte	0x01, 0x04
	.zero		2


	//----- nvinfo : EIATTR_CRS_STACK_SIZE
	.align		4
        /*034c*/ 	.byte	0x04, 0x1e
        /*034e*/ 	.short	(.L_494 - .L_493)
.L_493:
        /*0350*/ 	.word	0x00000000
.L_494:


//--------------------- .nv.info._ZN5flash44flash_bwd_dq_dk_dv_loop_seqk_parallel_kernelI23Flash_bwd_kernel_traitsILi128ELi64ELi128ELi8ELi2ELi4ELi2ELb0ELb0EN7cutlass6half_tE19Flash_kernel_traitsILi128ELi64ELi128ELi8ES3_EELb1ELb1ELb0ELb1ELb0ELb0ELb0EEEvNS_16Flash_bwd_paramsE --------------------------
	.section	.nv.info._ZN5flash44flash_bwd_dq_dk_dv_loop_seqk_parallel_kernelI23Flash_bwd_kernel_traitsILi128ELi64ELi128ELi8ELi2ELi4ELi2ELb0ELb0EN7cutlass6half_tE19Flash_kernel_traitsILi128ELi64ELi128ELi8ES3_EELb1ELb1ELb0ELb1ELb0ELb0ELb0EEEvNS_16Flash_bwd_paramsE,"",@"SHT_CUDA_INFO"
	.sectionflags	@""
	.align	4


	//----- nvinfo : EIATTR_CUDA_API_VERSION
	.align		4
        /*0000*/ 	.byte	0x04, 0x37
        /*0002*/ 	.short	(.L_496 - .L_495)
.L_495:
        /*0004*/ 	.word	0x00000082


	//----- nvinfo : EIATTR_SW2861232_WAR
	.align		4
.L_496:
        /*0008*/ 	.byte	0x01, 0x35
	.zero		2


	//----- nvinfo : EIATTR_PARAM_CBANK
	.align		4
        /*000c*/ 	.byte	0x04, 0x0a
        /*000e*/ 	.short	(.L_498 - .L_497)
	.align		4
.L_497:
        /*0010*/ 	.word	index@(.nv.constant0._ZN5flash44flash_bwd_dq_dk_dv_loop_seqk_parallel_kernelI23Flash_bwd_kernel_traitsILi128ELi64ELi128ELi8ELi2ELi4ELi2ELb0ELb0EN7cutlass6half_tE19Flash_kernel_traitsILi128ELi64ELi128ELi8ES3_EELb1ELb1ELb0ELb1ELb0ELb0ELb0EEEvNS_16Flash_bwd_paramsE)
        /*0014*/ 	.short	0x0160
        /*0016*/ 	.short	0x0280


	//----- nvinfo : EIATTR_CBANK_PARAM_SIZE
	.align		4
.L_498:
        /*0018*/ 	.byte	0x03, 0x19
        /*001a*/ 	.short	0x0280


	//----- nvinfo : EIATTR_KPARAM_INFO
	.align		4
        /*001c*/ 	.byte	0x04, 0x17
        /*001e*/ 	.short	(.L_500 - .L_499)
.L_499:
        /*0020*/ 	.word	0x00000000
        /*0024*/ 	.short	0x0000
        /*0026*/ 	.short	0x0000
        /*0028*/ 	.byte	0x00, 0xf0, 0x01, 0x0a


	//----- nvinfo : EIATTR_MAXREG_COUNT
	.align		4
.L_500:
        /*002c*/ 	.byte	0x03, 0x1b
        /*002e*/ 	.short	0x00ff


	//----- nvinfo : EIATTR_NUM_BARRIERS
	.align		4
        /*0030*/ 	.byte	0x02, 0x4c
        /*0032*/ 	.byte	0x01
	.zero		1


	//----- nvinfo : EIATTR_ANNOTATIONS
	.align		4
        /*0034*/ 	.byte	0x04, 0x55
        /*0036*/ 	.short	(.L_502 - .L_501)


	//   ....[0]....
.L_501:
        /* <DEDUP_REMOVED lines=36> */


	//----- nvinfo : EIATTR_MERCURY_ISA_VERSION
	.align		4
.L_502:
        /*0260*/ 	.byte	0x03, 0x5f
        /*0262*/ 	.short	0x0000


	//----- nvinfo : EIATTR_EXIT_INSTR_OFFSETS
	.align		4
        /*0264*/ 	.byte	0x04, 0x1c
        /*0266*/ 	.short	(.L_504 - .L_503)


	//   ....[0]....
.L_503:
        /*0268*/ 	.word	0x000000a0


	//   ....[1]....
        /*026c*/ 	.word	0x0000c480


	//----- nvinfo : EIATTR_CTAIDZ_USED
	.align		4
.L_504:
        /*0270*/ 	.byte	0x01, 0x04
	.zero		2


	//----- nvinfo : EIATTR_CRS_STACK_SIZE
	.align		4
        /*0274*/ 	.byte	0x04, 0x1e
        /*0276*/ 	.short	(.L_506 - .L_505)
.L_505:
        /*0278*/ 	.word	0x00000000
.L_506:


//--------------------- .nv.info._ZN5flash44flash_bwd_dq_dk_dv_loop_seqk_parallel_kernelI23Flash_bwd_kernel_traitsILi128ELi64ELi128ELi8ELi2ELi4ELi2ELb0ELb0EN7cutlass6half_tE19Flash_kernel_traitsILi128ELi64ELi128ELi8ES3_EELb0ELb1ELb0ELb1ELb0ELb0ELb1EEEvNS_16Flash_bwd_paramsE --------------------------
	.section	.nv.info._ZN5flash44flash_bwd_dq_dk_dv_loop_seqk_parallel_kernelI23Flash_bwd_kernel_traitsILi128ELi64ELi128ELi8ELi2ELi4ELi2ELb0ELb0EN7cutlass6half_tE19Flash_kernel_traitsILi128ELi64ELi128ELi8ES3_EELb0ELb1ELb0ELb1ELb0ELb0ELb1EEEvNS_16Flash_bwd_paramsE,"",@"SHT_CUDA_INFO"
	.sectionflags	@""
	.align	4


	//----- nvinfo : EIATTR_CUDA_API_VERSION
	.align		4
        /*0000*/ 	.byte	0x04, 0x37
        /*0002*/ 	.short	(.L_508 - .L_507)
.L_507:
        /*0004*/ 	.word	0x00000082


	//----- nvinfo : EIATTR_SW2861232_WAR
	.align		4
.L_508:
        /*0008*/ 	.byte	0x01, 0x35
	.zero		2


	//----- nvinfo : EIATTR_PARAM_CBANK
	.align		4
        /*000c*/ 	.byte	0x04, 0x0a
        /*000e*/ 	.short	(.L_510 - .L_509)
	.align		4
.L_509:
        /*0010*/ 	.word	index@(.nv.constant0._ZN5flash44flash_bwd_dq_dk_dv_loop_seqk_parallel_kernelI23Flash_bwd_kernel_traitsILi128ELi64ELi128ELi8ELi2ELi4ELi2ELb0ELb0EN7cutlass6half_tE19Flash_kernel_traitsILi128ELi64ELi128ELi8ES3_EELb0ELb1ELb0ELb1ELb0ELb0ELb1EEEvNS_16Flash_bwd_paramsE)
        /*0014*/ 	.short	0x0160
        /*0016*/ 	.short	0x0280


	//----- nvinfo : EIATTR_CBANK_PARAM_SIZE
	.align		4
.L_510:
        /*0018*/ 	.byte	0x03, 0x19
        /*001a*/ 	.short	0x0280


	//----- nvinfo : EIATTR_KPARAM_INFO
	.align		4
        /*001c*/ 	.byte	0x04, 0x17
        /*001e*/ 	.short	(.L_512 - .L_511)
.L_511:
        /*0020*/ 	.word	0x00000000
        /*0024*/ 	.short	0x0000
        /*0026*/ 	.short	0x0000
        /*0028*/ 	.byte	0x00, 0xf0, 0x01, 0x0a


	//----- nvinfo : EIATTR_MAXREG_COUNT
	.align		4
.L_512:
        /*002c*/ 	.byte	0x03, 0x1b
        /*002e*/ 	.short	0x00ff


	//----- nvinfo : EIATTR_NUM_BARRIERS
	.align		4
        /*0030*/ 	.byte	0x02, 0x4c
        /*0032*/ 	.byte	0x01
	.zero		1


	//----- nvinfo : EIATTR_ANNOTATIONS
	.align		4
        /*0034*/ 	.byte	0x04, 0x55
        /*0036*/ 	.short	(.L_514 - .L_513)


	//   ....[0]....
.L_513:
        /* <DEDUP_REMOVED lines=56> */


	//----- nvinfo : EIATTR_MERCURY_ISA_VERSION
	.align		4
.L_514:
        /*03a8*/ 	.byte	0x03, 0x5f
        /*03aa*/ 	.short	0x0000


	//----- nvinfo : EIATTR_EXIT_INSTR_OFFSETS
	.align		4
        /*03ac*/ 	.byte	0x04, 0x1c
        /*03ae*/ 	.short	(.L_516 - .L_515)


	//   ....[0]....
.L_515:
        /*03b0*/ 	.word	0x000000a0


	//   ....[1]....
        /*03b4*/ 	.word	0x0000bd00


	//----- nvinfo : EIATTR_CTAIDZ_USED
	.align		4
.L_516:
        /*03b8*/ 	.byte	0x01, 0x04
	.zero		2


	//----- nvinfo : EIATTR_CRS_STACK_SIZE
	.align		4
        /*03bc*/ 	.byte	0x04, 0x1e
        /*03be*/ 	.short	(.L_518 - .L_517)
.L_517:
        /*03c0*/ 	.word	0x00000000
.L_518:


//--------------------- .nv.info._ZN5flash25flash_bwd_dot_do_o_kernelILb0E23Flash_bwd_kernel_traitsILi128ELi64ELi128ELi8ELi2ELi4ELi2ELb0ELb0EN7cutlass6half_tE19Flash_kernel_traitsILi128ELi64ELi128ELi8ES3_EEEEvNS_16Flash_bwd_paramsE --------------------------
	.section	.nv.info._ZN5flash25flash_bwd_dot_do_o_kernelILb0E23Flash_bwd_kernel_traitsILi128ELi64ELi128ELi8ELi2ELi4ELi2ELb0ELb0EN7cutlass6half_tE19Flash_kernel_traitsILi128ELi64ELi128ELi8ES3_EEEEvNS_16Flash_bwd_paramsE,"",@"SHT_CUDA_INFO"
	.sectionflags	@""
	.align	4


	//----- nvinfo : EIATTR_CUDA_API_VERSION
	.align		4
        /*0000*/ 	.byte	0x04, 0x37
        /*0002*/ 	.short	(.L_520 - .L_519)
.L_519:
        /*0004*/ 	.word	0x00000082


	//----- nvinfo : EIATTR_SW2861232_WAR
	.align		4
.L_520:
        /*0008*/ 	.byte	0x01, 0x35
	.zero		2


	//----- nvinfo : EIATTR_PARAM_CBANK
	.align		4
        /*000c*/ 	.byte	0x04, 0x0a
        /*000e*/ 	.short	(.L_522 - .L_521)
	.align		4
.L_521:
        /*0010*/ 	.word	index@(.nv.constant0._ZN5flash25flash_bwd_dot_do_o_kernelILb0E23Flash_bwd_kernel_traitsILi128ELi64ELi128ELi8ELi2ELi4ELi2ELb0ELb0EN7cutlass6half_tE19Flash_kernel_traitsILi128ELi64ELi128ELi8ES3_EEEEvNS_16Flash_bwd_paramsE)
        /*0014*/ 	.short	0x0160
        /*0016*/ 	.short	0x0280


	//----- nvinfo : EIATTR_CBANK_PARAM_SIZE
	.align		4
.L_522:
        /*0018*/ 	.byte	0x03, 0x19
        /*001a*/ 	.short	0x0280


	//----- nvinfo : EIATTR_KPARAM_INFO
	.align		4
        /*001c*/ 	.byte	0x04, 0x17
        /*001e*/ 	.short	(.L_524 - .L_523)
.L_523:
        /*0020*/ 	.word	0x00000000
        /*0024*/ 	.short	0x0000
        /*0026*/ 	.short	0x0000
        /*0028*/ 	.byte	0x00, 0xf0, 0x01, 0x0a


	//----- nvinfo : EIATTR_MAXREG_COUNT
	.align		4
.L_524:
        /*002c*/ 	.byte	0x03, 0x1b
        /*002e*/ 	.short	0x00ff


	//----- nvinfo : EIATTR_MERCURY_ISA_VERSION
	.align		4
        /*0030*/ 	.byte	0x03, 0x5f
        /*0032*/ 	.short	0x0000


	//----- nvinfo : EIATTR_COOP_GROUP_MASK_REGIDS
	.align		4
        /*0034*/ 	.byte	0x04, 0x29
        /*0036*/ 	.short	(.L_526 - .L_525)


	//   ....[0]....
.L_525:
        /*0038*/ 	.word	0xffffffff


	//   ....[1]....
        /*003c*/ 	.word	0xffffffff


	//   ....[2]....
        /*0040*/ 	.word	0xffffffff


	//   ....[3]....
        /*0044*/ 	.word	0xffffffff


	//   ....[4]....
        /*0048*/ 	.word	0xffffffff


	//   ....[5]....
        /*004c*/ 	.word	0xffffffff


	//----- nvinfo : EIATTR_COOP_GROUP_INSTR_OFFSETS
	.align		4
.L_526:
        /*0050*/ 	.byte	0x04, 0x28
        /*0052*/ 	.short	(.L_528 - .L_527)


	//   ....[0]....
.L_527:
        /*0054*/ 	.word	0x00001080


	//   ....[1]....
        /*0058*/ 	.word	0x000010f0


	//   ....[2]....
        /*005c*/ 	.word	0x00001110


	//   ....[3]....
        /*0060*/ 	.word	0x00001130


	//   ....[4]....
        /*0064*/ 	.word	0x00001160


	//   ....[5]....
        /*0068*/ 	.word	0x00001190


	//----- nvinfo : EIATTR_EXIT_INSTR_OFFSETS
	.align		4
.L_528:
        /*006c*/ 	.byte	0x04, 0x1c
        /*006e*/ 	.short	(.L_530 - .L_529)


	//   ....[0]....
.L_529:
        /*0070*/ 	.word	0x000000f0


	//   ....[1]....
        /*0074*/ 	.word	0x000011e0


	//   ....[2]....
        /*0078*/ 	.word	0x00001210


	//----- nvinfo : EIATTR_CTAIDZ_USED
	.align		4
.L_530:
        /*007c*/ 	.byte	0x01, 0x04
	.zero		2


	//----- nvinfo : EIATTR_CRS_STACK_SIZE
	.align		4
        /*0080*/ 	.byte	0x04, 0x1e
        /*0082*/ 	.short	(.L_532 - .L_531)
.L_531:
        /*0084*/ 	.word	0x00000000
.L_532:


//--------------------- .nv.info._ZN5flash25flash_bwd_dot_do_o_kernelILb1E23Flash_bwd_kernel_traitsILi128ELi64ELi128ELi8ELi2ELi4ELi2ELb0ELb0EN7cutlass6half_tE19Flash_kernel_traitsILi128ELi64ELi128ELi8ES3_EEEEvNS_16Flash_bwd_paramsE --------------------------
	.section	.nv.info._ZN5flash25flash_bwd_dot_do_o_kernelILb1E23Flash_bwd_kernel_traitsILi128ELi64ELi128ELi8ELi2ELi4ELi2ELb0ELb0EN7cutlass6half_tE19Flash_kernel_traitsILi128ELi64ELi128ELi8ES3_EEEEvNS_16Flash_bwd_paramsE,"",@"SHT_CUDA_INFO"
	.sectionflags	@""
	.align	4


	//----- nvinfo : EIATTR_CUDA_API_VERSION
	.align		4
        /*0000*/ 	.byte	0x04, 0x37
        /*0002*/ 	.short	(.L_534 - .L_533)
.L_533:
        /*0004*/ 	.word	0x00000082


	//----- nvinfo : EIATTR_SW2861232_WAR
	.align		4
.L_534:
        /*0008*/ 	.byte	0x01, 0x35
	.zero		2


	//----- nvinfo : EIATTR_PARAM_CBANK
	.align		4
        /*000c*/ 	.byte	0x04, 0x0a
        /*000e*/ 	.short	(.L_536 - .L_535)
	.align		4
.L_535:
        /*0010*/ 	.word	index@(.nv.constant0._ZN5flash25flash_bwd_dot_do_o_kernelILb1E23Flash_bwd_kernel_traitsILi128ELi64ELi128ELi8ELi2ELi4ELi2ELb0ELb0EN7cutlass6half_tE19Flash_kernel_traitsILi128ELi64ELi128ELi8ES3_EEEEvNS_16Flash_bwd_paramsE)
        /*0014*/ 	.short	0x0160
        /*0016*/ 	.short	0x0280


	//----- nvinfo : EIATTR_CBANK_PARAM_SIZE
	.align		4
.L_536:
        /*0018*/ 	.byte	0x03, 0x19
        /*001a*/ 	.short	0x0280


	//----- nvinfo : EIATTR_KPARAM_INFO
	.align		4
        /*001c*/ 	.byte	0x04, 0x17
        /*001e*/ 	.short	(.L_538 - .L_537)
.L_537:
        /*0020*/ 	.word	0x00000000
        /*0024*/ 	.short	0x0000
        /*0026*/ 	.short	0x0000
        /*0028*/ 	.byte	0x00, 0xf0, 0x01, 0x0a


	//----- nvinfo : EIATTR_MAXREG_COUNT
	.align		4
.L_538:
        /*002c*/ 	.byte	0x03, 0x1b
        /*002e*/ 	.short	0x00ff


	//----- nvinfo : EIATTR_MERCURY_ISA_VERSION
	.align		4
        /*0030*/ 	.byte	0x03, 0x5f
        /*0032*/ 	.short	0x0000


	//----- nvinfo : EIATTR_COOP_GROUP_MASK_REGIDS
	.align		4
        /*0034*/ 	.byte	0x04, 0x29
        /*0036*/ 	.short	(.L_540 - .L_539)


	//   ....[0]....
.L_539:
        /*0038*/ 	.word	0xffffffff


	//   ....[1]....
        /*003c*/ 	.word	0xffffffff


	//   ....[2]....
        /*0040*/ 	.word	0xffffffff


	//   ....[3]....
        /*0044*/ 	.word	0xffffffff


	//   ....[4]....
        /*0048*/ 	.word	0xffffffff


	//   ....[5]....
        /*004c*/ 	.word	0xffffffff


	//----- nvinfo : EIATTR_COOP_GROUP_INSTR_OFFSETS
	.align		4
.L_540:
        /*0050*/ 	.byte	0x04, 0x28
        /*0052*/ 	.short	(.L_542 - .L_541)


	//   ....[0]....
.L_541:
        /*0054*/ 	.word	0x000013d0


	//   ....[1]....
        /*0058*/ 	.word	0x00001400


	//   ....[2]....
        /*005c*/ 	.word	0x00001460


	//   ....[3]....
        /*0060*/ 	.word	0x00001470


	//   ....[4]....
        /*0064*/ 	.word	0x000014b0


	//   ....[5]....
        /*0068*/ 	.word	0x000014c0


	//----- nvinfo : EIATTR_EXIT_INSTR_OFFSETS
	.align		4
.L_542:
        /*006c*/ 	.byte	0x04, 0x1c
        /*006e*/ 	.short	(.L_544 - .L_543)


	//   ....[0]....
.L_543:
        /*0070*/ 	.word	0x000000f0


	//   ....[1]....
        /*0074*/ 	.word	0x00001610


	//----- nvinfo : EIATTR_CTAIDZ_USED
	.align		4
.L_544:
        /*0078*/ 	.byte	0x01, 0x04
	.zero		2


	//----- nvinfo : EIATTR_CRS_STACK_SIZE
	.align		4
        /*007c*/ 	.byte	0x04, 0x1e
        /*007e*/ 	.short	(.L_546 - .L_545)
.L_545:
        /*0080*/ 	.word	0x00000000
.L_546:


//--------------------- .nv.callgraph             --------------------------
	.section	.nv.callgraph,"",@"SHT_CUDA_CALLGRAPH"
	.align	4
	.sectionentsize	8
	.align		4
        /*0000*/ 	.word	0x00000000
	.align		4
        /*0004*/ 	.word	0xffffffff
	.align		4
        /*0008*/ 	.word	0x00000000
	.align		4
        /*000c*/ 	.word	0xfffffffe
	.align		4
        /*0010*/ 	.word	0x00000000
	.align		4
        /*0014*/ 	.word	0xfffffffd
	.align		4
        /*0018*/ 	.word	0x00000000
	.align		4
        /*001c*/ 	.word	0xfffffffc


//--------------------- .nv.rel.action            --------------------------
	.section	.nv.rel.action,"",@"SHT_CUDA_RELOCINFO"
	.align	8
	.sectionentsize	8
        /*0000*/ 	.byte	0x73, 0x00, 0x00, 0x00, 0x00, 0x00, 0x00, 0x00, 0x00, 0x00, 0x00, 0x11, 0x25, 0x00, 0x05, 0x36


//--------------------- .nv.constant4             --------------------------
	.section	.nv.constant4,"a",@progbits
	.align	8
	.align		8
.nv.constant4:
        /*0000*/ 	.dword	_ZN73_INTERNAL_70c7535a_37_flash_bwd_hdim128_fp16_causal_sm80_cu_ea41c527_35774cuda3std3__45__cpo5beginE
	.align		8
        /*0008*/ 	.dword	_ZN73_INTERNAL_70c7535a_37_flash_bwd_hdim128_fp16_causal_sm80_cu_ea41c527_35774cuda3std3__45__cpo3endE
	.align		8
        /*0010*/ 	.dword	_ZN73_INTERNAL_70c7535a_37_flash_bwd_hdim128_fp16_causal_sm80_cu_ea41c527_35774cuda3std3__45__cpo6cbeginE
	.align		8
        /*0018*/ 	.dword	_ZN73_INTERNAL_70c7535a_37_flash_bwd_hdim128_fp16_causal_sm80_cu_ea41c527_35774cuda3std3__45__cpo4cendE
	.align		8
        /*0020*/ 	.dword	_ZN73_INTERNAL_70c7535a_37_flash_bwd_hdim128_fp16_causal_sm80_cu_ea41c527_35774cuda3std3__475_GLOBAL__N__70c7535a_37_flash_bwd_hdim128_fp16_causal_sm80_cu_ea41c527_35776ignoreE
	.align		8
        /*0028*/ 	.dword	_ZN73_INTERNAL_70c7535a_37_flash_bwd_hdim128_fp16_causal_sm80_cu_ea41c527_35774cuda3std3__419piecewise_constructE
	.align		8
        /*0030*/ 	.dword	_ZN73_INTERNAL_70c7535a_37_flash_bwd_hdim128_fp16_causal_sm80_cu_ea41c527_35774cuda3std3__48in_placeE
	.align		8
        /*0038*/ 	.dword	_ZN73_INTERNAL_70c7535a_37_flash_bwd_hdim128_fp16_causal_sm80_cu_ea41c527_35774cuda3std6ranges3__45__cpo4swapE
	.align		8
        /*0040*/ 	.dword	_ZN73_INTERNAL_70c7535a_37_flash_bwd_hdim128_fp16_causal_sm80_cu_ea41c527_35774cuda3std6ranges3__45__cpo9iter_moveE
	.align		8
        /*0048*/ 	.dword	_ZN73_INTERNAL_70c7535a_37_flash_bwd_hdim128_fp16_causal_sm80_cu_ea41c527_35774cute7productE
	.align		8
        /*0050*/ 	.dword	_ZN73_INTERNAL_70c7535a_37_flash_bwd_hdim128_fp16_causal_sm80_cu_ea41c527_35774cute1_E


//--------------------- .nv.constant0._ZN5flash44flash_bwd_dq_dk_dv_loop_seqk_parallel_kernelI23Flash_bwd_kernel_traitsILi128ELi64ELi64ELi8ELi4ELi2ELi2ELb1ELb0EN7cutlass6half_tE19Flash_kernel_traitsILi128ELi64ELi64ELi8ES3_EELb0ELb1ELb0ELb0ELb0ELb0ELb0EEEvNS_16Flash_bwd_paramsE --------------------------
	.section	.nv.constant0._ZN5flash44flash_bwd_dq_dk_dv_loop_seqk_parallel_kernelI23Flash_bwd_kernel_traitsILi128ELi64ELi64ELi8ELi4ELi2ELi2ELb1ELb0EN7cutlass6half_tE19Flash_kernel_traitsILi128ELi64ELi64ELi8ES3_EELb0ELb1ELb0ELb0ELb0ELb0ELb0EEEvNS_16Flash_bwd_paramsE,"a",@progbits
	.sectionflags	@""
	.align	4
.nv.constant0._ZN5flash44flash_bwd_dq_dk_dv_loop_seqk_parallel_kernelI23Flash_bwd_kernel_traitsILi128ELi64ELi64ELi8ELi4ELi2ELi2ELb1ELb0EN7cutlass6half_tE19Flash_kernel_traitsILi128ELi64ELi64ELi8ES3_EELb0ELb1ELb0ELb0ELb0ELb0ELb0EEEvNS_16Flash_bwd_paramsE:
	.zero		992


//--------------------- .nv.constant0._ZN5flash44flash_bwd_dq_dk_dv_loop_seqk_parallel_kernelI23Flash_bwd_kernel_traitsILi128ELi64ELi64ELi8ELi4ELi2ELi2ELb1ELb0EN7cutlass6half_tE19Flash_kernel_traitsILi128ELi64ELi64ELi8ES3_EELb0ELb1ELb0ELb0ELb1ELb1ELb0EEEvNS_16Flash_bwd_paramsE --------------------------
	.section	.nv.constant0._ZN5flash44flash_bwd_dq_dk_dv_loop_seqk_parallel_kernelI23Flash_bwd_kernel_traitsILi128ELi64ELi64ELi8ELi4ELi2ELi2ELb1ELb0EN7cutlass6half_tE19Flash_kernel_traitsILi128ELi64ELi64ELi8ES3_EELb0ELb1ELb0ELb0ELb1ELb1ELb0EEEvNS_16Flash_bwd_paramsE,"a",@progbits
	.sectionflags	@""
	.align	4
.nv.constant0._ZN5flash44flash_bwd_dq_dk_dv_loop_seqk_parallel_kernelI23Flash_bwd_kernel_traitsILi128ELi64ELi64ELi8ELi4ELi2ELi2ELb1ELb0EN7cutlass6half_tE19Flash_kernel_traitsILi128ELi64ELi64ELi8ES3_EELb0ELb1ELb0ELb0ELb1ELb1ELb0EEEvNS_16Flash_bwd_paramsE:
	.zero		992


//--------------------- .nv.constant0._ZN5flash44flash_bwd_dq_dk_dv_loop_seqk_parallel_kernelI23Flash_bwd_kernel_traitsILi128ELi64ELi64ELi8ELi4ELi2ELi2ELb1ELb0EN7cutlass6half_tE19Flash_kernel_traitsILi128ELi64ELi64ELi8ES3_EELb0ELb1ELb0ELb0ELb0ELb1ELb0EEEvNS_16Flash_bwd_paramsE --------------------------
	.section	.nv.constant0._ZN5flash44flash_bwd_dq_dk_dv_loop_seqk_parallel_kernelI23Flash_bwd_kernel_traitsILi128ELi64ELi64ELi8ELi4ELi2ELi2ELb1ELb0EN7cutlass6half_tE19Flash_kernel_traitsILi128ELi64ELi64ELi8ES3_EELb0ELb1ELb0ELb0ELb0ELb1ELb0EEEvNS_16Flash_bwd_paramsE,"a",@progbits
	.sectionflags	@""
	.align	4
.nv.constant0._ZN5flash44flash_bwd_dq_dk_dv_loop_seqk_parallel_kernelI23Flash_bwd_kernel_traitsILi128ELi64ELi64ELi8ELi4ELi2ELi2ELb1ELb0EN7cutlass6half_tE19Flash_kernel_traitsILi128ELi64ELi64ELi8ES3_EELb0ELb1ELb0ELb0ELb0ELb1ELb0EEEvNS_16Flash_bwd_paramsE:
	.zero		992


//--------------------- .nv.constant0._ZN5flash44flash_bwd_dq_dk_dv_loop_seqk_parallel_kernelI23Flash_bwd_kernel_traitsILi128ELi64ELi64ELi8ELi4ELi2ELi2ELb1ELb0EN7cutlass6half_tE19Flash_kernel_traitsILi128ELi64ELi64ELi8ES3_EELb0ELb1ELb0ELb1ELb0ELb0ELb0EEEvNS_16Flash_bwd_paramsE --------------------------
	.section	.nv.constant0._ZN5flash44flash_bwd_dq_dk_dv_loop_seqk_parallel_kernelI23Flash_bwd_kernel_traitsILi128ELi64ELi64ELi8ELi4ELi2ELi2ELb1ELb0EN7cutlass6half_tE19Flash_kernel_traitsILi128ELi64ELi64ELi8ES3_EELb0ELb1ELb0ELb1ELb0ELb0ELb0EEEvNS_16Flash_bwd_paramsE,"a",@progbits
	.sectionflags	@""
	.align	4
.nv.constant0._ZN5flash44flash_bwd_dq_dk_dv_loop_seqk_parallel_kernelI23Flash_bwd_kernel_traitsILi128ELi64ELi64ELi8ELi4ELi2ELi2ELb1ELb0EN7cutlass6half_tE19Flash_kernel_traitsILi128ELi64ELi64ELi8ES3_EELb0ELb1ELb0ELb1ELb0ELb0ELb0EEEvNS_16Flash_bwd_paramsE:
	.zero		992


//--------------------- .nv.constant0._ZN5flash44flash_bwd_dq_dk_dv_loop_seqk_parallel_kernelI23Flash_bwd_kernel_traitsILi128ELi64ELi128ELi8ELi2ELi4ELi2ELb0ELb0EN7cutlass6half_tE19Flash_kernel_traitsILi128ELi64ELi128ELi8ES3_EELb0ELb1ELb0ELb0ELb0ELb0ELb0EEEvNS_16Flash_bwd_paramsE --------------------------
	.section	.nv.constant0._ZN5flash44flash_bwd_dq_dk_dv_loop_seqk_parallel_kernelI23Flash_bwd_kernel_traitsILi128ELi64ELi128ELi8ELi2ELi4ELi2ELb0ELb0EN7cutlass6half_tE19Flash_kernel_traitsILi128ELi64ELi128ELi8ES3_EELb0ELb1ELb0ELb0ELb0ELb0ELb0EEEvNS_16Flash_bwd_paramsE,"a",@progbits
	.sectionflags	@""
	.align	4
.nv.constant0._ZN5flash44flash_bwd_dq_dk_dv_loop_seqk_parallel_kernelI23Flash_bwd_kernel_traitsILi128ELi64ELi128ELi8ELi2ELi4ELi2ELb0ELb0EN7cutlass6half_tE19Flash_kernel_traitsILi128ELi64ELi128ELi8ES3_EELb0ELb1ELb0ELb0ELb0ELb0ELb0EEEvNS_16Flash_bwd_paramsE:
	.zero		992


//--------------------- .nv.constant0._ZN5flash44flash_bwd_dq_dk_dv_loop_seqk_parallel_kernelI23Flash_bwd_kernel_traitsILi128ELi64ELi128ELi8ELi2ELi4ELi2ELb0ELb0EN7cutlass6half_tE19Flash_kernel_traitsILi128ELi64ELi128ELi8ES3_EELb0ELb1ELb0ELb0ELb1ELb1ELb0EEEvNS_16Flash_bwd_paramsE --------------------------
	.section	.nv.constant0._ZN5flash44flash_bwd_dq_dk_dv_loop_seqk_parallel_kernelI23Flash_bwd_kernel_traitsILi128ELi64ELi128ELi8ELi2ELi4ELi2ELb0ELb0EN7cutlass6half_tE19Flash_kernel_traitsILi128ELi64ELi128ELi8ES3_EELb0ELb1ELb0ELb0ELb1ELb1ELb0EEEvNS_16Flash_bwd_paramsE,"a",@progbits
	.sectionflags	@""
	.align	4
.nv.constant0._ZN5flash44flash_bwd_dq_dk_dv_loop_seqk_parallel_kernelI23Flash_bwd_kernel_traitsILi128ELi64ELi128ELi8ELi2ELi4ELi2ELb0ELb0EN7cutlass6half_tE19Flash_kernel_traitsILi128ELi64ELi128ELi8ES3_EELb0ELb1ELb0ELb0ELb1ELb1ELb0EEEvNS_16Flash_bwd_paramsE:
	.zero		992


//--------------------- .nv.constant0._ZN5flash44flash_bwd_dq_dk_dv_loop_seqk_parallel_kernelI23Flash_bwd_kernel_traitsILi128ELi64ELi128ELi8ELi2ELi4ELi2ELb0ELb0EN7cutlass6half_tE19Flash_kernel_traitsILi128ELi64ELi128ELi8ES3_EELb0ELb1ELb0ELb0ELb0ELb1ELb0EEEvNS_16Flash_bwd_paramsE --------------------------
	.section	.nv.constant0._ZN5flash44flash_bwd_dq_dk_dv_loop_seqk_parallel_kernelI23Flash_bwd_kernel_traitsILi128ELi64ELi128ELi8ELi2ELi4ELi2ELb0ELb0EN7cutlass6half_tE19Flash_kernel_traitsILi128ELi64ELi128ELi8ES3_EELb0ELb1ELb0ELb0ELb0ELb1ELb0EEEvNS_16Flash_bwd_paramsE,"a",@progbits
	.sectionflags	@""
	.align	4
.nv.constant0._ZN5flash44flash_bwd_dq_dk_dv_loop_seqk_parallel_kernelI23Flash_bwd_kernel_traitsILi128ELi64ELi128ELi8ELi2ELi4ELi2ELb0ELb0EN7cutlass6half_tE19Flash_kernel_traitsILi128ELi64ELi128ELi8ES3_EELb0ELb1ELb0ELb0ELb0ELb1ELb0EEEvNS_16Flash_bwd_paramsE:
	.zero		992


//--------------------- .nv.constant0._ZN5flash44flash_bwd_dq_dk_dv_loop_seqk_parallel_kernelI23Flash_bwd_kernel_traitsILi128ELi64ELi128ELi8ELi2ELi4ELi2ELb0ELb0EN7cutlass6half_tE19Flash_kernel_traitsILi128ELi64ELi128ELi8ES3_EELb0ELb1ELb0ELb1ELb0ELb0ELb0EEEvNS_16Flash_bwd_paramsE --------------------------
	.section	.nv.constant0._ZN5flash44flash_bwd_dq_dk_dv_loop_seqk_parallel_kernelI23Flash_bwd_kernel_traitsILi128ELi64ELi128ELi8ELi2ELi4ELi2ELb0ELb0EN7cutlass6half_tE19Flash_kernel_traitsILi128ELi64ELi128ELi8ES3_EELb0ELb1ELb0ELb1ELb0ELb0ELb0EEEvNS_16Flash_bwd_paramsE,"a",@progbits
	.sectionflags	@""
	.align	4
.nv.constant0._ZN5flash44flash_bwd_dq_dk_dv_loop_seqk_parallel_kernelI23Flash_bwd_kernel_traitsILi128ELi64ELi128ELi8ELi2ELi4ELi2ELb0ELb0EN7cutlass6half_tE19Flash_kernel_traitsILi128ELi64ELi128ELi8ES3_EELb0ELb1ELb0ELb1ELb0ELb0ELb0EEEvNS_16Flash_bwd_paramsE:
	.zero		992


//--------------------- .nv.constant0._ZN5flash27flash_bwd_convert_dq_kernelI23Flash_bwd_kernel_traitsILi128ELi64ELi64ELi8ELi4ELi2ELi2ELb1ELb0EN7cutlass6half_tE19Flash_kernel_traitsILi128ELi64ELi64ELi8ES3_EEEEvNS_16Flash_bwd_paramsEi --------------------------
	.section	.nv.constant0._ZN5flash27flash_bwd_convert_dq_kernelI23Flash_bwd_kernel_traitsILi128ELi64ELi64ELi8ELi4ELi2ELi2ELb1ELb0EN7cutlass6half_tE19Flash_kernel_traitsILi128ELi64ELi64ELi8ES3_EEEEvNS_16Flash_bwd_paramsEi,"a",@progbits
	.sectionflags	@""
	.align	4
.nv.constant0._ZN5flash27flash_bwd_convert_dq_kernelI23Flash_bwd_kernel_traitsILi128ELi64ELi64ELi8ELi4ELi2ELi2ELb1ELb0EN7cutlass6half_tE19Flash_kernel_traitsILi128ELi64ELi64ELi8ES3_EEEEvNS_16Flash_bwd_paramsEi:
	.zero		996


//--------------------- .nv.constant0._ZN5flash44flash_bwd_dq_dk_dv_loop_seqk_parallel_kernelI23Flash_bwd_kernel_traitsILi128ELi64ELi64ELi8ELi4ELi2ELi2ELb1ELb0EN7cutlass6half_tE19Flash_kernel_traitsILi128ELi64ELi64ELi8ES3_EELb1ELb1ELb0ELb0ELb0ELb0ELb0EEEvNS_16Flash_bwd_paramsE --------------------------
	.section	.nv.constant0._ZN5flash44flash_bwd_dq_dk_dv_loop_seqk_parallel_kernelI23Flash_bwd_kernel_traitsILi128ELi64ELi64ELi8ELi4ELi2ELi2ELb1ELb0EN7cutlass6half_tE19Flash_kernel_traitsILi128ELi64ELi64ELi8ES3_EELb1ELb1ELb0ELb0ELb0ELb0ELb0EEEvNS_16Flash_bwd_paramsE,"a",@progbits
	.sectionflags	@""
	.align	4
.nv.constant0._ZN5flash44flash_bwd_dq_dk_dv_loop_seqk_parallel_kernelI23Flash_bwd_kernel_traitsILi128ELi64ELi64ELi8ELi4ELi2ELi2ELb1ELb0EN7cutlass6half_tE19Flash_kernel_traitsILi128ELi64ELi64ELi8ES3_EELb1ELb1ELb0ELb0ELb0ELb0ELb0EEEvNS_16Flash_bwd_paramsE:
	.zero		992


//--------------------- .nv.constant0._ZN5flash44flash_bwd_dq_dk_dv_loop_seqk_parallel_kernelI23Flash_bwd_kernel_traitsILi128ELi64ELi64ELi8ELi4ELi2ELi2ELb1ELb0EN7cutlass6half_tE19Flash_kernel_traitsILi128ELi64ELi64ELi8ES3_EELb0ELb1ELb0ELb0ELb0ELb0ELb1EEEvNS_16Flash_bwd_paramsE --------------------------
	.section	.nv.constant0._ZN5flash44flash_bwd_dq_dk_dv_loop_seqk_parallel_kernelI23Flash_bwd_kernel_traitsILi128ELi64ELi64ELi8ELi4ELi2ELi2ELb1ELb0EN7cutlass6half_tE19Flash_kernel_traitsILi128ELi64ELi64ELi8ES3_EELb0ELb1ELb0ELb0ELb0ELb0ELb1EEEvNS_16Flash_bwd_paramsE,"a",@progbits
	.sectionflags	@""
	.align	4
.nv.constant0._ZN5flash44flash_bwd_dq_dk_dv_loop_seqk_parallel_kernelI23Flash_bwd_kernel_traitsILi128ELi64ELi64ELi8ELi4ELi2ELi2ELb1ELb0EN7cutlass6half_tE19Flash_kernel_traitsILi128ELi64ELi64ELi8ES3_EELb0ELb1ELb0ELb0ELb0ELb0ELb1EEEvNS_16Flash_bwd_paramsE:
	.zero		992


//--------------------- .nv.constant0._ZN5flash44flash_bwd_dq_dk_dv_loop_seqk_parallel_kernelI23Flash_bwd_kernel_traitsILi128ELi64ELi64ELi8ELi4ELi2ELi2ELb1ELb0EN7cutlass6half_tE19Flash_kernel_traitsILi128ELi64ELi64ELi8ES3_EELb1ELb1ELb0ELb0ELb1ELb1ELb0EEEvNS_16Flash_bwd_paramsE --------------------------
	.section	.nv.constant0._ZN5flash44flash_bwd_dq_dk_dv_loop_seqk_parallel_kernelI23Flash_bwd_kernel_traitsILi128ELi64ELi64ELi8ELi4ELi2ELi2ELb1ELb0EN7cutlass6half_tE19Flash_kernel_traitsILi128ELi64ELi64ELi8ES3_EELb1ELb1ELb0ELb0ELb1ELb1ELb0EEEvNS_16Flash_bwd_paramsE,"a",@progbits
	.sectionflags	@""
	.align	4
.nv.constant0._ZN5flash44flash_bwd_dq_dk_dv_loop_seqk_parallel_kernelI23Flash_bwd_kernel_traitsILi128ELi64ELi64ELi8ELi4ELi2ELi2ELb1ELb0EN7cutlass6half_tE19Flash_kernel_traitsILi128ELi64ELi64ELi8ES3_EELb1ELb1ELb0ELb0ELb1ELb1ELb0EEEvNS_16Flash_bwd_paramsE:
	.zero		992


//--------------------- .nv.constant0._ZN5flash44flash_bwd_dq_dk_dv_loop_seqk_parallel_kernelI23Flash_bwd_kernel_traitsILi128ELi64ELi64ELi8ELi4ELi2ELi2ELb1ELb0EN7cutlass6half_tE19Flash_kernel_traitsILi128ELi64ELi64ELi8ES3_EELb0ELb1ELb0ELb0ELb1ELb1ELb1EEEvNS_16Flash_bwd_paramsE --------------------------
	.section	.nv.constant0._ZN5flash44flash_bwd_dq_dk_dv_loop_seqk_parallel_kernelI23Flash_bwd_kernel_traitsILi128ELi64ELi64ELi8ELi4ELi2ELi2ELb1ELb0EN7cutlass6half_tE19Flash_kernel_traitsILi128ELi64ELi64ELi8ES3_EELb0ELb1ELb0ELb0ELb1ELb1ELb1EEEvNS_16Flash_bwd_paramsE,"a",@progbits
	.sectionflags	@""
	.align	4
.nv.constant0._ZN5flash44flash_bwd_dq_dk_dv_loop_seqk_parallel_kernelI23Flash_bwd_kernel_traitsILi128ELi64ELi64ELi8ELi4ELi2ELi2ELb1ELb0EN7cutlass6half_tE19Flash_kernel_traitsILi128ELi64ELi64ELi8ES3_EELb0ELb1ELb0ELb0ELb1ELb1ELb1EEEvNS_16Flash_bwd_paramsE:
	.zero		992


//--------------------- .nv.constant0._ZN5flash44flash_bwd_dq_dk_dv_loop_seqk_parallel_kernelI23Flash_bwd_kernel_traitsILi128ELi64ELi64ELi8ELi4ELi2ELi2ELb1ELb0EN7cutlass6half_tE19Flash_kernel_traitsILi128ELi64ELi64ELi8ES3_EELb1ELb1ELb0ELb0ELb0ELb1ELb0EEEvNS_16Flash_bwd_paramsE --------------------------
	.section	.nv.constant0._ZN5flash44flash_bwd_dq_dk_dv_loop_seqk_parallel_kernelI23Flash_bwd_kernel_traitsILi128ELi64ELi64ELi8ELi4ELi2ELi2ELb1ELb0EN7cutlass6half_tE19Flash_kernel_traitsILi128ELi64ELi64ELi8ES3_EELb1ELb1ELb0ELb0ELb0ELb1ELb0EEEvNS_16Flash_bwd_paramsE,"a",@progbits
	.sectionflags	@""
	.align	4
.nv.constant0._ZN5flash44flash_bwd_dq_dk_dv_loop_seqk_parallel_kernelI23Flash_bwd_kernel_traitsILi128ELi64ELi64ELi8ELi4ELi2ELi2ELb1ELb0EN7cutlass6half_tE19Flash_kernel_traitsILi128ELi64ELi64ELi8ES3_EELb1ELb1ELb0ELb0ELb0ELb1ELb0EEEvNS_16Flash_bwd_paramsE:
	.zero		992


//--------------------- .nv.constant0._ZN5flash44flash_bwd_dq_dk_dv_loop_seqk_parallel_kernelI23Flash_bwd_kernel_traitsILi128ELi64ELi64ELi8ELi4ELi2ELi2ELb1ELb0EN7cutlass6half_tE19Flash_kernel_traitsILi128ELi64ELi64ELi8ES3_EELb0ELb1ELb0ELb0ELb0ELb1ELb1EEEvNS_16Flash_bwd_paramsE --------------------------
	.section	.nv.constant0._ZN5flash44flash_bwd_dq_dk_dv_loop_seqk_parallel_kernelI23Flash_bwd_kernel_traitsILi128ELi64ELi64ELi8ELi4ELi2ELi2ELb1ELb0EN7cutlass6half_tE19Flash_kernel_traitsILi128ELi64ELi64ELi8ES3_EELb0ELb1ELb0ELb0ELb0ELb1ELb1EEEvNS_16Flash_bwd_paramsE,"a",@progbits
	.sectionflags	@""
	.align	4
.nv.constant0._ZN5flash44flash_bwd_dq_dk_dv_loop_seqk_parallel_kernelI23Flash_bwd_kernel_traitsILi128ELi64ELi64ELi8ELi4ELi2ELi2ELb1ELb0EN7cutlass6half_tE19Flash_kernel_traitsILi128ELi64ELi64ELi8ES3_EELb0ELb1ELb0ELb0ELb0ELb1ELb1EEEvNS_16Flash_bwd_paramsE:
	.zero		992


//--------------------- .nv.constant0._ZN5flash44flash_bwd_dq_dk_dv_loop_seqk_parallel_kernelI23Flash_bwd_kernel_traitsILi128ELi64ELi64ELi8ELi4ELi2ELi2ELb1ELb0EN7cutlass6half_tE19Flash_kernel_traitsILi128ELi64ELi64ELi8ES3_EELb1ELb1ELb0ELb1ELb0ELb0ELb0EEEvNS_16Flash_bwd_paramsE --------------------------
	.section	.nv.constant0._ZN5flash44flash_bwd_dq_dk_dv_loop_seqk_parallel_kernelI23Flash_bwd_kernel_traitsILi128ELi64ELi64ELi8ELi4ELi2ELi2ELb1ELb0EN7cutlass6half_tE19Flash_kernel_traitsILi128ELi64ELi64ELi8ES3_EELb1ELb1ELb0ELb1ELb0ELb0ELb0EEEvNS_16Flash_bwd_paramsE,"a",@progbits
	.sectionflags	@""
	.align	4
.nv.constant0._ZN5flash44flash_bwd_dq_dk_dv_loop_seqk_parallel_kernelI23Flash_bwd_kernel_traitsILi128ELi64ELi64ELi8ELi4ELi2ELi2ELb1ELb0EN7cutlass6half_tE19Flash_kernel_traitsILi128ELi64ELi64ELi8ES3_EELb1ELb1ELb0ELb1ELb0ELb0ELb0EEEvNS_16Flash_bwd_paramsE:
	.zero		992


//--------------------- .nv.constant0._ZN5flash44flash_bwd_dq_dk_dv_loop_seqk_parallel_kernelI23Flash_bwd_kernel_traitsILi128ELi64ELi64ELi8ELi4ELi2ELi2ELb1ELb0EN7cutlass6half_tE19Flash_kernel_traitsILi128ELi64ELi64ELi8ES3_EELb0ELb1ELb0ELb1ELb0ELb0ELb1EEEvNS_16Flash_bwd_paramsE --------------------------
	.section	.nv.constant0._ZN5flash44flash_bwd_dq_dk_dv_loop_seqk_parallel_kernelI23Flash_bwd_kernel_traitsILi128ELi64ELi64ELi8ELi4ELi2ELi2ELb1ELb0EN7cutlass6half_tE19Flash_kernel_traitsILi128ELi64ELi64ELi8ES3_EELb0ELb1ELb0ELb1ELb0ELb0ELb1EEEvNS_16Flash_bwd_paramsE,"a",@progbits
	.sectionflags	@""
	.align	4
.nv.constant0._ZN5flash44flash_bwd_dq_dk_dv_loop_seqk_parallel_kernelI23Flash_bwd_kernel_traitsILi128ELi64ELi64ELi8ELi4ELi2ELi2ELb1ELb0EN7cutlass6half_tE19Flash_kernel_traitsILi128ELi64ELi64ELi8ES3_EELb0ELb1ELb0ELb1ELb0ELb0ELb1EEEvNS_16Flash_bwd_paramsE:
	.zero		992


//--------------------- .nv.constant0._ZN5flash25flash_bwd_dot_do_o_kernelILb0E23Flash_bwd_kernel_traitsILi128ELi64ELi64ELi8ELi4ELi2ELi2ELb1ELb0EN7cutlass6half_tE19Flash_kernel_traitsILi128ELi64ELi64ELi8ES3_EEEEvNS_16Flash_bwd_paramsE --------------------------
	.section	.nv.constant0._ZN5flash25flash_bwd_dot_do_o_kernelILb0E23Flash_bwd_kernel_traitsILi128ELi64ELi64ELi8ELi4ELi2ELi2ELb1ELb0EN7cutlass6half_tE19Flash_kernel_traitsILi128ELi64ELi64ELi8ES3_EEEEvNS_16Flash_bwd_paramsE,"a",@progbits
	.sectionflags	@""
	.align	4
.nv.constant0._ZN5flash25flash_bwd_dot_do_o_kernelILb0E23Flash_bwd_kernel_traitsILi128ELi64ELi64ELi8ELi4ELi2ELi2ELb1ELb0EN7cutlass6half_tE19Flash_kernel_traitsILi128ELi64ELi64ELi8ES3_EEEEvNS_16Flash_bwd_paramsE:
	.zero		992


//--------------------- .nv.constant0._ZN5flash25flash_bwd_dot_do_o_kernelILb1E23Flash_bwd_kernel_traitsILi128ELi64ELi64ELi8ELi4ELi2ELi2ELb1ELb0EN7cutlass6half_tE19Flash_kernel_traitsILi128ELi64ELi64ELi8ES3_EEEEvNS_16Flash_bwd_paramsE --------------------------
	.section	.nv.constant0._ZN5flash25flash_bwd_dot_do_o_kernelILb1E23Flash_bwd_kernel_traitsILi128ELi64ELi64ELi8ELi4ELi2ELi2ELb1ELb0EN7cutlass6half_tE19Flash_kernel_traitsILi128ELi64ELi64ELi8ES3_EEEEvNS_16Flash_bwd_paramsE,"a",@progbits
	.sectionflags	@""
	.align	4
.nv.constant0._ZN5flash25flash_bwd_dot_do_o_kernelILb1E23Flash_bwd_kernel_traitsILi128ELi64ELi64ELi8ELi4ELi2ELi2ELb1ELb0EN7cutlass6half_tE19Flash_kernel_traitsILi128ELi64ELi64ELi8ES3_EEEEvNS_16Flash_bwd_paramsE:
	.zero		992


//--------------------- .nv.constant0._ZN5flash27flash_bwd_convert_dq_kernelI23Flash_bwd_kernel_traitsILi128ELi64ELi128ELi8ELi2ELi4ELi2ELb0ELb0EN7cutlass6half_tE19Flash_kernel_traitsILi128ELi64ELi128ELi8ES3_EEEEvNS_16Flash_bwd_paramsEi --------------------------
	.section	.nv.constant0._ZN5flash27flash_bwd_convert_dq_kernelI23Flash_bwd_kernel_traitsILi128ELi64ELi128ELi8ELi2ELi4ELi2ELb0ELb0EN7cutlass6half_tE19Flash_kernel_traitsILi128ELi64ELi128ELi8ES3_EEEEvNS_16Flash_bwd_paramsEi,"a",@progbits
	.sectionflags	@""
	.align	4
.nv.constant0._ZN5flash27flash_bwd_convert_dq_kernelI23Flash_bwd_kernel_traitsILi128ELi64ELi128ELi8ELi2ELi4ELi2ELb0ELb0EN7cutlass6half_tE19Flash_kernel_traitsILi128ELi64ELi128ELi8ES3_EEEEvNS_16Flash_bwd_paramsEi:
	.zero		996


//--------------------- .nv.constant0._ZN5flash44flash_bwd_dq_dk_dv_loop_seqk_parallel_kernelI23Flash_bwd_kernel_traitsILi128ELi64ELi128ELi8ELi2ELi4ELi2ELb0ELb0EN7cutlass6half_tE19Flash_kernel_traitsILi128ELi64ELi128ELi8ES3_EELb1ELb1ELb0ELb0ELb0ELb0ELb0EEEvNS_16Flash_bwd_paramsE --------------------------
	.section	.nv.constant0._ZN5flash44flash_bwd_dq_dk_dv_loop_seqk_parallel_kernelI23Flash_bwd_kernel_traitsILi128ELi64ELi128ELi8ELi2ELi4ELi2ELb0ELb0EN7cutlass6half_tE19Flash_kernel_traitsILi128ELi64ELi128ELi8ES3_EELb1ELb1ELb0ELb0ELb0ELb0ELb0EEEvNS_16Flash_bwd_paramsE,"a",@progbits
	.sectionflags	@""
	.align	4
.nv.constant0._ZN5flash44flash_bwd_dq_dk_dv_loop_seqk_parallel_kernelI23Flash_bwd_kernel_traitsILi128ELi64ELi128ELi8ELi2ELi4ELi2ELb0ELb0EN7cutlass6half_tE19Flash_kernel_traitsILi128ELi64ELi128ELi8ES3_EELb1ELb1ELb0ELb0ELb0ELb0ELb0EEEvNS_16Flash_bwd_paramsE:
	.zero		992


//--------------------- .nv.constant0._ZN5flash44flash_bwd_dq_dk_dv_loop_seqk_parallel_kernelI23Flash_bwd_kernel_traitsILi128ELi64ELi128ELi8ELi2ELi4ELi2ELb0ELb0EN7cutlass6half_tE19Flash_kernel_traitsILi128ELi64ELi128ELi8ES3_EELb0ELb1ELb0ELb0ELb0ELb0ELb1EEEvNS_16Flash_bwd_paramsE --------------------------
	.section	.nv.constant0._ZN5flash44flash_bwd_dq_dk_dv_loop_seqk_parallel_kernelI23Flash_bwd_kernel_traitsILi128ELi64ELi128ELi8ELi2ELi4ELi2ELb0ELb0EN7cutlass6half_tE19Flash_kernel_traitsILi128ELi64ELi128ELi8ES3_EELb0ELb1ELb0ELb0ELb0ELb0ELb1EEEvNS_16Flash_bwd_paramsE,"a",@progbits
	.sectionflags	@""
	.align	4
.nv.constant0._ZN5flash44flash_bwd_dq_dk_dv_loop_seqk_parallel_kernelI23Flash_bwd_kernel_traitsILi128ELi64ELi128ELi8ELi2ELi4ELi2ELb0ELb0EN7cutlass6half_tE19Flash_kernel_traitsILi128ELi64ELi128ELi8ES3_EELb0ELb1ELb0ELb0ELb0ELb0ELb1EEEvNS_16Flash_bwd_paramsE:
	.zero		992


//--------------------- .nv.constant0._ZN5flash44flash_bwd_dq_dk_dv_loop_seqk_parallel_kernelI23Flash_bwd_kernel_traitsILi128ELi64ELi128ELi8ELi2ELi4ELi2ELb0ELb0EN7cutlass6half_tE19Flash_kernel_traitsILi128ELi64ELi128ELi8ES3_EELb1ELb1ELb0ELb0ELb1ELb1ELb0EEEvNS_16Flash_bwd_paramsE --------------------------
	.section	.nv.constant0._ZN5flash44flash_bwd_dq_dk_dv_loop_seqk_parallel_kernelI23Flash_bwd_kernel_traitsILi128ELi64ELi128ELi8ELi2ELi4ELi2ELb0ELb0EN7cutlass6half_tE19Flash_kernel_traitsILi128ELi64ELi128ELi8ES3_EELb1ELb1ELb0ELb0ELb1ELb1ELb0EEEvNS_16Flash_bwd_paramsE,"a",@progbits
	.sectionflags	@""
	.align	4
.nv.constant0._ZN5flash44flash_bwd_dq_dk_dv_loop_seqk_parallel_kernelI23Flash_bwd_kernel_traitsILi128ELi64ELi128ELi8ELi2ELi4ELi2ELb0ELb0EN7cutlass6half_tE19Flash_kernel_traitsILi128ELi64ELi128ELi8ES3_EELb1ELb1ELb0ELb0ELb1ELb1ELb0EEEvNS_16Flash_bwd_paramsE:
	.zero		992


//--------------------- .nv.constant0._ZN5flash44flash_bwd_dq_dk_dv_loop_seqk_parallel_kernelI23Flash_bwd_kernel_traitsILi128ELi64ELi128ELi8ELi2ELi4ELi2ELb0ELb0EN7cutlass6half_tE19Flash_kernel_traitsILi128ELi64ELi128ELi8ES3_EELb0ELb1ELb0ELb0ELb1ELb1ELb1EEEvNS_16Flash_bwd_paramsE --------------------------
	.section	.nv.constant0._ZN5flash44flash_bwd_dq_dk_dv_loop_seqk_parallel_kernelI23Flash_bwd_kernel_traitsILi128ELi64ELi128ELi8ELi2ELi4ELi2ELb0ELb0EN7cutlass6half_tE19Flash_kernel_traitsILi128ELi64ELi128ELi8ES3_EELb0ELb1ELb0ELb0ELb1ELb1ELb1EEEvNS_16Flash_bwd_paramsE,"a",@progbits
	.sectionflags	@""
	.align	4
.nv.constant0._ZN5flash44flash_bwd_dq_dk_dv_loop_seqk_parallel_kernelI23Flash_bwd_kernel_traitsILi128ELi64ELi128ELi8ELi2ELi4ELi2ELb0ELb0EN7cutlass6half_tE19Flash_kernel_traitsILi128ELi64ELi128ELi8ES3_EELb0ELb1ELb0ELb0ELb1ELb1ELb1EEEvNS_16Flash_bwd_paramsE:
	.zero		992


//--------------------- .nv.constant0._ZN5flash44flash_bwd_dq_dk_dv_loop_seqk_parallel_kernelI23Flash_bwd_kernel_traitsILi128ELi64ELi128ELi8ELi2ELi4ELi2ELb0ELb0EN7cutlass6half_tE19Flash_kernel_traitsILi128ELi64ELi128ELi8ES3_EELb1ELb1ELb0ELb0ELb0ELb1ELb0EEEvNS_16Flash_bwd_paramsE --------------------------
	.section	.nv.constant0._ZN5flash44flash_bwd_dq_dk_dv_loop_seqk_parallel_kernelI23Flash_bwd_kernel_traitsILi128ELi64ELi128ELi8ELi2ELi4ELi2ELb0ELb0EN7cutlass6half_tE19Flash_kernel_traitsILi128ELi64ELi128ELi8ES3_EELb1ELb1ELb0ELb0ELb0ELb1ELb0EEEvNS_16Flash_bwd_paramsE,"a",@progbits
	.sectionflags	@""
	.align	4
.nv.constant0._ZN5flash44flash_bwd_dq_dk_dv_loop_seqk_parallel_kernelI23Flash_bwd_kernel_traitsILi128ELi64ELi128ELi8ELi2ELi4ELi2ELb0ELb0EN7cutlass6half_tE19Flash_kernel_traitsILi128ELi64ELi128ELi8ES3_EELb1ELb1ELb0ELb0ELb0ELb1ELb0EEEvNS_16Flash_bwd_paramsE:
	.zero		992


//--------------------- .nv.constant0._ZN5flash44flash_bwd_dq_dk_dv_loop_seqk_parallel_kernelI23Flash_bwd_kernel_traitsILi128ELi64ELi128ELi8ELi2ELi4ELi2ELb0ELb0EN7cutlass6half_tE19Flash_kernel_traitsILi128ELi64ELi128ELi8ES3_EELb0ELb1ELb0ELb0ELb0ELb1ELb1EEEvNS_16Flash_bwd_paramsE --------------------------
	.section	.nv.constant0._ZN5flash44flash_bwd_dq_dk_dv_loop_seqk_parallel_kernelI23Flash_bwd_kernel_traitsILi128ELi64ELi128ELi8ELi2ELi4ELi2ELb0ELb0EN7cutlass6half_tE19Flash_kernel_traitsILi128ELi64ELi128ELi8ES3_EELb0ELb1ELb0ELb0ELb0ELb1ELb1EEEvNS_16Flash_bwd_paramsE,"a",@progbits
	.sectionflags	@""
	.align	4
.nv.constant0._ZN5flash44flash_bwd_dq_dk_dv_loop_seqk_parallel_kernelI23Flash_bwd_kernel_traitsILi128ELi64ELi128ELi8ELi2ELi4ELi2ELb0ELb0EN7cutlass6half_tE19Flash_kernel_traitsILi128ELi64ELi128ELi8ES3_EELb0ELb1ELb0ELb0ELb0ELb1ELb1EEEvNS_16Flash_bwd_paramsE:
	.zero		992


//--------------------- .nv.constant0._ZN5flash44flash_bwd_dq_dk_dv_loop_seqk_parallel_kernelI23Flash_bwd_kernel_traitsILi128ELi64ELi128ELi8ELi2ELi4ELi2ELb0ELb0EN7cutlass6half_tE19Flash_kernel_traitsILi128ELi64ELi128ELi8ES3_EELb1ELb1ELb0ELb1ELb0ELb0ELb0EEEvNS_16Flash_bwd_paramsE --------------------------
	.section	.nv.constant0._ZN5flash44flash_bwd_dq_dk_dv_loop_seqk_parallel_kernelI23Flash_bwd_kernel_traitsILi128ELi64ELi128ELi8ELi2ELi4ELi2ELb0ELb0EN7cutlass6half_tE19Flash_kernel_traitsILi128ELi64ELi128ELi8ES3_EELb1ELb1ELb0ELb1ELb0ELb0ELb0EEEvNS_16Flash_bwd_paramsE,"a",@progbits
	.sectionflags	@""
	.align	4
.nv.constant0._ZN5flash44flash_bwd_dq_dk_dv_loop_seqk_parallel_kernelI23Flash_bwd_kernel_traitsILi128ELi64ELi128ELi8ELi2ELi4ELi2ELb0ELb0EN7cutlass6half_tE19Flash_kernel_traitsILi128ELi64ELi128ELi8ES3_EELb1ELb1ELb0ELb1ELb0ELb0ELb0EEEvNS_16Flash_bwd_paramsE:
	.zero		992


//--------------------- .nv.constant0._ZN5flash44flash_bwd_dq_dk_dv_loop_seqk_parallel_kernelI23Flash_bwd_kernel_traitsILi128ELi64ELi128ELi8ELi2ELi4ELi2ELb0ELb0EN7cutlass6half_tE19Flash_kernel_traitsILi128ELi64ELi128ELi8ES3_EELb0ELb1ELb0ELb1ELb0ELb0ELb1EEEvNS_16Flash_bwd_paramsE --------------------------
	.section	.nv.constant0._ZN5flash44flash_bwd_dq_dk_dv_loop_seqk_parallel_kernelI23Flash_bwd_kernel_traitsILi128ELi64ELi128ELi8ELi2ELi4ELi2ELb0ELb0EN7cutlass6half_tE19Flash_kernel_traitsILi128ELi64ELi128ELi8ES3_EELb0ELb1ELb0ELb1ELb0ELb0ELb1EEEvNS_16Flash_bwd_paramsE,"a",@progbits
	.sectionflags	@""
	.align	4
.nv.constant0._ZN5flash44flash_bwd_dq_dk_dv_loop_seqk_parallel_kernelI23Flash_bwd_kernel_traitsILi128ELi64ELi128ELi8ELi2ELi4ELi2ELb0ELb0EN7cutlass6half_tE19Flash_kernel_traitsILi128ELi64ELi128ELi8ES3_EELb0ELb1ELb0ELb1ELb0ELb0ELb1EEEvNS_16Flash_bwd_paramsE:
	.zero		992


//--------------------- .nv.constant0._ZN5flash25flash_bwd_dot_do_o_kernelILb0E23Flash_bwd_kernel_traitsILi128ELi64ELi128ELi8ELi2ELi4ELi2ELb0ELb0EN7cutlass6half_tE19Flash_kernel_traitsILi128ELi64ELi128ELi8ES3_EEEEvNS_16Flash_bwd_paramsE --------------------------
	.section	.nv.constant0._ZN5flash25flash_bwd_dot_do_o_kernelILb0E23Flash_bwd_kernel_traitsILi128ELi64ELi128ELi8ELi2ELi4ELi2ELb0ELb0EN7cutlass6half_tE19Flash_kernel_traitsILi128ELi64ELi128ELi8ES3_EEEEvNS_16Flash_bwd_paramsE,"a",@progbits
	.sectionflags	@""
	.align	4
.nv.constant0._ZN5flash25flash_bwd_dot_do_o_kernelILb0E23Flash_bwd_kernel_traitsILi128ELi64ELi128ELi8ELi2ELi4ELi2ELb0ELb0EN7cutlass6half_tE19Flash_kernel_traitsILi128ELi64ELi128ELi8ES3_EEEEvNS_16Flash_bwd_paramsE:
	.zero		992


//--------------------- .nv.constant0._ZN5flash25flash_bwd_dot_do_o_kernelILb1E23Flash_bwd_kernel_traitsILi128ELi64ELi128ELi8ELi2ELi4ELi2ELb0ELb0EN7cutlass6half_tE19Flash_kernel_traitsILi128ELi64ELi128ELi8ES3_EEEEvNS_16Flash_bwd_paramsE --------------------------
	.section	.nv.constant0._ZN5flash25flash_bwd_dot_do_o_kernelILb1E23Flash_bwd_kernel_traitsILi128ELi64ELi128ELi8ELi2ELi4ELi2ELb0ELb0EN7cutlass6half_tE19Flash_kernel_traitsILi128ELi64ELi128ELi8ES3_EEEEvNS_16Flash_bwd_paramsE,"a",@progbits
	.sectionflags	@""
	.align	4
.nv.constant0._ZN5flash25flash_bwd_dot_do_o_kernelILb1E23Flash_bwd_kernel_traitsILi128ELi64ELi128ELi8ELi2ELi4ELi2ELb0ELb0EN7cutlass6half_tE19Flash_kernel_traitsILi128ELi64ELi128ELi8ES3_EEEEvNS_16Flash_bwd_paramsE:
	.zero		992


//--------------------- .text._ZN5flash44flash_bwd_dq_dk_dv_loop_seqk_parallel_kernelI23Flash_bwd_kernel_traitsILi128ELi64ELi64ELi8ELi4ELi2ELi2ELb1ELb0EN7cutlass6half_tE19Flash_kernel_traitsILi128ELi64ELi64ELi8ES3_EELb0ELb1ELb0ELb0ELb0ELb0ELb0EEEvNS_16Flash_bwd_paramsE --------------------------
	.section	.text._ZN5flash44flash_bwd_dq_dk_dv_loop_seqk_parallel_kernelI23Flash_bwd_kernel_traitsILi128ELi64ELi64ELi8ELi4ELi2ELi2ELb1ELb0EN7cutlass6half_tE19Flash_kernel_traitsILi128ELi64ELi64ELi8ES3_EELb0ELb1ELb0ELb0ELb0ELb0ELb0EEEvNS_16Flash_bwd_paramsE,"ax",@progbits
	.sectioninfo	@"SHI_REGISTERS=255"
	.align	128
        .global         _ZN5flash44flash_bwd_dq_dk_dv_loop_seqk_parallel_kernelI23Flash_bwd_kernel_traitsILi128ELi64ELi64ELi8ELi4ELi2ELi2ELb1ELb0EN7cutlass6half_tE19Flash_kernel_traitsILi128ELi64ELi64ELi8ES3_EELb0ELb1ELb0ELb0ELb0ELb0ELb0EEEvNS_16Flash_bwd_paramsE
        .type           _ZN5flash44flash_bwd_dq_dk_dv_loop_seqk_parallel_kernelI23Flash_bwd_kernel_traitsILi128ELi64ELi64ELi8ELi4ELi2ELi2ELb1ELb0EN7cutlass6half_tE19Flash_kernel_traitsILi128ELi64ELi64ELi8ES3_EELb0ELb1ELb0ELb0ELb0ELb0ELb0EEEvNS_16Flash_bwd_paramsE,@function
        .size           _ZN5flash44flash_bwd_dq_dk_dv_loop_seqk_parallel_kernelI23Flash_bwd_kernel_traitsILi128ELi64ELi64ELi8ELi4ELi2ELi2ELb1ELb0EN7cutlass6half_tE19Flash_kernel_traitsILi128ELi64ELi64ELi8ES3_EELb0ELb1ELb0ELb0ELb0ELb0ELb0EEEvNS_16Flash_bwd_paramsE,(.L_x_1062 - _ZN5flash44flash_bwd_dq_dk_dv_loop_seqk_parallel_kernelI23Flash_bwd_kernel_traitsILi128ELi64ELi64ELi8ELi4ELi2ELi2ELb1ELb0EN7cutlass6half_tE19Flash_kernel_traitsILi128ELi64ELi64ELi8ES3_EELb0ELb1ELb0ELb0ELb0ELb0ELb0EEEvNS_16Flash_bwd_paramsE)
        .other          _ZN5flash44flash_bwd_dq_dk_dv_loop_seqk_parallel_kernelI23Flash_bwd_kernel_traitsILi128ELi64ELi64ELi8ELi4ELi2ELi2ELb1ELb0EN7cutlass6half_tE19Flash_kernel_traitsILi128ELi64ELi64ELi8ES3_EELb0ELb1ELb0ELb0ELb0ELb0ELb0EEEvNS_16Flash_bwd_paramsE,@"STO_CUDA_ENTRY STV_DEFAULT"
_ZN5flash44flash_bwd_dq_dk_dv_loop_seqk_parallel_kernelI23Flash_bwd_kernel_traitsILi128ELi64ELi64ELi8ELi4ELi2ELi2ELb1ELb0EN7cutlass6half_tE19Flash_kernel_traitsILi128ELi64ELi64ELi8ES3_EELb0ELb1ELb0ELb0ELb0ELb0ELb0EEEvNS_16Flash_bwd_paramsE:
.text._ZN5flash44flash_bwd_dq_dk_dv_loop_seqk_parallel_kernelI23Flash_bwd_kernel_traitsILi128ELi64ELi64ELi8ELi4ELi2ELi2ELb1ELb0EN7cutlass6half_tE19Flash_kernel_traitsILi128ELi64ELi64ELi8ES3_EELb0ELb1ELb0ELb0ELb0ELb0ELb0EEEvNS_16Flash_bwd_paramsE:
[----:B------:R-:W-:Y:S02]  /*0000*/  MOV R1, c[0x0][0x28] ;  /* 0x00000a0000017a02 */ /* 0x000fe40000000f00 */
[----:B------:R-:W1:Y:S01]  /*0010*/  S2R R243, SR_CTAID.X ;  /* 0x0000000000f37919 */ /* 0x000e620000002500 */
[----:B------:R-:W-:Y:S01]  /*0020*/  ULDC UR5, c[0x0][0x218] ;  /* 0x0000860000057ab9 */ /* 0x000fe20000000800 */
[----:B------:R-:W-:Y:S01]  /*0030*/  IADD3 R1, R1, -0x18, RZ ;  /* 0xffffffe801017810 */ /* 0x000fe20007ffe0ff */
[----:B------:R-:W-:-:S04]  /*0040*/  UIADD3 UR5, UR5, 0x3f, URZ ;  /* 0x0000003f05057890 */ /* 0x000fc8000fffe03f */
[----:B------:R-:W-:-:S04]  /*0050*/  USHF.R.S32.HI UR4, URZ, 0x1f, UR5 ;  /* 0x0000001f3f047899 */ /* 0x000fc80008011405 */
[----:B------:R-:W-:-:S04]  /*0060*/  ULEA.HI UR4, UR4, UR5, URZ, 0x6 ;  /* 0x0000000504047291 */ /* 0x000fc8000f8f303f */
[----:B------:R-:W-:-:S06]  /*0070*/  USHF.R.S32.HI UR4, URZ, 0x6, UR4 ;  /* 0x000000063f047899 */ /* 0x000fcc0008011404 */
[----:B-1----:R-:W-:-:S13]  /*0080*/  ISETP.GE.AND P0, PT, R243, UR4, PT ;  /* 0x00000004f3007c0c */ /* 0x002fda000bf06270 */
[----:B------:R-:W-:Y:S05]  /*0090*/  @P0 EXIT ;  /* 0x000000000000094d */ /* 0x000fea0003800000 */
[----:B------:R-:W1:Y:S01]  /*00a0*/  S2R R14, SR_TID.X ;  /* 0x00000000000e7919 */ /* 0x000e620000002100 */
[----:B------:R-:W-:Y:S01]  /*00b0*/  IMAD.MOV.U32 R185, RZ, RZ, 0x40 ;  /* 0x00000040ffb97424 */ /* 0x000fe200078e00ff */
[----:B------:R-:W-:Y:S01]  /*00c0*/  ULDC.64 UR6, c[0x0][0x118] ;  /* 0x0000460000067ab9 */ /* 0x000fe20000000a00 */
[----:B------:R-:W-:Y:S01]  /*00d0*/  IMAD.MOV.U32 R221, RZ, RZ, -0x10 ;  /* 0xfffffff0ffdd7424 */ /* 0x000fe200078e00ff */
[----:B-1----:R-:W-:-:S04]  /*00e0*/  SHF.R.S32.HI R15, RZ, 0x1f, R14 ;  /* 0x0000001fff0f7819 */ /* 0x002fc8000001140e */
[CC--:B------:R-:W-:Y:S02]  /*00f0*/  LEA.HI R13, R15.reuse, R14.reuse, RZ, 0x5 ;  /* 0x0000000e0f0d7211 */ /* 0x0c0fe400078f28ff */
[----:B------:R-:W-:Y:S02]  /*0100*/  LEA.HI R6, R15, R14, RZ, 0x4 ;  /* 0x0000000e0f067211 */ /* 0x000fe400078f20ff */
[--C-:B------:R-:W-:Y:S02]  /*0110*/  SHF.R.S32.HI R4, RZ, 0x5, R13.reuse ;  /* 0x00000005ff047819 */ /* 0x100fe4000001140d */
[----:B------:R-:W-:Y:S02]  /*0120*/  SHF.R.S32.HI R0, RZ, 0x1f, R13 ;  /* 0x0000001fff007819 */ /* 0x000fe4000001140d */
[-C--:B------:R-:W-:Y:S02]  /*0130*/  LEA.HI R3, R13, R4.reuse, RZ, 0x1 ;  /* 0x000000040d037211 */ /* 0x080fe400078f08ff */
[----:B------:R-:W-:-:S02]  /*0140*/  LEA.HI R0, R0, R4, RZ, 0x2 ;  /* 0x0000000400007211 */ /* 0x000fc400078f10ff */
[----:B------:R-:W-:Y:S02]  /*0150*/  SHF.R.S32.HI R5, RZ, 0x4, R6 ;  /* 0x00000004ff057819 */ /* 0x000fe40000011406 */
[----:B------:R-:W-:Y:S02]  /*0160*/  LOP3.LUT R2, R0, 0xfffffffc, RZ, 0xc0, !PT ;  /* 0xfffffffc00027812 */ /* 0x000fe400078ec0ff */
[----:B------:R-:W-:Y:S02]  /*0170*/  LOP3.LUT R0, R3, 0xfffffffe, RZ, 0xc0, !PT ;  /* 0xfffffffe03007812 */ /* 0x000fe400078ec0ff */
[CC--:B------:R-:W-:Y:S01]  /*0180*/  LEA.HI R16, R15.reuse, R14.reuse, RZ, 0x3 ;  /* 0x0000000e0f107211 */ /* 0x0c0fe200078f18ff */
[C---:B------:R-:W-:Y:S01]  /*0190*/  IMAD.IADD R203, R4.reuse, 0x1, -R2 ;  /* 0x0000000104cb7824 */ /* 0x040fe200078e0a02 */
[----:B------:R-:W-:Y:S01]  /*01a0*/  LEA.HI R17, R15, R14, RZ, 0x2 ;  /* 0x0000000e0f117211 */ /* 0x000fe200078f10ff */
[----:B------:R-:W-:Y:S01]  /*01b0*/  IMAD.IADD R194, R4, 0x1, -R0 ;  /* 0x0000000104c27824 */ /* 0x000fe200078e0a00 */
[----:B------:R-:W-:-:S02]  /*01c0*/  LEA.HI R0, R6, R5, RZ, 0x1 ;  /* 0x0000000506007211 */ /* 0x000fc400078f08ff */
[----:B------:R-:W-:Y:S02]  /*01d0*/  SHF.R.S32.HI R241, RZ, 0x3, R16 ;  /* 0x00000003fff17819 */ /* 0x000fe40000011410 */
[----:B------:R-:W-:Y:S02]  /*01e0*/  LOP3.LUT R0, R0, 0xfffffffe, RZ, 0xc0, !PT ;  /* 0xfffffffe00007812 */ /* 0x000fe400078ec0ff */
[--C-:B------:R-:W-:Y:S01]  /*01f0*/  SHF.R.S32.HI R7, RZ, 0x2, R17.reuse ;  /* 0x00000002ff077819 */ /* 0x100fe20000011411 */
[----:B------:R-:W-:Y:S01]  /*0200*/  IMAD.SHL.U32 R2, R241, 0x40, RZ ;  /* 0x00000040f1027824 */ /* 0x000fe200078e00ff */
[----:B------:R-:W-:Y:S01]  /*0210*/  SHF.R.S32.HI R3, RZ, 0x1f, R17 ;  /* 0x0000001fff037819 */ /* 0x000fe20000011411 */
[----:B------:R-:W-:Y:S01]  /*0220*/  IMAD.IADD R10, R5, 0x1, -R0 ;  /* 0x00000001050a7824 */ /* 0x000fe200078e0a00 */
[----:B------:R-:W-:Y:S02]  /*0230*/  LOP3.LUT R4, R16, 0xfffffff8, RZ, 0xc0, !PT ;  /* 0xfffffff810047812 */ /* 0x000fe400078ec0ff */
[----:B------:R-:W-:-:S02]  /*0240*/  LEA.HI R3, R3, R7, RZ, 0x3 ;  /* 0x0000000703037211 */ /* 0x000fc400078f18ff */
[----:B------:R-:W-:Y:S01]  /*0250*/  LOP3.LUT R5, R6, 0xfffffff0, RZ, 0xc0, !PT ;  /* 0xfffffff006057812 */ /* 0x000fe200078ec0ff */
[----:B------:R-:W-:Y:S01]  /*0260*/  IMAD.IADD R0, R14, 0x1, -R4 ;  /* 0x000000010e007824 */ /* 0x000fe200078e0a04 */
[----:B------:R-:W-:Y:S02]  /*0270*/  LOP3.LUT R4, R3, 0xfffffff8, RZ, 0xc0, !PT ;  /* 0xfffffff803047812 */ /* 0x000fe400078ec0ff */
[----:B------:R-:W-:Y:S01]  /*0280*/  LOP3.LUT R3, R2, 0x1c0, RZ, 0xc0, !PT ;  /* 0x000001c002037812 */ /* 0x000fe200078ec0ff */
[C---:B------:R-:W-:Y:S01]  /*0290*/  IMAD.SHL.U32 R216, R0.reuse, 0x8, RZ ;  /* 0x0000000800d87824 */ /* 0x040fe200078e00ff */
[----:B------:R-:W-:Y:S01]  /*02a0*/  LOP3.LUT P4, RZ, R0, 0x2, RZ, 0xc0, !PT ;  /* 0x0000000200ff7812 */ /* 0x000fe2000788c0ff */
[----:B------:R-:W-:Y:S01]  /*02b0*/  IMAD.IADD R2, R14, 0x1, -R5 ;  /* 0x000000010e027824 */ /* 0x000fe200078e0a05 */
[C---:B------:R-:W-:Y:S01]  /*02c0*/  LOP3.LUT P3, RZ, R0.reuse, 0x4, RZ, 0xc0, !PT ;  /* 0x0000000400ff7812 */ /* 0x040fe2000786c0ff */
[----:B------:R-:W-:Y:S01]  /*02d0*/  IMAD.IADD R7, R7, 0x1, -R4 ;  /* 0x0000000107077824 */ /* 0x000fe200078e0a04 */
[----:B------:R-:W-:Y:S01]  /*02e0*/  LOP3.LUT R4, R3, 0x38, R216, 0xf8, !PT ;  /* 0x0000003803047812 */ /* 0x000fe200078ef8d8 */
[----:B------:R-:W-:Y:S01]  /*02f0*/  IMAD.SHL.U32 R0, R0, 0x40, RZ ;  /* 0x0000004000007824 */ /* 0x000fe200078e00ff */
[----:B------:R-:W-:-:S02]  /*0300*/  SHF.R.U32.HI R3, RZ, 0x3, R3 ;  /* 0x00000003ff037819 */ /* 0x000fc40000011603 */
[----:B------:R-:W-:Y:S02]  /*0310*/  SHF.R.S32.HI R5, RZ, 0x1f, R2 ;  /* 0x0000001fff057819 */ /* 0x000fe40000011402 */
[----:B------:R-:W-:Y:S01]  /*0320*/  LOP3.LUT R9, R4, R3, RZ, 0x3c, !PT ;  /* 0x0000000304097212 */ /* 0x000fe200078e3cff */
[----:B------:R-:W-:Y:S01]  /*0330*/  IMAD.SHL.U32 R3, R194, 0x10, RZ ;  /* 0x00000010c2037824 */ /* 0x000fe200078e00ff */
[----:B------:R-:W-:Y:S02]  /*0340*/  LEA.HI R11, R5, R2, RZ, 0x3 ;  /* 0x00000002050b7211 */ /* 0x000fe400078f18ff */
[----:B------:R-:W-:Y:S02]  /*0350*/  LOP3.LUT R0, R0, 0x1c0, RZ, 0xc0, !PT ;  /* 0x000001c000007812 */ /* 0x000fe400078ec0ff */
[----:B------:R-:W-:Y:S02]  /*0360*/  LEA.HI R8, R15, R14, RZ, 0x7 ;  /* 0x0000000e0f087211 */ /* 0x000fe400078f38ff */
[----:B------:R-:W-:-:S02]  /*0370*/  LOP3.LUT R5, R11, 0xfffffff8, RZ, 0xc0, !PT ;  /* 0xfffffff80b057812 */ /* 0x000fc400078ec0ff */
[----:B------:R-:W-:Y:S02]  /*0380*/  LOP3.LUT R4, R7, 0x1, RZ, 0xc0, !PT ;  /* 0x0000000107047812 */ /* 0x000fe400078ec0ff */
[----:B------:R-:W-:Y:S01]  /*0390*/  LOP3.LUT R6, R0, 0x10, R3, 0xf8, !PT ;  /* 0x0000001000067812 */ /* 0x000fe200078ef803 */
[----:B------:R-:W-:Y:S01]  /*03a0*/  IMAD.SHL.U32 R3, R10, 0x200, RZ ;  /* 0x000002000a037824 */ /* 0x000fe200078e00ff */
[----:B------:R-:W-:Y:S01]  /*03b0*/  SHF.R.S32.HI R8, RZ, 0x7, R8 ;  /* 0x00000007ff087819 */ /* 0x000fe20000011408 */
[----:B------:R-:W-:Y:S01]  /*03c0*/  IMAD.IADD R12, R2, 0x1, -R5 ;  /* 0x00000001020c7824 */ /* 0x000fe200078e0a05 */
[----:B------:R-:W-:Y:S02]  /*03d0*/  LOP3.LUT R189, R0, 0x8, R16, 0xf8, !PT ;  /* 0x0000000800bd7812 */ /* 0x000fe400078ef810 */
[----:B------:R-:W-:Y:S01]  /*03e0*/  SHF.R.U32.HI R186, RZ, 0x3, R0 ;  /* 0x00000003ffba7819 */ /* 0x000fe20000011600 */
[----:B------:R-:W-:Y:S01]  /*03f0*/  IMAD R0, R8, 0x800, R3 ;  /* 0x0000080008007824 */ /* 0x000fe200078e0203 */
[----:B------:R-:W-:-:S02]  /*0400*/  ISETP.NE.U32.AND P0, PT, R4, 0x1, PT ;  /* 0x000000010400780c */ /* 0x000fc40003f05070 */
[----:B------:R-:W-:Y:S02]  /*0410*/  LOP3.LUT R2, R6, 0x8, R16, 0xf8, !PT ;  /* 0x0000000806027812 */ /* 0x000fe400078ef810 */
[----:B------:R-:W-:Y:S02]  /*0420*/  LOP3.LUT R4, R13, 0xffffffe0, RZ, 0xc0, !PT ;  /* 0xffffffe00d047812 */ /* 0x000fe400078ec0ff */
[----:B------:R-:W-:Y:S02]  /*0430*/  LOP3.LUT R189, R189, R186, RZ, 0x3c, !PT ;  /* 0x000000babdbd7212 */ /* 0x000fe400078e3cff */
[----:B------:R-:W-:Y:S01]  /*0440*/  LEA.HI R5, R15, R14, RZ, 0x6 ;  /* 0x0000000e0f057211 */ /* 0x000fe200078f30ff */
[----:B------:R-:W-:Y:S01]  /*0450*/  IMAD.IADD R4, R14, 0x1, -R4 ;  /* 0x000000010e047824 */ /* 0x000fe200078e0a04 */
[----:B------:R-:W-:Y:S01]  /*0460*/  LOP3.LUT R186, R3, R2, R186, 0xf6, !PT ;  /* 0x0000000203ba7212 */ /* 0x000fe200078ef6ba */
[----:B------:R-:W-:Y:S01]  /*0470*/  IMAD.IADD R189, R0, 0x1, R189 ;  /* 0x0000000100bd7824 */ /* 0x000fe200078e02bd */
[----:B------:R-:W-:-:S02]  /*0480*/  LOP3.LUT R3, R17, 0x7ffffffc, RZ, 0xc0, !PT ;  /* 0x7ffffffc11037812 */ /* 0x000fc400078ec0ff */
[----:B------:R-:W-:Y:S01]  /*0490*/  SHF.R.S32.HI R0, RZ, 0x6, R5 ;  /* 0x00000006ff007819 */ /* 0x000fe20000011405 */
[----:B------:R1:W-:Y:S01]  /*04a0*/  STL [R1+0x10], R4 ;  /* 0x0000100401007387 */ /* 0x0003e20000100800 */
[----:B------:R-:W-:Y:S01]  /*04b0*/  R2P PR, R7, 0x6 ;  /* 0x0000000607007804 */ /* 0x000fe20000000000 */
[C---:B------:R-:W-:Y:S01]  /*04c0*/  IMAD.IADD R3, R14.reuse, 0x1, -R3 ;  /* 0x000000010e037824 */ /* 0x040fe200078e0a03 */
[----:B------:R-:W-:Y:S01]  /*04d0*/  SEL R185, R185, 0xffffffc0, !P3 ;  /* 0xffffffc0b9b97807 */ /* 0x000fe20005800000 */
[----:B------:R-:W-:Y:S01]  /*04e0*/  IMAD.SHL.U32 R14, R14, 0x2, RZ ;  /* 0x000000020e0e7824 */ /* 0x000fe200078e00ff */
[----:B------:R-:W-:Y:S01]  /*04f0*/  SEL R221, R221, 0x10, !P0 ;  /* 0x00000010dddd7807 */ /* 0x000fe20004000000 */
[----:B------:R-:W-:Y:S01]  /*0500*/  IMAD R13, R0, 0x200, R9 ;  /* 0x00000200000d7824 */ /* 0x000fe200078e0209 */
[----:B------:R-:W-:Y:S01]  /*0510*/  IADD3 R228, R216, 0x40, RZ ;  /* 0x00000040d8e47810 */ /* 0x000fe20007ffe0ff */
[----:B------:R-:W-:Y:S02]  /*0520*/  IMAD.SHL.U32 R2, R0, 0x8, RZ ;  /* 0x0000000800027824 */ /* 0x000fe400078e00ff */
[----:B------:R-:W-:Y:S01]  /*0530*/  IMAD.SHL.U32 R0, R7, 0x40, RZ ;  /* 0x0000004007007824 */ /* 0x000fe200078e00ff */
[----:B------:R-:W-:Y:S01]  /*0540*/  STL [R1+0x14], R13 ;  /* 0x0000140d01007387 */ /* 0x000fe20000100800 */
[----:B------:R-:W-:Y:S01]  /*0550*/  IMAD.SHL.U32 R7, R3, 0x2, RZ ;  /* 0x0000000203077824 */ /* 0x000fe200078e00ff */
[----:B------:R-:W-:Y:S01]  /*0560*/  LOP3.LUT R2, R2, 0x18, RZ, 0xc0, !PT ;  /* 0x0000001802027812 */ /* 0x000fe200078ec0ff */
[----:B------:R-:W-:Y:S01]  /*0570*/  IMAD.SHL.U32 R5, R10, 0x20, RZ ;  /* 0x000000200a057824 */ /* 0x000fe200078e00ff */
[----:B------:R-:W-:Y:S01]  /*0580*/  LOP3.LUT R0, R0, 0x1c0, RZ, 0xc0, !PT ;  /* 0x000001c000007812 */ /* 0x000fe200078ec0ff */
[----:B------:R-:W-:-:S02]  /*0590*/  IMAD.SHL.U32 R189, R189, 0x2, RZ ;  /* 0x00000002bdbd7824 */ /* 0x000fc400078e00ff */
[----:B------:R-:W-:Y:S01]  /*05a0*/  IMAD.SHL.U32 R207, R13, 0x2, RZ ;  /* 0x000000020dcf7824 */ /* 0x000fe200078e00ff */
[----:B------:R-:W-:Y:S01]  /*05b0*/  SHF.R.U32.HI R3, RZ, 0x3, R0 ;  /* 0x00000003ff037819 */ /* 0x000fe20000011600 */
[----:B------:R-:W-:-:S03]  /*05c0*/  IMAD.IADD R188, R189, 0x1, R185 ;  /* 0x00000001bdbc7824 */ /* 0x000fc600078e02b9 */
[----:B------:R-:W-:Y:S01]  /*05d0*/  LOP3.LUT R9, R3, R0, R2, 0x1e, !PT ;  /* 0x0000000003097212 */ /* 0x000fe200078e1e02 */
[----:B-1----:R-:W-:Y:S01]  /*05e0*/  IMAD.SHL.U32 R4, R8, 0x20, RZ ;  /* 0x0000002008047824 */ /* 0x002fe200078e00ff */
[----:B------:R-:W-:Y:S01]  /*05f0*/  LOP3.LUT R8, R2, 0x20, R5, 0xf8, !PT ;  /* 0x0000002002087812 */ /* 0x000fe200078ef805 */
[----:B------:R-:W-:-:S03]  /*0600*/  IMAD.SHL.U32 R5, R11, 0x40, RZ ;  /* 0x000000400b057824 */ /* 0x000fc600078e00ff */
[----:B------:R-:W-:Y:S02]  /*0610*/  LOP3.LUT R6, R4, 0x6, R14, 0xf8, !PT ;  /* 0x0000000604067812 */ /* 0x000fe400078ef80e */
[----:B------:R-:W-:-:S03]  /*0620*/  LOP3.LUT R4, R0, 0x20, R4, 0xf8, !PT ;  /* 0x0000002000047812 */ /* 0x000fc600078ef804 */
[----:B------:R1:W-:Y:S01]  /*0630*/  STL [R1+0x8], R6 ;  /* 0x0000080601007387 */ /* 0x0003e20000100800 */
[----:B------:R-:W-:Y:S01]  /*0640*/  LOP3.LUT R0, R4, R3, RZ, 0x3c, !PT ;  /* 0x0000000304007212 */ /* 0x000fe200078e3cff */
[----:B------:R-:W-:-:S04]  /*0650*/  IMAD R4, R203, 0x400, R7 ;  /* 0x00000400cb047824 */ /* 0x000fc800078e0207 */
[----:B------:R-:W-:Y:S01]  /*0660*/  IMAD.IADD R219, R4, 0x1, R0 ;  /* 0x0000000104db7824 */ /* 0x000fe200078e0200 */
[----:B------:R-:W-:Y:S01]  /*0670*/  LOP3.LUT R0, R5, 0xfffffe00, RZ, 0xc0, !PT ;  /* 0xfffffe0005007812 */ /* 0x000fe200078ec0ff */
[C---:B------:R-:W-:Y:S02]  /*0680*/  IMAD R4, R194.reuse, 0x400, R7 ;  /* 0x00000400c2047824 */ /* 0x040fe400078e0207 */
[----:B------:R-:W-:Y:S02]  /*0690*/  IMAD.SHL.U32 R219, R219, 0x2, RZ ;  /* 0x00000002dbdb7824 */ /* 0x000fe400078e00ff */
[--C-:B------:R-:W-:Y:S02]  /*06a0*/  IMAD R203, R203, 0x400, R0.reuse ;  /* 0x00000400cbcb7824 */ /* 0x100fe400078e0200 */
[----:B------:R-:W-:Y:S01]  /*06b0*/  IMAD R194, R194, 0x400, R0 ;  /* 0x00000400c2c27824 */ /* 0x000fe200078e0200 */
[C---:B------:R-:W-:Y:S01]  /*06c0*/  IADD3 R220, R219.reuse, 0x20, RZ ;  /* 0x00000020dbdc7810 */ /* 0x040fe20007ffe0ff */
[----:B------:R-:W-:Y:S01]  /*06d0*/  IMAD.IADD R4, R4, 0x1, R9 ;  /* 0x0000000104047824 */ /* 0x000fe200078e0209 */
[C---:B------:R-:W-:Y:S01]  /*06e0*/  @P1 IADD3 R220, R219.reuse, -0x20, RZ ;  /* 0xffffffe0dbdc1810 */ /* 0x040fe20007ffe0ff */
[----:B------:R-:W-:-:S04]  /*06f0*/  IMAD.IADD R222, R219, 0x1, R221 ;  /* 0x00000001dbde7824 */ /* 0x000fc800078e02dd */
[----:B------:R-:W-:Y:S02]  /*0700*/  IMAD.IADD R221, R221, 0x1, R220 ;  /* 0x00000001dddd7824 */ /* 0x000fe400078e02dc */
[----:B-1----:R-:W-:-:S05]  /*0710*/  IMAD.SHL.U32 R6, R12, 0x40, RZ ;  /* 0x000000400c067824 */ /* 0x002fca00078e00ff */
[----:B------:R-:W-:Y:S01]  /*0720*/  LOP3.LUT R2, R6, 0x1c0, RZ, 0xc0, !PT ;  /* 0x000001c006027812 */ /* 0x000fe200078ec0ff */
[----:B------:R-:W-:-:S03]  /*0730*/  IMAD.SHL.U32 R6, R10, 0x8, RZ ;  /* 0x000000080a067824 */ /* 0x000fc600078e00ff */
[----:B------:R-:W-:Y:S02]  /*0740*/  SHF.R.U32.HI R3, RZ, 0x3, R2 ;  /* 0x00000003ff037819 */ /* 0x000fe40000011602 */
[----:B------:R-:W-:Y:S02]  /*0750*/  LOP3.LUT R6, R2, 0x8, R6, 0xf8, !PT ;  /* 0x0000000802067812 */ /* 0x000fe400078ef806 */
[----:B------:R-:W-:Y:S02]  /*0760*/  LOP3.LUT R2, R3, R8, R2, 0x1e, !PT ;  /* 0x0000000803027212 */ /* 0x000fe400078e1e02 */
[----:B------:R-:W-:Y:S02]  /*0770*/  LOP3.LUT R3, R6, R3, RZ, 0x3c, !PT ;  /* 0x0000000306037212 */ /* 0x000fe400078e3cff */
[----:B------:R-:W-:Y:S01]  /*0780*/  LOP3.LUT R202, R2, R0, RZ, 0xfc, !PT ;  /* 0x0000000002ca7212 */ /* 0x000fe200078efcff */
[----:B------:R-:W-:Y:S01]  /*0790*/  IMAD.MOV.U32 R0, RZ, RZ, 0x20 ;  /* 0x00000020ff007424 */ /* 0x000fe200078e00ff */
[----:B------:R-:W-:Y:S01]  /*07a0*/  LEA R2, R4, 0xc000, 0x1 ;  /* 0x0000c00004027811 */ /* 0x000fe200078e08ff */
[----:B------:R-:W-:-:S02]  /*07b0*/  IMAD.IADD R194, R3, 0x1, R194 ;  /* 0x0000000103c27824 */ /* 0x000fc400078e02c2 */
[----:B------:R-:W-:Y:S01]  /*07c0*/  IMAD.IADD R203, R203, 0x1, R3 ;  /* 0x00000001cbcb7824 */ /* 0x000fe200078e0203 */
[----:B------:R-:W-:Y:S01]  /*07d0*/  SEL R0, R0, 0xffffffe0, !P4 ;  /* 0xffffffe000007807 */ /* 0x000fe20006000000 */
[----:B------:R1:W-:Y:S01]  /*07e0*/  STL [R1], R2 ;  /* 0x0000000201007387 */ /* 0x0003e20000100800 */
[----:B------:R-:W-:Y:S02]  /*07f0*/  LEA R194, R194, 0x10000, 0x1 ;  /* 0x00010000c2c27811 */ /* 0x000fe400078e08ff */
[--C-:B------:R-:W-:Y:S01]  /*0800*/  IADD3 R191, R185, R189, R0.reuse ;  /* 0x000000bdb9bf7210 */ /* 0x100fe20007ffe000 */
[----:B------:R-:W-:Y:S01]  /*0810*/  IMAD.IADD R190, R189, 0x1, R0 ;  /* 0x00000001bdbe7824 */ /* 0x000fe200078e0200 */
[----:B------:R-:W-:Y:S01]  /*0820*/  IADD3 R0, R2, 0x40, RZ ;  /* 0x0000004002007810 */ /* 0x000fe20007ffe0ff */
[----:B------:R-:W-:Y:S01]  /*0830*/  IMAD R185, R186, 0x2, R185 ;  /* 0x00000002bab97824 */ /* 0x000fe200078e02b9 */
[----:B------:R-:W-:Y:S01]  /*0840*/  @P2 IADD3 R0, R2, -0x40, RZ ;  /* 0xffffffc002002810 */ /* 0x000fe20007ffe0ff */
[----:B------:R-:W-:-:S04]  /*0850*/  IMAD.SHL.U32 R186, R186, 0x2, RZ ;  /* 0x00000002baba7824 */ /* 0x000fc800078e00ff */
[----:B------:R1:W-:Y:S03]  /*0860*/  STL [R1+0x4], R0 ;  /* 0x0000040001007387 */ /* 0x0003e60000100800 */
.L_x_46:
[----:B-12---:R-:W2:Y:S01]  /*0870*/  S2R R36, SR_CTAID.Y ;  /* 0x0000000000247919 */ /* 0x006ea20000002600 */
[----:B-1----:R-:W1:Y:S01]  /*0880*/  LDC.U8 R0, c[0x0][0x312] ;  /* 0x0000c480ff007b82 */ /* 0x002e620000000000 */
[----:B------:R-:W-:Y:S02]  /*0890*/  ISETP.NE.U32.AND P2, PT, RZ, c[0x0][0x240], PT ;  /* 0x00009000ff007a0c */ /* 0x000fe40003f45070 */
[----:B------:R-:W-:Y:S02]  /*08a0*/  ISETP.EQ.U32.AND P5, PT, RZ, c[0x0][0x248], PT ;  /* 0x00009200ff007a0c */ /* 0x000fe40003fa2070 */
[----:B------:R-:W-:Y:S02]  /*08b0*/  ISETP.NE.AND.EX P2, PT, RZ, c[0x0][0x244], PT, P2 ;  /* 0x00009100ff007a0c */ /* 0x000fe40003f45320 */
[----:B------:R-:W-:Y:S01]  /*08c0*/  ISETP.NE.U32.AND P3, PT, RZ, c[0x0][0x250], PT ;  /* 0x00009400ff007a0c */ /* 0x000fe20003f65070 */
[----:B------:R-:W-:-:S03]  /*08d0*/  IMAD.MOV.U32 R37, RZ, RZ, -0x1 ;  /* 0xffffffffff257424 */ /* 0x000fc600078e00ff */
[----:B------:R-:W-:Y:S01]  /*08e0*/  ISETP.NE.AND.EX P3, PT, RZ, c[0x0][0x254], PT, P3 ;  /* 0x00009500ff007a0c */ /* 0x000fe20003f65330 */
[----:B--2---:R-:W-:Y:S01]  /*08f0*/  IMAD.SHL.U32 R8, R36, 0x4, RZ ;  /* 0x0000000424087824 */ /* 0x004fe200078e00ff */
[----:B---3--:R-:W-:Y:S02]  /*0900*/  SHF.R.S32.HI R29, RZ, 0x1f, R36 ;  /* 0x0000001fff1d7819 */ /* 0x008fe40000011424 */
[----:B-1----:R-:W-:Y:S01]  /*0910*/  ISETP.NE.AND P4, PT, R0, RZ, PT ;  /* 0x000000ff0000720c */ /* 0x002fe20003f85270 */
[----:B------:R-:W-:Y:S01]  /*0920*/  IMAD.MOV.U32 R0, RZ, RZ, -0x1 ;  /* 0xffffffffff007424 */ /* 0x000fe200078e00ff */
[----:B------:R-:W-:Y:S02]  /*0930*/  SHF.L.U64.HI R7, R36, 0x2, R29 ;  /* 0x0000000224077819 */ /* 0x000fe4000001021d */
[----:B------:R-:W-:Y:S02]  /*0940*/  IADD3 R2, P0, R8, c[0x0][0x240], RZ ;  /* 0x0000900008027a10 */ /* 0x000fe40007f1e0ff */
[----:B------:R-:W-:-:S02]  /*0950*/  ISETP.EQ.OR.EX P5, PT, RZ, c[0x0][0x24c], !P4, P5 ;  /* 0x00009300ff007a0c */ /* 0x000fc400067a2750 */
[----:B------:R-:W-:Y:S02]  /*0960*/  IADD3.X R3, R7, c[0x0][0x244], RZ, P0, !PT ;  /* 0x0000910007037a10 */ /* 0x000fe400007fe4ff */
[----:B------:R-:W-:-:S03]  /*0970*/  @P3 IADD3 R4, P0, R8, c[0x0][0x250], RZ ;  /* 0x0000940008043a10 */ /* 0x000fc60007f1e0ff */
[----:B------:R1:W2:Y:S04]  /*0980*/  @P2 LDG.E R0, [R2.64] ;  /* 0x0000000602002981 */ /* 0x0002a8000c1e1900 */
[----:B------:R1:W2:Y:S01]  /*0990*/  @P2 LDG.E R6, [R2.64+0x4] ;  /* 0x0000040602062981 */ /* 0x0002a2000c1e1900 */
[----:B------:R-:W-:Y:S01]  /*09a0*/  @P3 IADD3.X R5, R7, c[0x0][0x254], RZ, P0, !PT ;  /* 0x0000950007053a10 */ /* 0x000fe200007fe4ff */
[----:B------:R-:W-:Y:S01]  /*09b0*/  IMAD.MOV.U32 R242, RZ, RZ, RZ ;  /* 0x000000fffff27224 */ /* 0x000fe200078e00ff */
[----:B-1----:R-:W-:-:S05]  /*09c0*/  IADD3 R2, P1, R8, c[0x0][0x248], RZ ;  /* 0x0000920008027a10 */ /* 0x002fca0007f3e0ff */
[----:B-----5:R1:W5:Y:S01]  /*09d0*/  @P3 LDG.E R242, [R4.64] ;  /* 0x0000000604f23981 */ /* 0x020362000c1e1900 */
[----:B------:R-:W-:-:S05]  /*09e0*/  IADD3.X R3, R7, c[0x0][0x24c], RZ, P1, !PT ;  /* 0x0000930007037a10 */ /* 0x000fca0000ffe4ff */
[----:B------:R-:W3:Y:S01]  /*09f0*/  @!P5 LDG.E R37, [R2.64] ;  /* 0x000000060225d981 */ /* 0x000ee2000c1e1900 */
[----:B------:R-:W-:-:S04]  /*0a00*/  ISETP.NE.U32.AND P0, PT, RZ, c[0x0][0x248], PT ;  /* 0x00009200ff007a0c */ /* 0x000fc80003f05070 */
[----:B------:R-:W-:Y:S01]  /*0a10*/  ISETP.NE.AND.EX P0, PT, RZ, c[0x0][0x24c], PT, P0 ;  /* 0x00009300ff007a0c */ /* 0x000fe20003f05300 */
[----:B-1----:R-:W-:Y:S02]  /*0a20*/  IMAD.MOV.U32 R4, RZ, RZ, c[0x0][0x218] ;  /* 0x00008600ff047624 */ /* 0x002fe400078e00ff */
[----:B--2---:R-:W-:Y:S02]  /*0a30*/  @P2 IMAD.IADD R20, R6, 0x1, -R0 ;  /* 0x0000000106142824 */ /* 0x004fe400078e0a00 */
[----:B------:R-:W-:Y:S01]  /*0a40*/  @!P2 IMAD.MOV.U32 R20, RZ, RZ, c[0x0][0x214] ;  /* 0x00008500ff14a624 */ /* 0x000fe200078e00ff */
[----:B---3--:R1:W-:Y:S07]  /*0a50*/  STL [R1+0xc], R37 ;  /* 0x00000c2501007387 */ /* 0x0083ee0000100800 */
[----:B----4-:R-:W-:Y:S05]  /*0a60*/  @!P0 BRA `(.L_x_0) ;  /* 0x0000003000008947 */ /* 0x010fea0003800000 */
[----:B------:R-:W2:Y:S02]  /*0a70*/  @P4 LDG.E R4, [R2.64+0x4] ;  /* 0x0000040602044981 */ /* 0x000ea4000c1e1900 */
[----:B--2---:R-:W-:-:S06]  /*0a80*/  @P4 IADD3 R4, R4, -R37, RZ ;  /* 0x8000002504044210 */ /* 0x004fcc0007ffe0ff */
[----:B------:R2:W5:Y:S02]  /*0a90*/  @!P4 LDG.E R4, [R2.64] ;  /* 0x000000060204c981 */ /* 0x000564000c1e1900 */
.L_x_0:
[----:B------:R-:W-:-:S04]  /*0aa0*/  ISETP.NE.U32.AND P1, PT, RZ, c[0x0][0x258], PT ;  /* 0x00009600ff007a0c */ /* 0x000fc80003f25070 */
[----:B------:R-:W-:-:S13]  /*0ab0*/  ISETP.NE.AND.EX P1, PT, RZ, c[0x0][0x25c], PT, P1 ;  /* 0x00009700ff007a0c */ /* 0x000fda0003f25310 */
[----:B--2---:R-:W-:-:S04]  /*0ac0*/  @P1 IADD3 R2, P0, R8, c[0x0][0x258], RZ ;  /* 0x0000960008021a10 */ /* 0x004fc80007f1e0ff */
[----:B------:R-:W-:-:S06]  /*0ad0*/  @P1 IADD3.X R3, R7, c[0x0][0x25c], RZ, P0, !PT ;  /* 0x0000970007031a10 */ /* 0x000fcc00007fe4ff */
[----:B------:R-:W2:Y:S01]  /*0ae0*/  @P1 LDG.E R3, [R2.64] ;  /* 0x0000000602031981 */ /* 0x000ea2000c1e1900 */
[----:B------:R-:W-:Y:S01]  /*0af0*/  @!P1 ISETP.NE.U32.AND P0, PT, RZ, c[0x0][0x268], PT ;  /* 0x00009a00ff009a0c */ /* 0x000fe20003f05070 */
[----:B------:R-:W-:-:S03]  /*0b00*/  IMAD.SHL.U32 R251, R243, 0x40, RZ ;  /* 0x00000040f3fb7824 */ /* 0x000fc600078e00ff */
[----:B------:R-:W-:-:S04]  /*0b10*/  @!P1 ISETP.NE.AND.EX P0, PT, RZ, c[0x0][0x26c], PT, P0 ;  /* 0x00009b00ff009a0c */ /* 0x000fc80003f05300 */
[----:B------:R-:W-:Y:S01]  /*0b20*/  @!P1 SEL R2, RZ, c[0x0][0x21c], !P0 ;  /* 0x00008700ff029a07 */ /* 0x000fe20004000000 */
[----:B--2--5:R-:W-:-:S03]  /*0b30*/  @P1 IMAD.IADD R227, R3, 0x1, -R242 ;  /* 0x0000000103e31824 */ /* 0x024fc600078e0af2 */
[----:B------:R-:W-:-:S04]  /*0b40*/  @!P1 IADD3 R227, R2, R4, -R242 ;  /* 0x0000000402e39210 */ /* 0x000fc80007ffe8f2 */
[----:B------:R-:W-:-:S13]  /*0b50*/  ISETP.GT.AND P0, PT, R227, R251, PT ;  /* 0x000000fbe300720c */ /* 0x000fda0003f04270 */
[----:B------:R-:W-:Y:S05]  /*0b60*/  @!P0 BRA `(.L_x_1) ;  /* 0x0000625000008947 */ /* 0x000fea0003800000 */
[----:B------:R-:W-:Y:S01]  /*0b70*/  ISETP.NE.AND P0, PT, R37, -0x1, PT ;  /* 0xffffffff2500780c */ /* 0x000fe20003f05270 */
[----:B------:R-:W-:Y:S01]  /*0b80*/  IMAD R3, R29, c[0x0][0x178], RZ ;  /* 0x00005e001d037a24 */ /* 0x000fe200078e02ff */
[----:B------:R-:W-:Y:S01]  /*0b90*/  IADD3 R2, R20, 0x3f, RZ ;  /* 0x0000003f14027810 */ /* 0x000fe20007ffe0ff */
[----:B------:R-:W-:Y:S01]  /*0ba0*/  IMAD.WIDE.U32 R10, R36, c[0x0][0x178], RZ ;  /* 0x00005e00240a7a25 */ /* 0x000fe200078e00ff */
[----:B------:R-:W-:Y:S02]  /*0bb0*/  ISETP.NE.AND P1, PT, R0, -0x1, PT ;  /* 0xffffffff0000780c */ /* 0x000fe40003f25270 */
[----:B------:R-:W-:Y:S01]  /*0bc0*/  SHF.R.S32.HI R7, RZ, 0x1f, R2 ;  /* 0x0000001fff077819 */ /* 0x000fe20000011402 */
[----:B------:R-:W-:Y:S02]  /*0bd0*/  IMAD R3, R36, c[0x0][0x17c], R3 ;  /* 0x00005f0024037a24 */ /* 0x000fe400078e0203 */
[----:B------:R-:W-:Y:S01]  /*0be0*/  IMAD.WIDE.U32 R4, R0, c[0x0][0x190], RZ ;  /* 0x0000640000047a25 */ /* 0x000fe200078e00ff */
[----:B------:R-:W-:-:S03]  /*0bf0*/  LEA.HI R7, R7, R2, RZ, 0x6 ;  /* 0x0000000207077211 */ /* 0x000fc600078f30ff */
[----:B------:R-:W-:Y:S01]  /*0c00*/  IMAD R9, R0, c[0x0][0x194], RZ ;  /* 0x0000650000097a24 */ /* 0x000fe200078e02ff */
[----:B------:R-:W-:Y:S01]  /*0c10*/  LOP3.LUT R8, R7, 0xffffffc0, RZ, 0xc0, !PT ;  /* 0xffffffc007087812 */ /* 0x000fe200078ec0ff */
[----:B------:R-:W-:Y:S01]  /*0c20*/  @P0 IMAD.IADD R6, R242, 0x1, R37 ;  /* 0x00000001f2060824 */ /* 0x000fe200078e0225 */
[----:B------:R-:W-:Y:S01]  /*0c30*/  SEL R25, R10, R4, !P1 ;  /* 0x000000040a197207 */ /* 0x000fe20004800000 */
[----:B------:R-:W-:Y:S01]  /*0c40*/  IMAD.IADD R22, R11, 0x1, R3 ;  /* 0x000000010b167824 */ /* 0x000fe200078e0203 */
[----:B------:R-:W-:Y:S01]  /*0c50*/  @P1 IADD3 R22, R5, R9, RZ ;  /* 0x0000000905161210 */ /* 0x000fe20007ffe0ff */
[----:B------:R-:W-:Y:S01]  /*0c60*/  @P0 IMAD.WIDE.U32 R2, R6, c[0x0][0x198], RZ ;  /* 0x0000660006020a25 */ /* 0x000fe200078e00ff */
[----:B------:R-:W-:Y:S02]  /*0c70*/  IADD3 R9, R8, -0x40, RZ ;  /* 0xffffffc008097810 */ /* 0x000fe40007ffe0ff */
[----:B------:R-:W-:Y:S01]  /*0c80*/  SHF.R.S32.HI R208, RZ, 0x6, R7 ;  /* 0x00000006ffd07819 */ /* 0x000fe20000011407 */
[----:B------:R-:W-:Y:S01]  /*0c90*/  @P0 IMAD R27, R6, c[0x0][0x19c], R3 ;  /* 0x00006700061b0a24 */ /* 0x000fe200078e0203 */
[----:B------:R-:W-:Y:S01]  /*0ca0*/  SHF.R.S32.HI R17, RZ, 0x1f, R9 ;  /* 0x0000001fff117819 */ /* 0x000fe20000011409 */
[----:B------:R-:W-:Y:S01]  /*0cb0*/  @P0 IMAD.MOV.U32 R26, RZ, RZ, R2 ;  /* 0x000000ffff1a0224 */ /* 0x000fe200078e0002 */
[----:B------:R-:W-:Y:S05]  /*0cc0*/  @P0 BRA `(.L_x_2) ;  /* 0x000000a000000947 */ /* 0x000fea0003800000 */
[----:B------:R-:W-:Y:S01]  /*0cd0*/  SHF.R.S32.HI R2, RZ, 0x1f, R242 ;  /* 0x0000001fff027819 */ /* 0x000fe200000114f2 */
[----:B------:R-:W-:-:S04]  /*0ce0*/  IMAD R5, R29, c[0x0][0x180], RZ ;  /* 0x000060001d057a24 */ /* 0x000fc800078e02ff */
[----:B------:R-:W-:Y:S02]  /*0cf0*/  IMAD R4, R2, c[0x0][0x198], RZ ;  /* 0x0000660002047a24 */ /* 0x000fe400078e02ff */
[----:B------:R-:W-:-:S04]  /*0d00*/  IMAD.WIDE.U32 R2, R242, c[0x0][0x198], RZ ;  /* 0x00006600f2027a25 */ /* 0x000fc800078e00ff */
[----:B------:R-:W-:-:S05]  /*0d10*/  IMAD R4, R242, c[0x0][0x19c], R4 ;  /* 0x00006700f2047a24 */ /* 0x000fca00078e0204 */
[----:B------:R-:W-:Y:S01]  /*0d20*/  IADD3 R3, R3, R4, RZ ;  /* 0x0000000403037210 */ /* 0x000fe20007ffe0ff */
[----:B------:R-:W-:-:S04]  /*0d30*/  IMAD R4, R36, c[0x0][0x184], R5 ;  /* 0x0000610024047a24 */ /* 0x000fc800078e0205 */
[----:B------:R-:W-:-:S05]  /*0d40*/  IMAD.WIDE.U32 R2, R36, c[0x0][0x180], R2 ;  /* 0x0000600024027a25 */ /* 0x000fca00078e0002 */
[----:B------:R-:W-:Y:S02]  /*0d50*/  IADD3 R27, R3, R4, RZ ;  /* 0x00000004031b7210 */ /* 0x000fe40007ffe0ff */
[----:B------:R-:W-:Y:S02]  /*0d60*/  MOV R26, R2 ;  /* 0x00000002001a7202 */ /* 0x000fe40000000f00 */
.L_x_2:
[----:B------:R-:W-:-:S05]  /*0d70*/  @P0 IADD3 R4, R242, R37, RZ ;  /* 0x00000025f2040210 */ /* 0x000fca0007ffe0ff */
[----:B------:R-:W-:-:S04]  /*0d80*/  @P0 IMAD.WIDE.U32 R2, R4, c[0x0][0x1a0], RZ ;  /* 0x0000680004020a25 */ /* 0x000fc800078e00ff */
[----:B------:R-:W-:Y:S01]  /*0d90*/  @P0 IMAD R23, R4, c[0x0][0x1a4], R3 ;  /* 0x0000690004170a24 */ /* 0x000fe200078e0203 */
[----:B------:R-:W-:Y:S01]  /*0da0*/  @P0 MOV R21, R2 ;  /* 0x0000000200150202 */ /* 0x000fe20000000f00 */
        /* <DEDUP_REMOVED lines=11> */
.L_x_3:
[----:B------:R-:W-:Y:S01]  /*0e60*/  IABS R11, c[0x0][0x1c8] ;  /* 0x00007200000b7a13 */ /* 0x000fe20000000000 */
[----:B------:R-:W2:Y:S01]  /*0e70*/  S2R R35, SR_CTAID.Z ;  /* 0x0000000000237919 */ /* 0x000ea20000002700 */
[----:B------:R-:W-:Y:S01]  /*0e80*/  IMAD.MOV.U32 R12, RZ, RZ, c[0x0][0x224] ;  /* 0x00008900ff0c7624 */ /* 0x000fe200078e00ff */
[----:B------:R-:W3:Y:S01]  /*0e90*/  LDC.U8 R14, c[0x0][0x328] ;  /* 0x0000ca00ff0e7b82 */ /* 0x000ee20000000000 */
[----:B------:R-:W4:Y:S01]  /*0ea0*/  I2F.RP R2, R11 ;  /* 0x0000000b00027306 */ /* 0x000f220000209400 */
[C---:B------:R-:W-:Y:S01]  /*0eb0*/  @P1 IMAD.WIDE.U32 R4, R0.reuse, c[0x0][0x370], RZ ;  /* 0x0000dc0000041a25 */ /* 0x040fe200078e00ff */
[----:B------:R-:W5:Y:S01]  /*0ec0*/  S2R R16, SR_CTAID.X ;  /* 0x0000000000107919 */ /* 0x000f620000002500 */
[----:B------:R-:W-:Y:S02]  /*0ed0*/  SHF.R.S32.HI R12, RZ, 0x1f, R12 ;  /* 0x0000001fff0c7819 */ /* 0x000fe4000001140c */
[----:B------:R-:W-:Y:S01]  /*0ee0*/  @P1 IMAD R15, R0, c[0x0][0x374], R5 ;  /* 0x0000dd00000f1a24 */ /* 0x000fe200078e0205 */
[----:B------:R-:W-:Y:S01]  /*0ef0*/  @P1 MOV R10, R4 ;  /* 0x00000004000a1202 */ /* 0x000fe20000000f00 */
[----:B------:R-:W-:Y:S01]  /*0f00*/  @!P1 IMAD.WIDE.U32 R4, R36, c[0x0][0x368], RZ ;  /* 0x0000da0024049a25 */ /* 0x000fe200078e00ff */
[----:B------:R-:W1:Y:S03]  /*0f10*/  LDC.U8 R24, c[0x0][0x3d0] ;  /* 0x0000f400ff187b82 */ /* 0x000e660000000000 */
[----:B------:R-:W-:-:S02]  /*0f20*/  IMAD.MOV.U32 R28, RZ, RZ, c[0x0][0x22c] ;  /* 0x00008b00ff1c7624 */ /* 0x000fc400078e00ff */
[----:B------:R-:W-:Y:S02]  /*0f30*/  @!P1 IMAD.MOV.U32 R10, RZ, RZ, R4 ;  /* 0x000000ffff0a9224 */ /* 0x000fe400078e0004 */
[----:B------:R-:W-:Y:S01]  /*0f40*/  IMAD.WIDE R18, R28, c[0x0][0x1c0], RZ ;  /* 0x000070001c127a25 */ /* 0x000fe200078e02ff */
[----:B----4-:R-:W4:Y:S01]  /*0f50*/  MUFU.RCP R2, R2 ;  /* 0x0000000200027308 */ /* 0x010f220000001000 */
[----:B--2---:R-:W-:Y:S02]  /*0f60*/  IABS R7, R35 ;  /* 0x0000002300077213 */ /* 0x004fe40000000000 */
[----:B------:R-:W-:Y:S02]  /*0f70*/  LOP3.LUT R8, R35, c[0x0][0x1c8], RZ, 0x3c, !PT ;  /* 0x0000720023087a12 */ /* 0x000fe400078e3cff */
[----:B---3--:R-:W-:Y:S02]  /*0f80*/  ISETP.NE.AND P3, PT, R14, RZ, PT ;  /* 0x000000ff0e00720c */ /* 0x008fe40003f65270 */
[----:B------:R-:W-:-:S02]  /*0f90*/  ISETP.GE.AND P4, PT, R8, RZ, PT ;  /* 0x000000ff0800720c */ /* 0x000fc40003f86270 */
[----:B------:R-:W-:Y:S02]  /*0fa0*/  SHF.L.U64.HI R8, R36, 0x7, R29 ;  /* 0x0000000724087819 */ /* 0x000fe4000001021d */
[----:B------:R-:W-:Y:S02]  /*0fb0*/  SHF.R.S32.HI R32, RZ, 0x1f, R35 ;  /* 0x0000001fff207819 */ /* 0x000fe40000011423 */
[----:B----4-:R-:W-:Y:S02]  /*0fc0*/  IADD3 R2, R2, 0xffffffe, RZ ;  /* 0x0ffffffe02027810 */ /* 0x010fe40007ffe0ff */
[----:B------:R-:W-:Y:S02]  /*0fd0*/  SEL R8, R8, RZ, P2 ;  /* 0x000000ff08087207 */ /* 0x000fe40001000000 */
[----:B------:R-:W2:Y:S02]  /*0fe0*/  F2I.FTZ.U32.TRUNC.NTZ R3, R2 ;  /* 0x0000000200037305 */ /* 0x000ea4000021f000 */
[----:B--2---:R-:W-:-:S05]  /*0ff0*/  IADD3 R2, RZ, -R3, RZ ;  /* 0x80000003ff027210 */ /* 0x004fca0007ffe0ff */
[----:B------:R-:W-:Y:S02]  /*1000*/  IMAD R6, R2, R11, RZ ;  /* 0x0000000b02067224 */ /* 0x000fe400078e02ff */
[----:B------:R-:W-:-:S04]  /*1010*/  IMAD.MOV.U32 R2, RZ, RZ, RZ ;  /* 0x000000ffff027224 */ /* 0x000fc800078e00ff */
[----:B------:R-:W-:-:S04]  /*1020*/  IMAD.HI.U32 R2, R3, R6, R2 ;  /* 0x0000000603027227 */ /* 0x000fc800078e0002 */
[----:B------:R-:W-:Y:S02]  /*1030*/  @!P1 IMAD R6, R29, c[0x0][0x368], RZ ;  /* 0x0000da001d069a24 */ /* 0x000fe400078e02ff */
[----:B------:R-:W-:-:S04]  /*1040*/  IMAD.HI.U32 R2, R2, R7, RZ ;  /* 0x0000000702027227 */ /* 0x000fc800078e00ff */
[----:B------:R-:W-:Y:S01]  /*1050*/  @!P1 IMAD R6, R36, c[0x0][0x36c], R6 ;  /* 0x0000db0024069a24 */ /* 0x000fe200078e0206 */
[----:B------:R-:W-:-:S04]  /*1060*/  IADD3 R3, -R2, RZ, RZ ;  /* 0x000000ff02037210 */ /* 0x000fc80007ffe1ff */
[----:B------:R-:W-:Y:S01]  /*1070*/  @!P1 IADD3 R15, R5, R6, RZ ;  /* 0x00000006050f9210 */ /* 0x000fe20007ffe0ff */
[C---:B------:R-:W-:Y:S02]  /*1080*/  IMAD R3, R11.reuse, R3, R7 ;  /* 0x000000030b037224 */ /* 0x040fe400078e0207 */
[----:B------:R-:W-:Y:S02]  /*1090*/  IMAD R7, R12, R36, RZ ;  /* 0x000000240c077224 */ /* 0x000fe400078e02ff */
[----:B------:R-:W-:Y:S01]  /*10a0*/  IMAD.WIDE.U32 R12, R36, c[0x0][0x224], RZ ;  /* 0x00008900240c7a25 */ /* 0x000fe200078e00ff */
[----:B------:R-:W-:-:S03]  /*10b0*/  ISETP.GT.U32.AND P5, PT, R11, R3, PT ;  /* 0x000000030b00720c */ /* 0x000fc60003fa4070 */
[----:B------:R-:W-:Y:S02]  /*10c0*/  IMAD R5, R29, c[0x0][0x224], R7 ;  /* 0x000089001d057a24 */ /* 0x000fe400078e0207 */
[----:B------:R-:W-:-:S03]  /*10d0*/  IMAD.SHL.U32 R6, R36, 0x80, RZ ;  /* 0x0000008024067824 */ /* 0x000fc600078e00ff */
[----:B------:R-:W-:Y:S01]  /*10e0*/  IADD3 R4, R13, R5, RZ ;  /* 0x000000050d047210 */ /* 0x000fe20007ffe0ff */
[-C--:B------:R-:W-:Y:S02]  /*10f0*/  IMAD R5, R19, R12.reuse, RZ ;  /* 0x0000000c13057224 */ /* 0x080fe400078e02ff */
[C---:B------:R-:W-:Y:S02]  /*1100*/  IMAD.WIDE.U32 R12, R18.reuse, R12, RZ ;  /* 0x0000000c120c7225 */ /* 0x040fe400078e00ff */
[-C--:B------:R-:W-:Y:S02]  /*1110*/  @!P5 IADD3 R3, R3, -R11.reuse, RZ ;  /* 0x8000000b0303d210 */ /* 0x080fe40007ffe0ff */
[----:B------:R-:W-:Y:S01]  /*1120*/  IMAD R5, R18, R4, R5 ;  /* 0x0000000412057224 */ /* 0x000fe200078e0205 */
[----:B------:R-:W-:Y:S01]  /*1130*/  SEL R4, R6, RZ, P2 ;  /* 0x000000ff06047207 */ /* 0x000fe20001000000 */
[----:B------:R-:W-:Y:S01]  /*1140*/  IMAD.WIDE.U32 R6, R18, R0, RZ ;  /* 0x0000000012067225 */ /* 0x000fe200078e00ff */
[----:B------:R-:W-:-:S02]  /*1150*/  ISETP.GE.U32.AND P6, PT, R3, R11, PT ;  /* 0x0000000b0300720c */ /* 0x000fc40003fc6070 */
[----:B------:R-:W-:Y:S01]  /*1160*/  IADD3 R4, P2, R9, R4, RZ ;  /* 0x0000000409047210 */ /* 0x000fe20007f5e0ff */
[----:B------:R-:W-:Y:S01]  /*1170*/  IMAD R3, R19, R0, RZ ;  /* 0x0000000013037224 */ /* 0x000fe200078e02ff */
[----:B------:R-:W-:Y:S02]  /*1180*/  @!P5 IADD3 R2, R2, 0x1, RZ ;  /* 0x000000010202d810 */ /* 0x000fe40007ffe0ff */
[----:B------:R-:W-:Y:S01]  /*1190*/  ISETP.NE.AND P5, PT, RZ, c[0x0][0x1c8], PT ;  /* 0x00007200ff007a0c */ /* 0x000fe20003fa5270 */
[----:B------:R-:W-:Y:S01]  /*11a0*/  IMAD.X R8, R17, 0x1, R8, P2 ;  /* 0x0000000111087824 */ /* 0x000fe200010e0608 */
[----:B------:R-:W-:Y:S01]  /*11b0*/  SEL R11, R12, R6, !P1 ;  /* 0x000000060c0b7207 */ /* 0x000fe20004800000 */
[-C--:B------:R-:W-:Y:S01]  /*11c0*/  IMAD R14, R19, R4.reuse, RZ ;  /* 0x00000004130e7224 */ /* 0x080fe200078e02ff */
[----:B------:R-:W-:Y:S01]  /*11d0*/  IADD3 R12, R13, R5, RZ ;  /* 0x000000050d0c7210 */ /* 0x000fe20007ffe0ff */
[----:B------:R-:W-:Y:S01]  /*11e0*/  @P3 IMAD R6, R36, c[0x0][0x214], RZ ;  /* 0x0000850024063a24 */ /* 0x000fe200078e02ff */
[----:B------:R-:W-:Y:S01]  /*11f0*/  @P1 IADD3 R12, R7, R3, RZ ;  /* 0x00000003070c1210 */ /* 0x000fe20007ffe0ff */
[----:B------:R-:W-:Y:S01]  /*1200*/  IMAD.WIDE.U32 R4, R18, R4, RZ ;  /* 0x0000000412047225 */ /* 0x000fe200078e00ff */
[----:B------:R-:W-:-:S02]  /*1210*/  @P6 IADD3 R2, R2, 0x1, RZ ;  /* 0x0000000102026810 */ /* 0x000fc40007ffe0ff */
[----:B------:R-:W-:Y:S01]  /*1220*/  @P3 SEL R3, R6, R0, !P1 ;  /* 0x0000000006033207 */ /* 0x000fe20004800000 */
[----:B------:R-:W-:Y:S01]  /*1230*/  IMAD R8, R18, R8, R14 ;  /* 0x0000000812087224 */ /* 0x000fe200078e020e */
[----:B-1----:R-:W-:Y:S01]  /*1240*/  ISETP.NE.AND P2, PT, R24, RZ, PT ;  /* 0x000000ff1800720c */ /* 0x002fe20003f45270 */
[----:B-----5:R-:W-:-:S04]  /*1250*/  IMAD.WIDE.U32 R18, R16, c[0x0][0x3d8], RZ ;  /* 0x0000f60010127a25 */ /* 0x020fc800078e00ff */
[----:B------:R-:W-:Y:S01]  /*1260*/  IMAD.MOV.U32 R14, RZ, RZ, R2 ;  /* 0x000000ffff0e7224 */ /* 0x000fe200078e0002 */
[----:B------:R-:W-:Y:S01]  /*1270*/  SEL R13, R18, RZ, P2 ;  /* 0x000000ff120d7207 */ /* 0x000fe20001000000 */
[----:B------:R-:W-:Y:S01]  /*1280*/  IMAD R6, R16, c[0x0][0x3dc], R19 ;  /* 0x0000f70010067a24 */ /* 0x000fe200078e0213 */
[----:B------:R-:W-:Y:S01]  /*1290*/  SHF.R.S32.HI R18, RZ, 0x1f, R251 ;  /* 0x0000001fff127819 */ /* 0x000fe200000114fb */
[----:B------:R-:W-:Y:S01]  /*12a0*/  @!P3 IMAD R7, R36, c[0x0][0x1c0], R35 ;  /* 0x000070002407ba24 */ /* 0x000fe200078e0223 */
[----:B------:R-:W-:Y:S01]  /*12b0*/  @!P4 IADD3 R14, -R14, RZ, RZ ;  /* 0x000000ff0e0ec210 */ /* 0x000fe20007ffe1ff */
[C---:B------:R-:W-:Y:S01]  /*12c0*/  IMAD R19, R35.reuse, c[0x0][0x22c], RZ ;  /* 0x00008b0023137a24 */ /* 0x040fe200078e02ff */
[----:B------:R-:W-:Y:S01]  /*12d0*/  @!P5 LOP3.LUT R14, RZ, c[0x0][0x1c8], RZ, 0x33, !PT ;  /* 0x00007200ff0eda12 */ /* 0x000fe200078e33ff */
[----:B------:R-:W-:Y:S01]  /*12e0*/  @P3 IMAD R3, R35, c[0x0][0x234], R3 ;  /* 0x00008d0023033a24 */ /* 0x000fe200078e0203 */
[----:B------:R-:W-:Y:S01]  /*12f0*/  SEL R16, R6, RZ, P2 ;  /* 0x000000ff06107207 */ /* 0x000fe20001000000 */
[----:B------:R-:W-:Y:S01]  /*1300*/  @!P3 IMAD R3, R7, c[0x0][0x214], RZ ;  /* 0x000085000703ba24 */ /* 0x000fe200078e02ff */
[----:B------:R-:W-:-:S02]  /*1310*/  SHF.R.S32.HI R7, RZ, 0x1f, R19 ;  /* 0x0000001fff077819 */ /* 0x000fc40000011413 */
[----:B------:R-:W-:Y:S02]  /*1320*/  IADD3 R6, R5, R8, RZ ;  /* 0x0000000805067210 */ /* 0x000fe40007ffe0ff */
[----:B------:R-:W-:Y:S01]  /*1330*/  SHF.R.S32.HI R24, RZ, 0x1f, R14 ;  /* 0x0000001fff187819 */ /* 0x000fe2000001140e */
[----:B------:R-:W-:Y:S05]  /*1340*/  @!P3 BRA `(.L_x_4) ;  /* 0x000000700000b947 */ /* 0x000fea0003800000 */
[C---:B------:R-:W-:Y:S01]  /*1350*/  @!P1 IMAD R0, R36.reuse, c[0x0][0x224], RZ ;  /* 0x0000890024009a24 */ /* 0x040fe200078e02ff */
[----:B------:R-:W-:Y:S02]  /*1360*/  MOV R8, 0x80 ;  /* 0x0000008000087802 */ /* 0x000fe40000000f00 */
[----:B------:R-:W-:Y:S02]  /*1370*/  MOV R2, c[0x0][0x210] ;  /* 0x0000840000027a02 */ /* 0x000fe40000000f00 */
[----:B------:R-:W-:-:S03]  /*1380*/  LEA R0, R36, R0, 0x7 ;  /* 0x0000000024007211 */ /* 0x000fc600078e38ff */
[----:B------:R-:W-:-:S04]  /*1390*/  IMAD R2, R8, R2, c[0x0][0x234] ;  /* 0x00008d0008027624 */ /* 0x000fc800078e0202 */
[----:B------:R-:W-:Y:S01]  /*13a0*/  IMAD R0, R2, R35, R0 ;  /* 0x0000002302007224 */ /* 0x000fe200078e0200 */
[----:B------:R-:W-:Y:S05]  /*13b0*/  BRA `(.L_x_5) ;  /* 0x0000002000007947 */ /* 0x000fea0003800000 */
.L_x_4:
[----:B------:R-:W-:-:S04]  /*13c0*/  IMAD R0, R36, c[0x0][0x1c0], R35 ;  /* 0x0000700024007a24 */ /* 0x000fc800078e0223 */
[----:B------:R-:W-:Y:S02]  /*13d0*/  IMAD R0, R0, c[0x0][0x224], RZ ;  /* 0x0000890000007a24 */ /* 0x000fe400078e02ff */
.L_x_5:
[----:B------:R-:W2:Y:S01]  /*13e0*/  LDL R34, [R1+0x10] ;  /* 0x0000100001227983 */ /* 0x000ea20000100800 */
[----:B------:R-:W-:Y:S01]  /*13f0*/  IMAD R8, R28, c[0x0][0x1c0], RZ ;  /* 0x000070001c087a24 */ /* 0x000fe200078e02ff */
[----:B------:R-:W-:Y:S01]  /*1400*/  SHF.R.S32.HI R217, RZ, 0x1f, R216 ;  /* 0x0000001fffd97819 */ /* 0x000fe200000114d8 */
[----:B------:R-:W-:Y:S01]  /*1410*/  IMAD.IADD R5, R9, 0x1, R3 ;  /* 0x0000000109057824 */ /* 0x000fe200078e0203 */
[----:B------:R-:W1:Y:S01]  /*1420*/  S2R R31, SR_TID.X ;  /* 0x00000000001f7919 */ /* 0x000e620000002100 */
[----:B------:R-:W-:Y:S01]  /*1430*/  IMAD.SHL.U32 R2, R8, 0x40, RZ ;  /* 0x0000004008027824 */ /* 0x000fe200078e00ff */
[----:B------:R-:W-:Y:S01]  /*1440*/  SHF.R.S32.HI R28, RZ, 0x1f, R241 ;  /* 0x0000001fff1c7819 */ /* 0x000fe200000114f1 */
[----:B------:R-:W-:Y:S01]  /*1450*/  IMAD.MOV.U32 R33, RZ, RZ, 0x4 ;  /* 0x00000004ff217424 */ /* 0x000fe200078e00ff */
[----:B------:R-:W-:Y:S02]  /*1460*/  BSSY B1, `(.L_x_1) ;  /* 0x0000595000017945 */ /* 0x000fe40003800000 */
[----:B------:R-:W-:-:S02]  /*1470*/  IADD3 R4, P3, P1, R4, R2, R19 ;  /* 0x0000000204047210 */ /* 0x000fc4000797e013 */
[----:B------:R-:W-:-:S04]  /*1480*/  SHF.R.S32.HI R2, RZ, 0x1f, R2 ;  /* 0x0000001fff027819 */ /* 0x000fc80000011402 */
[----:B------:R-:W-:Y:S02]  /*1490*/  IADD3.X R7, R6, R2, R7, P3, P1 ;  /* 0x0000000206077210 */ /* 0x000fe40001fe2407 */
[----:B------:R-:W-:Y:S02]  /*14a0*/  IADD3 R2, P4, R216, R10, RZ ;  /* 0x0000000ad8027210 */ /* 0x000fe40007f9e0ff */
[----:B------:R-:W-:Y:S01]  /*14b0*/  IADD3 R13, P3, P1, R13, R4, R11 ;  /* 0x000000040d0d7210 */ /* 0x000fe2000797e00b */
[----:B------:R-:W-:Y:S02]  /*14c0*/  IMAD R4, R17, c[0x0][0x370], RZ ;  /* 0x0000dc0011047a24 */ /* 0x000fe400078e02ff */
[----:B------:R-:W-:Y:S01]  /*14d0*/  IMAD.X R3, R217, 0x1, R15, P4 ;  /* 0x00000001d9037824 */ /* 0x000fe200020e060f */
[----:B------:R-:W-:Y:S01]  /*14e0*/  IADD3 R6, P4, R241, R9, RZ ;  /* 0x00000009f1067210 */ /* 0x000fe20007f9e0ff */
[C---:B------:R-:W-:Y:S02]  /*14f0*/  IMAD.IADD R15, R9.reuse, 0x1, R0 ;  /* 0x00000001090f7824 */ /* 0x040fe400078e0200 */
[----:B------:R-:W-:Y:S01]  /*1500*/  IMAD R4, R9, c[0x0][0x374], R4 ;  /* 0x0000dd0009047a24 */ /* 0x000fe200078e0204 */
[----:B-1----:R-:W-:Y:S01]  /*1510*/  SHF.R.S32.HI R30, RZ, 0x1f, R31 ;  /* 0x0000001fff1e7819 */ /* 0x002fe2000001141f */
[----:B------:R-:W-:-:S02]  /*1520*/  IMAD.X R0, R28, 0x1, R17, P4 ;  /* 0x000000011c007824 */ /* 0x000fc400020e0611 */
[----:B------:R-:W-:Y:S01]  /*1530*/  IMAD.WIDE.U32 R2, R9, c[0x0][0x370], R2 ;  /* 0x0000dc0009027a25 */ /* 0x000fe200078e0002 */
[----:B------:R-:W-:Y:S02]  /*1540*/  LEA.HI R19, R30, R31, RZ, 0x5 ;  /* 0x0000001f1e137211 */ /* 0x000fe400078f28ff */
[----:B------:R-:W-:Y:S01]  /*1550*/  IADD3.X R9, R16, R7, R12, P3, P1 ;  /* 0x0000000710097210 */ /* 0x000fe20001fe240c */
[----:B------:R-:W-:Y:S01]  /*1560*/  IMAD.WIDE R10, R5, R33, c[0x0][0x200] ;  /* 0x00008000050a7625 */ /* 0x000fe200078e0221 */
[----:B------:R-:W-:-:S03]  /*1570*/  SHF.R.S32.HI R17, RZ, 0x5, R19 ;  /* 0x00000005ff117819 */ /* 0x000fc60000011413 */
[----:B------:R-:W-:Y:S01]  /*1580*/  IMAD.IADD R3, R3, 0x1, R4 ;  /* 0x0000000103037824 */ /* 0x000fe200078e0204 */
[----:B------:R-:W-:Y:S01]  /*1590*/  IADD3 R4, -R227, R20, R251 ;  /* 0x00000014e3047210 */ /* 0x000fe20007ffe1fb */
[----:B------:R-:W-:Y:S01]  /*15a0*/  IMAD R5, R0, c[0x0][0x190], RZ ;  /* 0x0000640000057a24 */ /* 0x000fe200078e02ff */
[----:B------:R-:W-:Y:S01]  /*15b0*/  MOV R226, R10 ;  /* 0x0000000a00e27202 */ /* 0x000fe20000000f00 */
[----:B------:R-:W-:Y:S02]  /*15c0*/  IMAD.MOV.U32 R225, RZ, RZ, R11 ;  /* 0x000000ffffe17224 */ /* 0x000fe400078e000b */
[----:B------:R-:W-:Y:S02]  /*15d0*/  IMAD R10, R6, c[0x0][0x194], R5 ;  /* 0x00006500060a7a24 */ /* 0x000fe400078e0205 */
[----:B------:R-:W-:Y:S02]  /*15e0*/  IMAD R11, R32, c[0x0][0x378], RZ ;  /* 0x0000de00200b7a24 */ /* 0x000fe400078e02ff */
[----:B------:R-:W-:-:S04]  /*15f0*/  IMAD.WIDE.U32 R6, R6, c[0x0][0x190], R216 ;  /* 0x0000640006067a25 */ /* 0x000fc800078e00d8 */
[----:B------:R-:W-:Y:S01]  /*1600*/  IMAD R5, R35, c[0x0][0x37c], R11 ;  /* 0x0000df0023057a24 */ /* 0x000fe200078e020b */
[----:B------:R-:W-:Y:S01]  /*1610*/  IADD3 R6, P3, R25, R6, RZ ;  /* 0x0000000619067210 */ /* 0x000fe20007f7e0ff */
[----:B------:R-:W-:-:S03]  /*1620*/  IMAD.WIDE.U32 R2, R35, c[0x0][0x378], R2 ;  /* 0x0000de0023027a25 */ /* 0x000fc600078e0002 */
[----:B------:R-:W-:Y:S02]  /*1630*/  IADD3.X R7, R22, R7, R10, P3, !PT ;  /* 0x0000000716077210 */ /* 0x000fe40001ffe40a */
[----:B------:R-:W-:-:S03]  /*1640*/  IADD3 R5, R3, R5, RZ ;  /* 0x0000000503057210 */ /* 0x000fc60007ffe0ff */
[----:B------:R-:W-:-:S05]  /*1650*/  IMAD.WIDE.U32 R10, R35, c[0x0][0x1a8], R6 ;  /* 0x00006a00230a7a25 */ /* 0x000fca00078e0006 */
[----:B------:R-:W-:Y:S01]  /*1660*/  LEA R212, P3, R10, c[0x0][0x160], 0x1 ;  /* 0x000058000ad47a11 */ /* 0x000fe200078608ff */
[----:B--2---:R-:W-:Y:S01]  /*1670*/  IMAD R0, R17, R8, R34 ;  /* 0x0000000811007224 */ /* 0x004fe200078e0222 */
[----:B------:R-:W-:-:S04]  /*1680*/  IADD3 R8, R4, -c[0x0][0x2e8], RZ ;  /* 0x8000ba0004087a10 */ /* 0x000fc80007ffe0ff */
[----:B------:R-:W-:-:S04]  /*1690*/  IADD3 R4, P1, R0, R13, RZ ;  /* 0x0000000d00047210 */ /* 0x000fc80007f3e0ff */
[----:B------:R-:W-:Y:S02]  /*16a0*/  LEA.HI.X.SX32 R9, R0, R9, 0x1, P1 ;  /* 0x0000000900097211 */ /* 0x000fe400008f0eff */
[----:B------:R-:W-:Y:S02]  /*16b0*/  SHF.R.S32.HI R0, RZ, 0x1f, R8 ;  /* 0x0000001fff007819 */ /* 0x000fe40000011408 */
[----:B------:R-:W-:Y:S02]  /*16c0*/  LEA R204, P1, R4, c[0x0][0x350], 0x2 ;  /* 0x0000d40004cc7a11 */ /* 0x000fe400078210ff */
[----:B------:R-:W-:Y:S01]  /*16d0*/  LEA.HI R8, R0, R8, RZ, 0x6 ;  /* 0x0000000800087211 */ /* 0x000fe200078f30ff */
[----:B------:R-:W-:Y:S01]  /*16e0*/  IMAD R0, R32, c[0x0][0x1a8], RZ ;  /* 0x00006a0020007a24 */ /* 0x000fe200078e02ff */
[----:B------:R-:W-:Y:S01]  /*16f0*/  LEA.HI.X R205, R4, c[0x0][0x354], R9, 0x2, P1 ;  /* 0x0000d50004cd7a11 */ /* 0x000fe200008f1409 */
[----:B------:R-:W-:Y:S01]  /*1700*/  IMAD.MOV.U32 R4, RZ, RZ, R2 ;  /* 0x000000ffff047224 */ /* 0x000fe200078e0002 */
[----:B------:R-:W-:Y:S01]  /*1710*/  SHF.R.S32.HI R8, RZ, 0x6, R8 ;  /* 0x00000006ff087819 */ /* 0x000fe20000011408 */
[----:B------:R-:W-:-:S02]  /*1720*/  IMAD R9, R35, c[0x0][0x1ac], R0 ;  /* 0x00006b0023097a24 */ /* 0x000fc400078e0200 */
[----:B------:R-:W-:Y:S01]  /*1730*/  IMAD R0, R28, c[0x0][0x370], RZ ;  /* 0x0000dc001c007a24 */ /* 0x000fe200078e02ff */
[----:B------:R-:W-:Y:S01]  /*1740*/  IMNMX R240, RZ, R8, !PT ;  /* 0x00000008fff07217 */ /* 0x000fe20007800200 */
[----:B------:R-:W-:-:S03]  /*1750*/  IMAD.WIDE.U32 R4, R241, c[0x0][0x370], R4 ;  /* 0x0000dc00f1047a25 */ /* 0x000fc600078e0004 */
[----:B------:R-:W-:Y:S01]  /*1760*/  ISETP.GT.AND P4, PT, R208, R240, PT ;  /* 0x000000f0d000720c */ /* 0x000fe20003f84270 */
[----:B------:R-:W-:Y:S01]  /*1770*/  IMAD R0, R241, c[0x0][0x374], R0 ;  /* 0x0000dd00f1007a24 */ /* 0x000fe200078e0200 */
[----:B------:R-:W-:Y:S01]  /*1780*/  LEA R210, P1, R4, c[0x0][0x330], 0x1 ;  /* 0x0000cc0004d27a11 */ /* 0x000fe200078208ff */
[----:B------:R-:W-:Y:S01]  /*1790*/  IMAD.WIDE R2, R15, R33, c[0x0][0x3c8] ;  /* 0x0000f2000f027625 */ /* 0x000fe200078e0221 */
[----:B------:R-:W-:-:S03]  /*17a0*/  IADD3 R208, R208, -0x1, RZ ;  /* 0xffffffffd0d07810 */ /* 0x000fc60007ffe0ff */
[----:B------:R-:W-:Y:S01]  /*17b0*/  IMAD.IADD R16, R11, 0x1, R9 ;  /* 0x000000010b107824 */ /* 0x000fe200078e0209 */
[----:B------:R-:W-:Y:S01]  /*17c0*/  MOV R224, R2 ;  /* 0x0000000200e07202 */ /* 0x000fe20000000f00 */
[----:B------:R-:W-:Y:S02]  /*17d0*/  IMAD.IADD R15, R5, 0x1, R0 ;  /* 0x00000001050f7824 */ /* 0x000fe400078e0200 */
[----:B------:R-:W-:Y:S01]  /*17e0*/  IMAD.MOV.U32 R223, RZ, RZ, R3 ;  /* 0x000000ffffdf7224 */ /* 0x000fe200078e0003 */
[----:B------:R-:W-:Y:S02]  /*17f0*/  LEA.HI.X R213, R10, c[0x0][0x164], R16, 0x1, P3 ;  /* 0x000059000ad57a11 */ /* 0x000fe400018f0c10 */
[----:B------:R-:W-:Y:S01]  /*1800*/  LEA.HI.X R211, R4, c[0x0][0x334], R15, 0x1, P1 ;  /* 0x0000cd0004d37a11 */ /* 0x000fe200008f0c0f */
[----:B------:R-:W-:Y:S05]  /*1810*/  @P4 BRA `(.L_x_6) ;  /* 0x0000072000004947 */ /* 0x000fea0003800000 */
[----:B------:R-:W-:-:S05]  /*1820*/  @P0 IADD3 R0, R242, R37, RZ ;  /* 0x00000025f2000210 */ /* 0x000fca0007ffe0ff */
[----:B------:R-:W-:-:S04]  /*1830*/  @P0 IMAD.WIDE.U32 R2, R0, c[0x0][0x3a0], RZ ;  /* 0x0000e80000020a25 */ /* 0x000fc800078e00ff */
[----:B------:R-:W-:Y:S01]  /*1840*/  @P0 IMAD R5, R0, c[0x0][0x3a4], R3 ;  /* 0x0000e90000050a24 */ /* 0x000fe200078e0203 */
[----:B------:R-:W-:Y:S01]  /*1850*/  @P0 MOV R4, R2 ;  /* 0x0000000200040202 */ /* 0x000fe20000000f00 */
[----:B------:R-:W-:Y:S05]  /*1860*/  @P0 BRA `(.L_x_7) ;  /* 0x000000a000000947 */ /* 0x000fea0003800000 */
[----:B------:R-:W-:Y:S01]  /*1870*/  SHF.R.S32.HI R0, RZ, 0x1f, R242 ;  /* 0x0000001fff007819 */ /* 0x000fe200000114f2 */
[----:B------:R-:W-:-:S04]  /*1880*/  IMAD.WIDE.U32 R2, R242, c[0x0][0x3a0], RZ ;  /* 0x0000e800f2027a25 */ /* 0x000fc800078e00ff */
[----:B------:R-:W-:Y:S02]  /*1890*/  IMAD R0, R0, c[0x0][0x3a0], RZ ;  /* 0x0000e80000007a24 */ /* 0x000fe400078e02ff */
[----:B------:R-:W-:Y:S02]  /*18a0*/  IMAD R4, R29, c[0x0][0x388], RZ ;  /* 0x0000e2001d047a24 */ /* 0x000fe400078e02ff */
[----:B------:R-:W-:-:S05]  /*18b0*/  IMAD R0, R242, c[0x0][0x3a4], R0 ;  /* 0x0000e900f2007a24 */ /* 0x000fca00078e0200 */
[----:B------:R-:W-:Y:S01]  /*18c0*/  IADD3 R3, R3, R0, RZ ;  /* 0x0000000003037210 */ /* 0x000fe20007ffe0ff */
[----:B------:R-:W-:-:S04]  /*18d0*/  IMAD R0, R36, c[0x0][0x38c], R4 ;  /* 0x0000e30024007a24 */ /* 0x000fc800078e0204 */
[----:B------:R-:W-:-:S05]  /*18e0*/  IMAD.WIDE.U32 R2, R36, c[0x0][0x388], R2 ;  /* 0x0000e20024027a25 */ /* 0x000fca00078e0002 */
[----:B------:R-:W-:Y:S02]  /*18f0*/  IADD3 R5, R3, R0, RZ ;  /* 0x0000000003057210 */ /* 0x000fe40007ffe0ff */
[----:B------:R-:W-:Y:S02]  /*1900*/  MOV R4, R2 ;  /* 0x0000000200047202 */ /* 0x000fe40000000f00 */
.L_x_7:
        /* <DEDUP_REMOVED lines=15> */
.L_x_8:
[----:B------:R-:W-:Y:S01]  /*1a00*/  IMAD R9, R243, -0x40, R227 ;  /* 0xffffffc0f3097824 */ /* 0x000fe200078e02e3 */
[----:B------:R-:W-:Y:S01]  /*1a10*/  BSSY B0, `(.L_x_9) ;  /* 0x0000018000007945 */ /* 0x000fe20003800000 */
[----:B------:R-:W-:Y:S02]  /*1a20*/  IMAD R0, R18, c[0x0][0x3a0], RZ ;  /* 0x0000e80012007a24 */ /* 0x000fe400078e02ff */
[----:B------:R-:W-:Y:S01]  /*1a30*/  IMAD.WIDE.U32 R2, R251, c[0x0][0x3a0], R216 ;  /* 0x0000e800fb027a25 */ /* 0x000fe200078e00d8 */
[----:B------:R-:W-:-:S03]  /*1a40*/  ISETP.GE.AND P3, PT, R241, R9, PT ;  /* 0x00000009f100720c */ /* 0x000fc60003f66270 */
[----:B------:R-:W-:Y:S01]  /*1a50*/  IMAD R0, R251, c[0x0][0x3a4], R0 ;  /* 0x0000e900fb007a24 */ /* 0x000fe200078e0200 */
[----:B------:R-:W-:Y:S01]  /*1a60*/  IADD3 R2, P0, R4, R2, RZ ;  /* 0x0000000204027210 */ /* 0x000fe20007f1e0ff */
[----:B------:R-:W-:-:S03]  /*1a70*/  IMAD R8, R32, c[0x0][0x3b8], RZ ;  /* 0x0000ee0020087a24 */ /* 0x000fc600078e02ff */
[----:B------:R-:W-:Y:S01]  /*1a80*/  IADD3.X R3, R5, R3, R0, P0, !PT ;  /* 0x0000000305037210 */ /* 0x000fe200007fe400 */
[----:B------:R-:W-:-:S04]  /*1a90*/  IMAD R8, R35, c[0x0][0x3bc], R8 ;  /* 0x0000ef0023087a24 */ /* 0x000fc800078e0208 */
[----:B------:R-:W-:-:S05]  /*1aa0*/  IMAD.WIDE.U32 R2, R35, c[0x0][0x3b8], R2 ;  /* 0x0000ee0023027a25 */ /* 0x000fca00078e0002 */
[----:B------:R-:W-:Y:S01]  /*1ab0*/  IADD3 R8, R3, R8, RZ ;  /* 0x0000000803087210 */ /* 0x000fe20007ffe0ff */
[----:B------:R-:W-:Y:S05]  /*1ac0*/  @P3 BRA `(.L_x_10) ;  /* 0x000000c000003947 */ /* 0x000fea0003800000 */
[----:B------:R-:W-:Y:S01]  /*1ad0*/  MOV R5, R8 ;  /* 0x0000000800057202 */ /* 0x000fe20000000f00 */
[----:B------:R-:W-:Y:S01]  /*1ae0*/  IMAD R0, R28, c[0x0][0x3a0], RZ ;  /* 0x0000e8001c007a24 */ /* 0x000fe200078e02ff */
[----:B------:R-:W-:Y:S01]  /*1af0*/  ISETP.GE.AND P2, PT, R216, c[0x0][0x220], PT ;  /* 0x00008800d8007a0c */ /* 0x000fe20003f46270 */
[----:B------:R-:W-:Y:S01]  /*1b00*/  IMAD.MOV.U32 R4, RZ, RZ, R2 ;  /* 0x000000ffff047224 */ /* 0x000fe200078e0002 */
[----:B------:R-:W-:Y:S01]  /*1b10*/  ISETP.GE.AND P1, PT, R228, c[0x0][0x220], PT ;  /* 0x00008800e4007a0c */ /* 0x000fe20003f26270 */
[C---:B------:R-:W-:Y:S02]  /*1b20*/  IMAD R0, R241.reuse, c[0x0][0x3a4], R0 ;  /* 0x0000e900f1007a24 */ /* 0x040fe400078e0200 */
[----:B------:R-:W-:-:S04]  /*1b30*/  IMAD.WIDE.U32 R6, R241, c[0x0][0x3a0], R4 ;  /* 0x0000e800f1067a25 */ /* 0x000fc800078e0004 */
[----:B------:R-:W-:Y:S01]  /*1b40*/  IMAD.IADD R0, R7, 0x1, R0 ;  /* 0x0000000107007824 */ /* 0x000fe200078e0200 */
[----:B------:R-:W-:-:S04]  /*1b50*/  LEA R4, P0, R6, c[0x0][0x340], 0x1 ;  /* 0x0000d00006047a11 */ /* 0x000fc800078008ff */
[----:B------:R-:W-:-:S05]  /*1b60*/  LEA.HI.X R5, R6, c[0x0][0x344], R0, 0x1, P0 ;  /* 0x0000d10006057a11 */ /* 0x000fca00000f0c00 */
[----:B------:R1:W-:Y:S04]  /*1b70*/  @!P2 STG.E.128 [R4.64], RZ ;  /* 0x000000ff0400a986 */ /* 0x0003e8000c101d06 */
[----:B------:R1:W-:Y:S02]  /*1b80*/  @!P1 STG.E.128 [R4.64+0x80], RZ ;  /* 0x000080ff04009986 */ /* 0x0003e4000c101d06 */
.L_x_10:
[----:B------:R-:W-:Y:S05]  /*1b90*/  BSYNC B0 ;  /* 0x0000000000007941 */ /* 0x000fea0003800000 */
.L_x_9:
[----:B------:R-:W-:Y:S01]  /*1ba0*/  IADD3 R0, R241, 0x20, RZ ;  /* 0x00000020f1007810 */ /* 0x000fe20007ffe0ff */
[----:B------:R-:W-:Y:S03]  /*1bb0*/  BSSY B0, `(.L_x_11) ;  /* 0x0000010000007945 */ /* 0x000fe60003800000 */
[----:B------:R-:W-:-:S13]  /*1bc0*/  ISETP.GE.AND P2, PT, R0, R9, PT ;  /* 0x000000090000720c */ /* 0x000fda0003f46270 */
[----:B------:R-:W-:Y:S05]  /*1bd0*/  @P2 BRA `(.L_x_12) ;  /* 0x000000d000002947 */ /* 0x000fea0003800000 */
[----:B------:R-:W-:Y:S02]  /*1be0*/  IADD3 R0, P0, R241, 0x20, RZ ;  /* 0x00000020f1007810 */ /* 0x000fe40007f1e0ff */
[----:B------:R-:W-:-:S03]  /*1bf0*/  ISETP.GE.AND P1, PT, R216, c[0x0][0x220], PT ;  /* 0x00008800d8007a0c */ /* 0x000fc60003f26270 */
[----:B------:R-:W-:Y:S01]  /*1c00*/  IMAD.X R3, RZ, RZ, R28, P0 ;  /* 0x000000ffff037224 */ /* 0x000fe200000e061c */
[----:B------:R-:W-:-:S03]  /*1c10*/  ISETP.GE.AND P0, PT, R228, c[0x0][0x220], PT ;  /* 0x00008800e4007a0c */ /* 0x000fc60003f06270 */
[----:B-1----:R-:W-:Y:S01]  /*1c20*/  IMAD R4, R3, c[0x0][0x3a0], RZ ;  /* 0x0000e80003047a24 */ /* 0x002fe200078e02ff */
[----:B------:R-:W-:-:S05]  /*1c30*/  MOV R3, R8 ;  /* 0x0000000800037202 */ /* 0x000fca0000000f00 */
[----:B------:R-:W-:-:S04]  /*1c40*/  IMAD.WIDE.U32 R6, R0, c[0x0][0x3a0], R2 ;  /* 0x0000e80000067a25 */ /* 0x000fc800078e0002 */
[----:B------:R-:W-:Y:S01]  /*1c50*/  IMAD R0, R0, c[0x0][0x3a4], R4 ;  /* 0x0000e90000007a24 */ /* 0x000fe200078e0204 */
[----:B------:R-:W-:-:S03]  /*1c60*/  LEA R2, P4, R6, c[0x0][0x340], 0x1 ;  /* 0x0000d00006027a11 */ /* 0x000fc600078808ff */
[----:B------:R-:W-:-:S05]  /*1c70*/  IMAD.IADD R0, R7, 0x1, R0 ;  /* 0x0000000107007824 */ /* 0x000fca00078e0200 */
[----:B------:R-:W-:-:S05]  /*1c80*/  LEA.HI.X R3, R6, c[0x0][0x344], R0, 0x1, P4 ;  /* 0x0000d10006037a11 */ /* 0x000fca00020f0c00 */
[----:B------:R1:W-:Y:S04]  /*1c90*/  @!P1 STG.E.128 [R2.64], RZ ;  /* 0x000000ff02009986 */ /* 0x0003e8000c101d06 */
[----:B------:R1:W-:Y:S02]  /*1ca0*/  @!P0 STG.E.128 [R2.64+0x80], RZ ;  /* 0x000080ff02008986 */ /* 0x0003e4000c101d06 */
.L_x_12:
[----:B------:R-:W-:Y:S05]  /*1cb0*/  BSYNC B0 ;  /* 0x0000000000007941 */ /* 0x000fea0003800000 */
.L_x_11:
[----:B-1----:R-:W-:Y:S01]  /*1cc0*/  IMAD.WIDE.U32 R2, R251, c[0x0][0x3a8], R216 ;  /* 0x0000ea00fb027a25 */ /* 0x002fe200078e00d8 */
[----:B------:R-:W-:Y:S03]  /*1cd0*/  BSSY B0, `(.L_x_13) ;  /* 0x0000016000007945 */ /* 0x000fe60003800000 */
[----:B------:R-:W-:Y:S01]  /*1ce0*/  IMAD R0, R18, c[0x0][0x3a8], RZ ;  /* 0x0000ea0012007a24 */ /* 0x000fe200078e02ff */
[----:B------:R-:W-:Y:S01]  /*1cf0*/  IADD3 R2, P0, R10, R2, RZ ;  /* 0x000000020a027210 */ /* 0x000fe20007f1e0ff */
[----:B------:R-:W-:-:S02]  /*1d00*/  IMAD R8, R32, c[0x0][0x3c0], RZ ;  /* 0x0000f00020087a24 */ /* 0x000fc400078e02ff */
[----:B------:R-:W-:Y:S02]  /*1d10*/  IMAD R0, R251, c[0x0][0x3ac], R0 ;  /* 0x0000eb00fb007a24 */ /* 0x000fe400078e0200 */
[----:B------:R-:W-:-:S03]  /*1d20*/  IMAD R8, R35, c[0x0][0x3c4], R8 ;  /* 0x0000f10023087a24 */ /* 0x000fc600078e0208 */
[----:B------:R-:W-:-:S05]  /*1d30*/  IADD3.X R3, R11, R3, R0, P0, !PT ;  /* 0x000000030b037210 */ /* 0x000fca00007fe400 */
        /* <DEDUP_REMOVED lines=15> */
.L_x_14:
[----:B------:R-:W-:Y:S05]  /*1e30*/  BSYNC B0 ;  /* 0x0000000000007941 */ /* 0x000fea0003800000 */
.L_x_13:
[----:B------:R-:W-:Y:S05]  /*1e40*/  @P2 BRA `(.L_x_15) ;  /* 0x00004f6000002947 */ /* 0x000fea0003800000 */
[----:B------:R-:W-:-:S05]  /*1e50*/  IADD3 R0, P0, R241, 0x20, RZ ;  /* 0x00000020f1007810 */ /* 0x000fca0007f1e0ff */
        /* <DEDUP_REMOVED lines=9> */
[----:B------:R1:W-:Y:S01]  /*1ef0*/  @!P0 STG.E.128 [R2.64], RZ ;  /* 0x000000ff02008986 */ /* 0x0003e2000c101d06 */
[----:B------:R-:W-:-:S13]  /*1f00*/  ISETP.GE.AND P0, PT, R228, c[0x0][0x220], PT ;  /* 0x00008800e4007a0c */ /* 0x000fda0003f06270 */
[----:B------:R-:W-:Y:S05]  /*1f10*/  @P0 BRA `(.L_x_15) ;  /* 0x00004e9000000947 */ /* 0x000fea0003800000 */
[----:B------:R2:W-:Y:S01]  /*1f20*/  STG.E.128 [R2.64+0x80], RZ ;  /* 0x000080ff02007986 */ /* 0x0005e2000c101d06 */
[----:B------:R-:W-:Y:S05]  /*1f30*/  BRA `(.L_x_15) ;  /* 0x00004e7000007947 */ /* 0x000fea0003800000 */
.L_x_6:
[----:B------:R-:W-:Y:S01]  /*1f40*/  @P2 BAR.SYNC.DEFER_BLOCKING 0x0 ;  /* 0x0000000000002b1d */ /* 0x000fe20000010000 */
[----:B------:R-:W-:Y:S01]  /*1f50*/  IMAD R13, R243, -0x40, R227 ;  /* 0xffffffc0f30d7824 */ /* 0x000fe200078e02e3 */
[----:B------:R-:W-:Y:S01]  /*1f60*/  LEA.HI R7, R208, R208, RZ, 0x1 ;  /* 0x000000d0d0077211 */ /* 0x000fe200078f08ff */
[----:B------:R-:W-:-:S03]  /*1f70*/  IMAD.WIDE.U32 R2, R251, c[0x0][0x1a0], R216 ;  /* 0x00006800fb027a25 */ /* 0x000fc600078e00d8 */
[----:B------:R-:W-:Y:S01]  /*1f80*/  ISETP.GE.AND P6, PT, R241, R13, PT ;  /* 0x0000000df100720c */ /* 0x000fe20003fc6270 */
[----:B------:R-:W-:Y:S01]  /*1f90*/  IMAD R0, R18, c[0x0][0x1a0], RZ ;  /* 0x0000680012007a24 */ /* 0x000fe200078e02ff */
[----:B------:R-:W-:Y:S01]  /*1fa0*/  IADD3 R6, P0, R21, R2, RZ ;  /* 0x0000000215067210 */ /* 0x000fe20007f1e0ff */
[----:B------:R-:W-:Y:S01]  /*1fb0*/  BSSY B0, `(.L_x_16) ;  /* 0x0000024000007945 */ /* 0x000fe20003800000 */
[----:B------:R-:W-:Y:S01]  /*1fc0*/  LOP3.LUT R2, R7, 0xfffffffe, RZ, 0xc0, !PT ;  /* 0xfffffffe07027812 */ /* 0x000fe200078ec0ff */
[----:B------:R-:W-:-:S03]  /*1fd0*/  IMAD R0, R251, c[0x0][0x1a4], R0 ;  /* 0x00006900fb007a24 */ /* 0x000fc600078e0200 */
[----:B------:R-:W-:Y:S02]  /*1fe0*/  IADD3 R2, R208, -R2, RZ ;  /* 0x80000002d0027210 */ /* 0x000fe40007ffe0ff */
[----:B------:R-:W-:Y:S01]  /*1ff0*/  IADD3.X R7, R23, R3, R0, P0, !PT ;  /* 0x0000000317077210 */ /* 0x000fe200007fe400 */
[----:B------:R-:W-:Y:S01]  /*2000*/  IMAD R0, R24, c[0x0][0x1b8], RZ ;  /* 0x00006e0018007a24 */ /* 0x000fe200078e02ff */
[----:B------:R-:W-:-:S03]  /*2010*/  ISETP.NE.AND P0, PT, R2, 0x1, PT ;  /* 0x000000010200780c */ /* 0x000fc60003f05270 */
[C---:B------:R-:W-:Y:S02]  /*2020*/  IMAD R0, R14.reuse, c[0x0][0x1bc], R0 ;  /* 0x00006f000e007a24 */ /* 0x040fe400078e0200 */
[----:B------:R-:W-:Y:S01]  /*2030*/  IMAD.WIDE.U32 R6, R14, c[0x0][0x1b8], R6 ;  /* 0x00006e000e067a25 */ /* 0x000fe200078e0006 */
[----:B------:R1:W-:Y:S04]  /*2040*/  @P6 STS.128 [R207+0x10000], RZ ;  /* 0x010000ffcf006388 */ /* 0x0003e80000000c00 */
[----:B------:R1:W-:Y:S01]  /*2050*/  @P6 STS.128 [R207+0x12000], RZ ;  /* 0x012000ffcf006388 */ /* 0x0003e20000000c00 */
[----:B------:R-:W-:Y:S01]  /*2060*/  IADD3 R12, R7, R0, RZ ;  /* 0x00000000070c7210 */ /* 0x000fe20007ffe0ff */
[----:B------:R-:W-:Y:S05]  /*2070*/  @P6 BRA `(.L_x_17) ;  /* 0x0000017000006947 */ /* 0x000fea0003800000 */
[----:B------:R-:W-:Y:S01]  /*2080*/  ISETP.GE.AND P3, PT, R216, c[0x0][0x220], PT ;  /* 0x00008800d8007a0c */ /* 0x000fe20003f66270 */
[----:B------:R-:W-:Y:S01]  /*2090*/  IMAD R0, R28, c[0x0][0x1a0], RZ ;  /* 0x000068001c007a24 */ /* 0x000fe200078e02ff */
[----:B------:R-:W-:Y:S01]  /*20a0*/  MOV R3, R12 ;  /* 0x0000000c00037202 */ /* 0x000fe20000000f00 */
[----:B------:R-:W-:Y:S01]  /*20b0*/  IMAD.MOV.U32 R2, RZ, RZ, R6 ;  /* 0x000000ffff027224 */ /* 0x000fe200078e0006 */
[----:B------:R-:W-:Y:S01]  /*20c0*/  ISETP.GE.AND P2, PT, R228, c[0x0][0x220], PT ;  /* 0x00008800e4007a0c */ /* 0x000fe20003f46270 */
[----:B------:R-:W-:-:S02]  /*20d0*/  IMAD R0, R241, c[0x0][0x1a4], R0 ;  /* 0x00006900f1007a24 */ /* 0x000fc400078e0200 */
[----:B------:R-:W-:-:S04]  /*20e0*/  IMAD.WIDE.U32 R2, R241, c[0x0][0x1a0], R2 ;  /* 0x00006800f1027a25 */ /* 0x000fc800078e0002 */
[----:B------:R-:W-:Y:S02]  /*20f0*/  IMAD.IADD R0, R3, 0x1, R0 ;  /* 0x0000000103007824 */ /* 0x000fe400078e0200 */
[C---:B------:R-:W-:Y:S01]  /*2100*/  @!P3 LEA R8, P1, R2.reuse, c[0x0][0x170], 0x1 ;  /* 0x00005c000208ba11 */ /* 0x040fe200078208ff */
[----:B------:R2:W-:Y:S03]  /*2110*/  @P3 STS.128 [R207+0x10000], RZ ;  /* 0x010000ffcf003388 */ /* 0x0005e60000000c00 */
[----:B------:R-:W-:-:S05]  /*2120*/  @!P3 LEA.HI.X R9, R2, c[0x0][0x174], R0, 0x1, P1 ;  /* 0x00005d000209ba11 */ /* 0x000fca00008f0c00 */
[----:B------:R-:W-:Y:S01]  /*2130*/  @!PT LDS RZ, [RZ] ;  /* 0x00000000fffff984 */ /* 0x000fe20000000800 */
[----:B------:R-:W-:Y:S01]  /*2140*/  @!PT LDS RZ, [RZ] ;  /* 0x00000000fffff984 */ /* 0x000fe20000000800 */
[----:B------:R-:W-:Y:S01]  /*2150*/  @!PT LDS RZ, [RZ] ;  /* 0x00000000fffff984 */ /* 0x000fe20000000800 */
[----:B------:R2:W-:Y:S04]  /*2160*/  @!P3 LDGSTS.E.BYPASS.LTC128B.128 [R207+0x10000], [R8.64] ;  /* 0x1000000008cfbfae */ /* 0x0005e8000b901d46 */
[----:B------:R2:W-:Y:S01]  /*2170*/  @P2 STS.128 [R207+0x12000], RZ ;  /* 0x012000ffcf002388 */ /* 0x0005e20000000c00 */
[----:B------:R-:W-:Y:S05]  /*2180*/  @P2 BRA `(.L_x_17) ;  /* 0x0000006000002947 */ /* 0x000fea0003800000 */
[----:B--2---:R-:W-:-:S04]  /*2190*/  LEA R8, P1, R2, c[0x0][0x170], 0x1 ;  /* 0x00005c0002087a11 */ /* 0x004fc800078208ff */
[----:B------:R-:W-:-:S05]  /*21a0*/  LEA.HI.X R9, R2, c[0x0][0x174], R0, 0x1, P1 ;  /* 0x00005d0002097a11 */ /* 0x000fca00008f0c00 */
[----:B------:R-:W-:Y:S01]  /*21b0*/  @!PT LDS RZ, [RZ] ;  /* 0x00000000fffff984 */ /* 0x000fe20000000800 */
[----:B------:R-:W-:Y:S01]  /*21c0*/  @!PT LDS RZ, [RZ] ;  /* 0x00000000fffff984 */ /* 0x000fe20000000800 */
[----:B------:R-:W-:Y:S01]  /*21d0*/  @!PT LDS RZ, [RZ] ;  /* 0x00000000fffff984 */ /* 0x000fe20000000800 */
[----:B------:R2:W-:Y:S04]  /*21e0*/  LDGSTS.E.BYPASS.LTC128B.128 [R207+0x12000], [R8.64+0x80] ;  /* 0x1200008008cf7fae */ /* 0x0005e8000b901d46 */
.L_x_17:
[----:B------:R-:W-:Y:S05]  /*21f0*/  BSYNC B0 ;  /* 0x0000000000007941 */ /* 0x000fea0003800000 */
.L_x_16:
[----:B--2---:R-:W-:Y:S01]  /*2200*/  IADD3 R8, R241, 0x20, RZ ;  /* 0x00000020f1087810 */ /* 0x004fe20007ffe0ff */
[----:B------:R-:W-:Y:S03]  /*2210*/  BSSY B0, `(.L_x_18) ;  /* 0x000001d000007945 */ /* 0x000fe60003800000 */
[----:B------:R-:W-:-:S13]  /*2220*/  ISETP.GE.AND P5, PT, R8, R13, PT ;  /* 0x0000000d0800720c */ /* 0x000fda0003fa6270 */
[----:B------:R2:W-:Y:S04]  /*2230*/  @P5 STS.128 [R207+0x11000], RZ ;  /* 0x011000ffcf005388 */ /* 0x0005e80000000c00 */
[----:B------:R2:W-:Y:S01]  /*2240*/  @P5 STS.128 [R207+0x13000], RZ ;  /* 0x013000ffcf005388 */ /* 0x0005e20000000c00 */
[----:B------:R-:W-:Y:S05]  /*2250*/  @P5 BRA `(.L_x_19) ;  /* 0x0000018000005947 */ /* 0x000fea0003800000 */
[----:B------:R-:W-:Y:S02]  /*2260*/  IADD3 R0, P1, R241, 0x20, RZ ;  /* 0x00000020f1007810 */ /* 0x000fe40007f3e0ff */
[----:B------:R-:W-:Y:S02]  /*2270*/  ISETP.GE.AND P2, PT, R216, c[0x0][0x220], PT ;  /* 0x00008800d8007a0c */ /* 0x000fe40003f46270 */
[----:B------:R-:W-:Y:S01]  /*2280*/  MOV R7, R12 ;  /* 0x0000000c00077202 */ /* 0x000fe20000000f00 */
[----:B------:R-:W-:Y:S01]  /*2290*/  IMAD.X R2, RZ, RZ, R28, P1 ;  /* 0x000000ffff027224 */ /* 0x000fe200008e061c */
[----:B------:R-:W-:-:S03]  /*22a0*/  ISETP.GE.AND P1, PT, R228, c[0x0][0x220], PT ;  /* 0x00008800e4007a0c */ /* 0x000fc60003f26270 */
[----:B------:R-:W-:Y:S02]  /*22b0*/  IMAD R2, R2, c[0x0][0x1a0], RZ ;  /* 0x0000680002027a24 */ /* 0x000fe400078e02ff */
[----:B------:R-:W-:-:S04]  /*22c0*/  IMAD.WIDE.U32 R6, R0, c[0x0][0x1a0], R6 ;  /* 0x0000680000067a25 */ /* 0x000fc800078e0006 */
[----:B------:R-:W-:Y:S01]  /*22d0*/  IMAD R0, R0, c[0x0][0x1a4], R2 ;  /* 0x0000690000007a24 */ /* 0x000fe200078e0202 */
[----:B------:R-:W-:Y:S01]  /*22e0*/  @!P2 LEA R2, P3, R6, c[0x0][0x170], 0x1 ;  /* 0x00005c000602aa11 */ /* 0x000fe200078608ff */
[----:B------:R3:W-:Y:S02]  /*22f0*/  @P2 STS.128 [R207+0x11000], RZ ;  /* 0x011000ffcf002388 */ /* 0x0007e40000000c00 */
[----:B------:R-:W-:-:S05]  /*2300*/  IMAD.IADD R0, R7, 0x1, R0 ;  /* 0x0000000107007824 */ /* 0x000fca00078e0200 */
[----:B------:R-:W-:-:S05]  /*2310*/  @!P2 LEA.HI.X R3, R6, c[0x0][0x174], R0, 0x1, P3 ;  /* 0x00005d000603aa11 */ /* 0x000fca00018f0c00 */
[----:B------:R-:W-:Y:S01]  /*2320*/  @!PT LDS RZ, [RZ] ;  /* 0x00000000fffff984 */ /* 0x000fe20000000800 */
[----:B------:R-:W-:Y:S01]  /*2330*/  @!PT LDS RZ, [RZ] ;  /* 0x00000000fffff984 */ /* 0x000fe20000000800 */
[----:B------:R-:W-:Y:S01]  /*2340*/  @!PT LDS RZ, [RZ] ;  /* 0x00000000fffff984 */ /* 0x000fe20000000800 */
[----:B------:R3:W-:Y:S04]  /*2350*/  @!P2 LDGSTS.E.BYPASS.LTC128B.128 [R207+0x11000], [R2.64] ;  /* 0x1100000002cfafae */ /* 0x0007e8000b901d46 */
[----:B------:R3:W-:Y:S01]  /*2360*/  @P1 STS.128 [R207+0x13000], RZ ;  /* 0x013000ffcf001388 */ /* 0x0007e20000000c00 */
[----:B------:R-:W-:Y:S05]  /*2370*/  @P1 BRA `(.L_x_19) ;  /* 0x0000006000001947 */ /* 0x000fea0003800000 */
[----:B---3--:R-:W-:-:S04]  /*2380*/  LEA R2, P1, R6, c[0x0][0x170], 0x1 ;  /* 0x00005c0006027a11 */ /* 0x008fc800078208ff */
[----:B------:R-:W-:-:S05]  /*2390*/  LEA.HI.X R3, R6, c[0x0][0x174], R0, 0x1, P1 ;  /* 0x00005d0006037a11 */ /* 0x000fca00008f0c00 */
[----:B------:R-:W-:Y:S01]  /*23a0*/  @!PT LDS RZ, [RZ] ;  /* 0x00000000fffff984 */ /* 0x000fe20000000800 */
[----:B------:R-:W-:Y:S01]  /*23b0*/  @!PT LDS RZ, [RZ] ;  /* 0x00000000fffff984 */ /* 0x000fe20000000800 */
[----:B------:R-:W-:Y:S01]  /*23c0*/  @!PT LDS RZ, [RZ] ;  /* 0x00000000fffff984 */ /* 0x000fe20000000800 */
[----:B------:R3:W-:Y:S04]  /*23d0*/  LDGSTS.E.BYPASS.LTC128B.128 [R207+0x13000], [R2.64+0x80] ;  /* 0x1300008002cf7fae */ /* 0x0007e8000b901d46 */
.L_x_19:
[----:B------:R-:W-:Y:S05]  /*23e0*/  BSYNC B0 ;  /* 0x0000000000007941 */ /* 0x000fea0003800000 */
.L_x_18:
[----:B------:R-:W-:Y:S01]  /*23f0*/  IMAD R6, R208, -0x40, R20 ;  /* 0xffffffc0d0067824 */ /* 0x000fe200078e0214 */
[----:B------:R-:W0:Y:S01]  /*2400*/  LDGDEPBAR ;  /* 0x00000000000079af */ /* 0x000e220000000000 */
[----:B------:R-:W-:Y:S03]  /*2410*/  BSSY B0, `(.L_x_20) ;  /* 0x0000012000007945 */ /* 0x000fe60003800000 */
[----:B------:R-:W-:-:S13]  /*2420*/  ISETP.GE.AND P4, PT, R241, R6, PT ;  /* 0x00000006f100720c */ /* 0x000fda0003f86270 */
[----:B------:R4:W-:Y:S04]  /*2430*/  @P4 STS.128 [R207+0x8000], RZ ;  /* 0x008000ffcf004388 */ /* 0x0009e80000000c00 */
[----:B------:R4:W-:Y:S01]  /*2440*/  @P4 STS.128 [R207+0xa000], RZ ;  /* 0x00a000ffcf004388 */ /* 0x0009e20000000c00 */
[----:B------:R-:W-:Y:S05]  /*2450*/  @P4 BRA `(.L_x_21) ;  /* 0x000000d000004947 */ /* 0x000fea0003800000 */
[----:B------:R-:W-:Y:S02]  /*2460*/  ISETP.GE.AND P2, PT, R216, c[0x0][0x220], PT ;  /* 0x00008800d8007a0c */ /* 0x000fe40003f46270 */
[----:B------:R-:W-:-:S11]  /*2470*/  ISETP.GE.AND P1, PT, R228, c[0x0][0x220], PT ;  /* 0x00008800e4007a0c */ /* 0x000fd60003f26270 */
[----:B------:R1:W-:Y:S04]  /*2480*/  @P2 STS.128 [R207+0x8000], RZ ;  /* 0x008000ffcf002388 */ /* 0x0003e80000000c00 */
[----:B------:R-:W-:Y:S01]  /*2490*/  @!PT LDS RZ, [RZ] ;  /* 0x00000000fffff984 */ /* 0x000fe20000000800 */
[----:B------:R-:W-:Y:S01]  /*24a0*/  @!PT LDS RZ, [RZ] ;  /* 0x00000000fffff984 */ /* 0x000fe20000000800 */
[----:B------:R-:W-:Y:S01]  /*24b0*/  @!PT LDS RZ, [RZ] ;  /* 0x00000000fffff984 */ /* 0x000fe20000000800 */
[----:B------:R1:W-:Y:S04]  /*24c0*/  @!P2 LDGSTS.E.BYPASS.LTC128B.128 [R207+0x8000], [R210.64] ;  /* 0x08000000d2cfafae */ /* 0x0003e8000b901d46 */
[----:B------:R1:W-:Y:S01]  /*24d0*/  @P1 STS.128 [R207+0xa000], RZ ;  /* 0x00a000ffcf001388 */ /* 0x0003e20000000c00 */
[----:B------:R-:W-:Y:S05]  /*24e0*/  @P1 BRA `(.L_x_21) ;  /* 0x0000004000001947 */ /* 0x000fea0003800000 */
[----:B------:R-:W-:Y:S01]  /*24f0*/  @!PT LDS RZ, [RZ] ;  /* 0x00000000fffff984 */ /* 0x000fe20000000800 */
[----:B------:R-:W-:Y:S01]  /*2500*/  @!PT LDS RZ, [RZ] ;  /* 0x00000000fffff984 */ /* 0x000fe20000000800 */
[----:B------:R-:W-:Y:S01]  /*2510*/  @!PT LDS RZ, [RZ] ;  /* 0x00000000fffff984 */ /* 0x000fe20000000800 */
[----:B------:R1:W-:Y:S02]  /*2520*/  LDGSTS.E.BYPASS.LTC128B.128 [R207+0xa000], [R210.64+0x80] ;  /* 0x0a000080d2cf7fae */ /* 0x0003e4000b901d46 */
.L_x_21:
[----:B------:R-:W-:Y:S05]  /*2530*/  BSYNC B0 ;  /* 0x0000000000007941 */ /* 0x000fea0003800000 */
.L_x_20:
[----:B------:R-:W-:Y:S01]  /*2540*/  ISETP.GE.AND P3, PT, R8, R6, PT ;  /* 0x000000060800720c */ /* 0x000fe20003f66270 */
[----:B------:R-:W-:-:S12]  /*2550*/  BSSY B0, `(.L_x_22) ;  /* 0x000001b000007945 */ /* 0x000fd80003800000 */
[----:B------:R1:W-:Y:S04]  /*2560*/  @P3 STS.128 [R207+0x9000], RZ ;  /* 0x009000ffcf003388 */ /* 0x0003e80000000c00 */
[----:B------:R1:W-:Y:S01]  /*2570*/  @P3 STS.128 [R207+0xb000], RZ ;  /* 0x00b000ffcf003388 */ /* 0x0003e20000000c00 */
[----:B------:R-:W-:Y:S05]  /*2580*/  @P3 BRA `(.L_x_23) ;  /* 0x0000017000003947 */ /* 0x000fea0003800000 */
[----:B------:R-:W-:-:S13]  /*2590*/  ISETP.GE.AND P2, PT, R216, c[0x0][0x220], PT ;  /* 0x00008800d8007a0c */ /* 0x000fda0003f46270 */
[----:B------:R-:W-:Y:S01]  /*25a0*/  @!P2 IMAD.MOV.U32 R0, RZ, RZ, c[0x0][0x370] ;  /* 0x0000dc00ff00a624 */ /* 0x000fe200078e00ff */
[----:B------:R1:W-:Y:S01]  /*25b0*/  @P2 STS.128 [R207+0x9000], RZ ;  /* 0x009000ffcf002388 */ /* 0x0003e20000000c00 */
[----:B---3--:R-:W-:-:S03]  /*25c0*/  @!P2 IMAD.MOV.U32 R3, RZ, RZ, c[0x0][0x374] ;  /* 0x0000dd00ff03a624 */ /* 0x008fc600078e00ff */
[----:B------:R-:W-:-:S04]  /*25d0*/  @!P2 LEA R2, P1, R0, R210, 0x6 ;  /* 0x000000d20002a211 */ /* 0x000fc800078230ff */
[----:B------:R-:W-:Y:S02]  /*25e0*/  @!P2 LEA.HI.X R3, R0, R211, R3, 0x6, P1 ;  /* 0x000000d30003a211 */ /* 0x000fe400008f3403 */
[----:B------:R-:W-:-:S03]  /*25f0*/  ISETP.GE.AND P1, PT, R228, c[0x0][0x220], PT ;  /* 0x00008800e4007a0c */ /* 0x000fc60003f26270 */
[----:B------:R-:W-:Y:S01]  /*2600*/  @!PT LDS RZ, [RZ] ;  /* 0x00000000fffff984 */ /* 0x000fe20000000800 */
[----:B------:R-:W-:Y:S01]  /*2610*/  @!PT LDS RZ, [RZ] ;  /* 0x00000000fffff984 */ /* 0x000fe20000000800 */
[----:B------:R-:W-:Y:S01]  /*2620*/  @!PT LDS RZ, [RZ] ;  /* 0x00000000fffff984 */ /* 0x000fe20000000800 */
[----:B------:R1:W-:Y:S10]  /*2630*/  @!P2 LDGSTS.E.BYPASS.LTC128B.128 [R207+0x9000], [R2.64] ;  /* 0x0900000002cfafae */ /* 0x0003f4000b901d46 */
[----:B------:R1:W-:Y:S01]  /*2640*/  @P1 STS.128 [R207+0xb000], RZ ;  /* 0x00b000ffcf001388 */ /* 0x0003e20000000c00 */
[----:B------:R-:W-:Y:S05]  /*2650*/  @P1 BRA `(.L_x_23) ;  /* 0x000000a000001947 */ /* 0x000fea0003800000 */
[----:B------:R-:W-:Y:S02]  /*2660*/  IMAD.MOV.U32 R0, RZ, RZ, c[0x0][0x370] ;  /* 0x0000dc00ff007624 */ /* 0x000fe400078e00ff */
[----:B-1----:R-:W-:-:S03]  /*2670*/  IMAD.MOV.U32 R2, RZ, RZ, c[0x0][0x374] ;  /* 0x0000dd00ff027624 */ /* 0x002fc600078e00ff */
[----:B------:R-:W-:-:S04]  /*2680*/  LEA R4, P1, R0, R4, 0x5 ;  /* 0x0000000400047211 */ /* 0x000fc800078228ff */
[----:B------:R-:W-:Y:S02]  /*2690*/  LEA.HI.X R0, R0, R15, R2, 0x5, P1 ;  /* 0x0000000f00007211 */ /* 0x000fe400008f2c02 */
[----:B------:R-:W-:-:S04]  /*26a0*/  LEA R2, P1, R4, c[0x0][0x330], 0x1 ;  /* 0x0000cc0004027a11 */ /* 0x000fc800078208ff */
[----:B------:R-:W-:-:S05]  /*26b0*/  LEA.HI.X R3, R4, c[0x0][0x334], R0, 0x1, P1 ;  /* 0x0000cd0004037a11 */ /* 0x000fca00008f0c00 */
[----:B------:R-:W-:Y:S01]  /*26c0*/  @!PT LDS RZ, [RZ] ;  /* 0x00000000fffff984 */ /* 0x000fe20000000800 */
[----:B------:R-:W-:Y:S01]  /*26d0*/  @!PT LDS RZ, [RZ] ;  /* 0x00000000fffff984 */ /* 0x000fe20000000800 */
[----:B------:R-:W-:Y:S01]  /*26e0*/  @!PT LDS RZ, [RZ] ;  /* 0x00000000fffff984 */ /* 0x000fe20000000800 */
[----:B------:R1:W-:Y:S04]  /*26f0*/  LDGSTS.E.BYPASS.LTC128B.128 [R207+0xb000], [R2.64+0x80] ;  /* 0x0b00008002cf7fae */ /* 0x0003e8000b901d46 */
.L_x_23:
[----:B------:R-:W-:Y:S05]  /*2700*/  BSYNC B0 ;  /* 0x0000000000007941 */ /* 0x000fea0003800000 */
.L_x_22:
[----:B-1-3--:R-:W3:Y:S01]  /*2710*/  LDL R2, [R1+0x14] ;  /* 0x0000140001027983 */ /* 0x00aee20000100800 */
[----:B------:R-:W-:Y:S01]  /*2720*/  BSSY B0, `(.L_x_24) ;  /* 0x0000021000007945 */ /* 0x000fe20003800000 */
[----:B---3--:R-:W-:-:S04]  /*2730*/  IADD3 R0, R2, 0x2000, RZ ;  /* 0x0000200002007810 */ /* 0x008fc80007ffe0ff */
[----:B------:R-:W-:-:S05]  /*2740*/  SEL R0, R0, R2, !P0 ;  /* 0x0000000200007207 */ /* 0x000fca0004000000 */
[----:B------:R-:W-:Y:S01]  /*2750*/  IMAD.SHL.U32 R206, R0, 0x2, RZ ;  /* 0x0000000200ce7824 */ /* 0x000fe200078e00ff */
[----:B------:R-:W-:Y:S05]  /*2760*/  @!P4 BRA `(.L_x_25) ;  /* 0x000000900000c947 */ /* 0x000fea0003800000 */
[----:B------:R1:W-:Y:S04]  /*2770*/  STS [R206], RZ ;  /* 0x000000ffce007388 */ /* 0x0003e80000000800 */
[----:B------:R1:W-:Y:S04]  /*2780*/  STS [R206+0x4], RZ ;  /* 0x000004ffce007388 */ /* 0x0003e80000000800 */
[----:B------:R1:W-:Y:S04]  /*2790*/  STS [R206+0x8], RZ ;  /* 0x000008ffce007388 */ /* 0x0003e80000000800 */
[----:B------:R1:W-:Y:S04]  /*27a0*/  STS [R206+0xc], RZ ;  /* 0x00000cffce007388 */ /* 0x0003e80000000800 */
[----:B------:R1:W-:Y:S04]  /*27b0*/  STS [R206+0x2000], RZ ;  /* 0x002000ffce007388 */ /* 0x0003e80000000800 */
[----:B------:R1:W-:Y:S04]  /*27c0*/  STS [R206+0x2004], RZ ;  /* 0x002004ffce007388 */ /* 0x0003e80000000800 */
[----:B------:R1:W-:Y:S04]  /*27d0*/  STS [R206+0x2008], RZ ;  /* 0x002008ffce007388 */ /* 0x0003e80000000800 */
[----:B------:R1:W-:Y:S01]  /*27e0*/  STS [R206+0x200c], RZ ;  /* 0x00200cffce007388 */ /* 0x0003e20000000800 */
[----:B------:R-:W-:Y:S05]  /*27f0*/  BRA `(.L_x_26) ;  /* 0x0000013000007947 */ /* 0x000fea0003800000 */
.L_x_25:
[----:B------:R-:W-:Y:S02]  /*2800*/  ISETP.GE.AND P2, PT, R216, c[0x0][0x220], PT ;  /* 0x00008800d8007a0c */ /* 0x000fe40003f46270 */
[----:B------:R-:W-:-:S11]  /*2810*/  ISETP.GE.AND P1, PT, R228, c[0x0][0x220], PT ;  /* 0x00008800e4007a0c */ /* 0x000fd60003f26270 */
[----:B------:R1:W-:Y:S04]  /*2820*/  @P2 STS [R206], RZ ;  /* 0x000000ffce002388 */ /* 0x0003e80000000800 */
[----:B------:R1:W-:Y:S04]  /*2830*/  @P2 STS [R206+0x4], RZ ;  /* 0x000004ffce002388 */ /* 0x0003e80000000800 */
[----:B------:R1:W-:Y:S04]  /*2840*/  @P2 STS [R206+0x8], RZ ;  /* 0x000008ffce002388 */ /* 0x0003e80000000800 */
[----:B------:R1:W-:Y:S04]  /*2850*/  @P2 STS [R206+0xc], RZ ;  /* 0x00000cffce002388 */ /* 0x0003e80000000800 */
[----:B------:R-:W-:Y:S01]  /*2860*/  @!PT LDS RZ, [RZ] ;  /* 0x00000000fffff984 */ /* 0x000fe20000000800 */
[----:B------:R-:W-:Y:S01]  /*2870*/  @!PT LDS RZ, [RZ] ;  /* 0x00000000fffff984 */ /* 0x000fe20000000800 */
[----:B------:R-:W-:Y:S01]  /*2880*/  @!PT LDS RZ, [RZ] ;  /* 0x00000000fffff984 */ /* 0x000fe20000000800 */
[----:B------:R1:W-:Y:S04]  /*2890*/  @!P2 LDGSTS.E.BYPASS.LTC128B.128 [R206], [R212.64] ;  /* 0x00000000d4ceafae */ /* 0x0003e8000b901d46 */
[----:B------:R1:W-:Y:S04]  /*28a0*/  @P1 STS [R206+0x2000], RZ ;  /* 0x002000ffce001388 */ /* 0x0003e80000000800 */
[----:B------:R1:W-:Y:S04]  /*28b0*/  @P1 STS [R206+0x2004], RZ ;  /* 0x002004ffce001388 */ /* 0x0003e80000000800 */
[----:B------:R1:W-:Y:S04]  /*28c0*/  @P1 STS [R206+0x2008], RZ ;  /* 0x002008ffce001388 */ /* 0x0003e80000000800 */
[----:B------:R1:W-:Y:S01]  /*28d0*/  @P1 STS [R206+0x200c], RZ ;  /* 0x00200cffce001388 */ /* 0x0003e20000000800 */
[----:B------:R-:W-:Y:S05]  /*28e0*/  @P1 BRA `(.L_x_26) ;  /* 0x0000004000001947 */ /* 0x000fea0003800000 */
[----:B------:R-:W-:Y:S01]  /*28f0*/  @!PT LDS RZ, [RZ] ;  /* 0x00000000fffff984 */ /* 0x000fe20000000800 */
[----:B------:R-:W-:Y:S01]  /*2900*/  @!PT LDS RZ, [RZ] ;  /* 0x00000000fffff984 */ /* 0x000fe20000000800 */
[----:B------:R-:W-:Y:S01]  /*2910*/  @!PT LDS RZ, [RZ] ;  /* 0x00000000fffff984 */ /* 0x000fe20000000800 */
[----:B------:R3:W-:Y:S02]  /*2920*/  LDGSTS.E.BYPASS.LTC128B.128 [R206+0x2000], [R212.64+0x80] ;  /* 0x02000080d4ce7fae */ /* 0x0007e4000b901d46 */
.L_x_26:
[----:B------:R-:W-:Y:S05]  /*2930*/  BSYNC B0 ;  /* 0x0000000000007941 */ /* 0x000fea0003800000 */
.L_x_24:
[----:B------:R-:W-:Y:S01]  /*2940*/  MOV R201, 0x20 ;  /* 0x0000002000c97802 */ /* 0x000fe20000000f00 */
[----:B------:R-:W-:Y:S04]  /*2950*/  BSSY B0, `(.L_x_27) ;  /* 0x0000028000007945 */ /* 0x000fe80003800000 */
[----:B------:R-:W-:-:S02]  /*2960*/  IMAD R7, R201, c[0x0][0x194], RZ ;  /* 0x00006500c9077a24 */ /* 0x000fc400078e02ff */
[----:B------:R-:W-:Y:S01]  /*2970*/  IMAD.WIDE.U32 R4, R201, c[0x0][0x190], RZ ;  /* 0x00006400c9047a25 */ /* 0x000fe200078e00ff */
[----:B------:R-:W-:Y:S05]  /*2980*/  @!P3 BRA `(.L_x_28) ;  /* 0x000000900000b947 */ /* 0x000fea0003800000 */
[----:B------:R1:W-:Y:S04]  /*2990*/  STS [R206+0x1000], RZ ;  /* 0x001000ffce007388 */ /* 0x0003e80000000800 */
        /* <DEDUP_REMOVED lines=8> */
.L_x_28:
[----:B------:R-:W-:Y:S02]  /*2a20*/  ISETP.GE.AND P2, PT, R216, c[0x0][0x220], PT ;  /* 0x00008800d8007a0c */ /* 0x000fe40003f46270 */
[----:B------:R-:W-:-:S11]  /*2a30*/  ISETP.GE.AND P1, PT, R228, c[0x0][0x220], PT ;  /* 0x00008800e4007a0c */ /* 0x000fd60003f26270 */
[----:B------:R-:W-:Y:S01]  /*2a40*/  @!P2 IMAD.MOV.U32 R0, RZ, RZ, c[0x0][0x190] ;  /* 0x00006400ff00a624 */ /* 0x000fe200078e00ff */
[----:B------:R1:W-:Y:S01]  /*2a50*/  @P2 STS [R206+0x1000], RZ ;  /* 0x001000ffce002388 */ /* 0x0003e20000000800 */
[----:B------:R-:W-:-:S03]  /*2a60*/  @!P2 IMAD.MOV.U32 R3, RZ, RZ, c[0x0][0x194] ;  /* 0x00006500ff03a624 */ /* 0x000fc600078e00ff */
[C---:B------:R-:W-:Y:S01]  /*2a70*/  @!P2 LEA R2, P3, R0.reuse, R212, 0x6 ;  /* 0x000000d40002a211 */ /* 0x040fe200078630ff */
[----:B------:R1:W-:Y:S03]  /*2a80*/  @P2 STS [R206+0x1004], RZ ;  /* 0x001004ffce002388 */ /* 0x0003e60000000800 */
[----:B------:R-:W-:Y:S01]  /*2a90*/  @!P2 LEA.HI.X R3, R0, R213, R3, 0x6, P3 ;  /* 0x000000d50003a211 */ /* 0x000fe200018f3403 */
[----:B------:R1:W-:Y:S04]  /*2aa0*/  @P2 STS [R206+0x1008], RZ ;  /* 0x001008ffce002388 */ /* 0x0003e80000000800 */
[----:B------:R1:W-:Y:S04]  /*2ab0*/  @P2 STS [R206+0x100c], RZ ;  /* 0x00100cffce002388 */ /* 0x0003e80000000800 */
[----:B------:R-:W-:Y:S01]  /*2ac0*/  @!PT LDS RZ, [RZ] ;  /* 0x00000000fffff984 */ /* 0x000fe20000000800 */
[----:B------:R-:W-:Y:S01]  /*2ad0*/  @!PT LDS RZ, [RZ] ;  /* 0x00000000fffff984 */ /* 0x000fe20000000800 */
[----:B------:R-:W-:Y:S01]  /*2ae0*/  @!PT LDS RZ, [RZ] ;  /* 0x00000000fffff984 */ /* 0x000fe20000000800 */
[----:B------:R5:W-:Y:S01]  /*2af0*/  @!P2 LDGSTS.E.BYPASS.LTC128B.128 [R206+0x1000], [R2.64] ;  /* 0x0100000002ceafae */ /* 0x000be2000b901d46 */
[----:B------:R-:W-:-:S03]  /*2b00*/  IADD3 R0, P2, R10, R4, RZ ;  /* 0x000000040a007210 */ /* 0x000fc60007f5e0ff */
[----:B------:R1:W-:Y:S04]  /*2b10*/  @P1 STS [R206+0x3000], RZ ;  /* 0x003000ffce001388 */ /* 0x0003e80000000800 */
[----:B------:R1:W-:Y:S04]  /*2b20*/  @P1 STS [R206+0x3004], RZ ;  /* 0x003004ffce001388 */ /* 0x0003e80000000800 */
[----:B------:R1:W-:Y:S04]  /*2b30*/  @P1 STS [R206+0x3008], RZ ;  /* 0x003008ffce001388 */ /* 0x0003e80000000800 */
[----:B------:R1:W-:Y:S01]  /*2b40*/  @P1 STS [R206+0x300c], RZ ;  /* 0x00300cffce001388 */ /* 0x0003e20000000800 */
[----:B-----5:R-:W-:Y:S01]  /*2b50*/  IADD3.X R3, R16, R5, R7, P2, !PT ;  /* 0x0000000510037210 */ /* 0x020fe200017fe407 */
[----:B------:R-:W-:Y:S05]  /*2b60*/  @P1 BRA `(.L_x_29) ;  /* 0x0000006000001947 */ /* 0x000fea0003800000 */
[----:B------:R-:W-:-:S04]  /*2b70*/  LEA R2, P1, R0, c[0x0][0x160], 0x1 ;  /* 0x0000580000027a11 */ /* 0x000fc800078208ff */
[----:B------:R-:W-:-:S05]  /*2b80*/  LEA.HI.X R3, R0, c[0x0][0x164], R3, 0x1, P1 ;  /* 0x0000590000037a11 */ /* 0x000fca00008f0c03 */
[----:B------:R-:W-:Y:S01]  /*2b90*/  @!PT LDS RZ, [RZ] ;  /* 0x00000000fffff984 */ /* 0x000fe20000000800 */
[----:B------:R-:W-:Y:S01]  /*2ba0*/  @!PT LDS RZ, [RZ] ;  /* 0x00000000fffff984 */ /* 0x000fe20000000800 */
[----:B------:R-:W-:Y:S01]  /*2bb0*/  @!PT LDS RZ, [RZ] ;  /* 0x00000000fffff984 */ /* 0x000fe20000000800 */
[----:B------:R1:W-:Y:S04]  /*2bc0*/  LDGSTS.E.BYPASS.LTC128B.128 [R206+0x3000], [R2.64+0x80] ;  /* 0x0300008002ce7fae */ /* 0x0003e8000b901d46 */
.L_x_29:
[----:B------:R-:W-:Y:S05]  /*2bd0*/  BSYNC B0 ;  /* 0x0000000000007941 */ /* 0x000fea0003800000 */
.L_x_27:
[----:B-1----:R-:W-:Y:S01]  /*2be0*/  SHF.R.S32.HI R2, RZ, 0x1f, R19 ;  /* 0x0000001fff027819 */ /* 0x002fe20000011413 */
[----:B------:R-:W-:Y:S01]  /*2bf0*/  IMAD.MOV.U32 R215, RZ, RZ, 0x7f800000 ;  /* 0x7f800000ffd77424 */ /* 0x000fe200078e00ff */
[----:B------:R-:W-:Y:S01]  /*2c00*/  SHF.R.S32.HI R0, RZ, 0x1f, R34 ;  /* 0x0000001fff007819 */ /* 0x000fe20000011422 */
[----:B------:R-:W-:Y:S01]  /*2c10*/  IMAD.MOV.U32 R218, RZ, RZ, 0x7f800000 ;  /* 0x7f800000ffda7424 */ /* 0x000fe200078e00ff */
[----:B------:R-:W-:Y:S02]  /*2c20*/  LEA.HI R2, R2, R17, RZ, 0x2 ;  /* 0x0000001102027211 */ /* 0x000fe400078f10ff */
[----:B------:R-:W-:Y:S02]  /*2c30*/  LEA.HI R0, R0, R34, RZ, 0x2 ;  /* 0x0000002200007211 */ /* 0x000fe400078f10ff */
[----:B------:R-:W-:Y:S02]  /*2c40*/  LOP3.LUT R2, R2, 0xfffffffc, RZ, 0xc0, !PT ;  /* 0xfffffffc02027812 */ /* 0x000fe400078ec0ff */
[----:B------:R-:W-:-:S03]  /*2c50*/  SHF.R.S32.HI R0, RZ, 0x2, R0 ;  /* 0x00000002ff007819 */ /* 0x000fc60000011400 */
[----:B------:R-:W-:-:S04]  /*2c60*/  IMAD.IADD R2, R17, 0x1, -R2 ;  /* 0x0000000111027824 */ /* 0x000fc800078e0a02 */
[----:B------:R-:W-:-:S04]  /*2c70*/  IMAD R0, R2, 0x10, R0 ;  /* 0x0000001002007824 */ /* 0x000fc800078e0200 */
[C---:B------:R-:W-:Y:S01]  /*2c80*/  IMAD.SHL.U32 R239, R0.reuse, 0x4, RZ ;  /* 0x0000000400ef7824 */ /* 0x040fe200078e00ff */
[C---:B------:R-:W-:Y:S02]  /*2c90*/  IADD3 R3, R0.reuse, 0x8, RZ ;  /* 0x0000000800037810 */ /* 0x040fe40007ffe0ff */
[----:B------:R-:W-:Y:S02]  /*2ca0*/  SHF.R.S32.HI R2, RZ, 0x1f, R0 ;  /* 0x0000001fff027819 */ /* 0x000fe40000011400 */
[CC--:B------:R-:W-:Y:S02]  /*2cb0*/  ISETP.GE.AND P3, PT, R0.reuse, R6.reuse, PT ;  /* 0x000000060000720c */ /* 0x0c0fe40003f66270 */
[----:B------:R-:W-:Y:S02]  /*2cc0*/  ISETP.GE.AND P2, PT, R3, R6, PT ;  /* 0x000000060300720c */ /* 0x000fe40003f46270 */
[----:B------:R-:W-:Y:S02]  /*2cd0*/  SHF.L.U64.HI R238, R0, 0x2, R2 ;  /* 0x0000000200ee7819 */ /* 0x000fe40000010202 */
[----:B------:R-:W-:Y:S01]  /*2ce0*/  IADD3 R2, P1, R239, R226, RZ ;  /* 0x000000e2ef027210 */ /* 0x000fe20007f3e0ff */
[----:B------:R1:W-:Y:S04]  /*2cf0*/  @P6 STS.128 [R207+0xc000], RZ ;  /* 0x00c000ffcf006388 */ /* 0x0003e80000000c00 */
[----:B------:R-:W-:Y:S01]  /*2d00*/  IMAD.X R3, R238, 0x1, R225, P1 ;  /* 0x00000001ee037824 */ /* 0x000fe200008e06e1 */
[----:B------:R1:W-:Y:S01]  /*2d10*/  @P6 STS.128 [R207+0xe000], RZ ;  /* 0x00e000ffcf006388 */ /* 0x0003e20000000c00 */
[----:B------:R-:W-:-:S03]  /*2d20*/  IMAD R4, R18, c[0x0][0x198], RZ ;  /* 0x0000660012047a24 */ /* 0x000fc600078e02ff */
[----:B------:R2:W5:Y:S04]  /*2d30*/  @!P3 LDG.E R215, [R2.64] ;  /* 0x0000000602d7b981 */ /* 0x000568000c1e1900 */
[----:B------:R2:W5:Y:S01]  /*2d40*/  @!P2 LDG.E R218, [R2.64+0x20] ;  /* 0x0000200602daa981 */ /* 0x000562000c1e1900 */
[C---:B------:R-:W-:Y:S01]  /*2d50*/  IMAD R5, R251.reuse, c[0x0][0x19c], R4 ;  /* 0x00006700fb057a24 */ /* 0x040fe200078e0204 */
[----:B------:R-:W-:Y:S01]  /*2d60*/  BSSY B0, `(.L_x_30) ;  /* 0x0000020000007945 */ /* 0x000fe20003800000 */
[----:B--2---:R-:W-:-:S05]  /*2d70*/  IMAD.WIDE.U32 R2, R251, c[0x0][0x198], R216 ;  /* 0x00006600fb027a25 */ /* 0x004fca00078e00d8 */
[----:B------:R-:W-:Y:S01]  /*2d80*/  IADD3 R4, P1, R26, R2, RZ ;  /* 0x000000021a047210 */ /* 0x000fe20007f3e0ff */
[----:B------:R-:W-:-:S03]  /*2d90*/  IMAD R2, R24, c[0x0][0x1b0], RZ ;  /* 0x00006c0018027a24 */ /* 0x000fc600078e02ff */
[----:B------:R-:W-:Y:S01]  /*2da0*/  IADD3.X R5, R27, R3, R5, P1, !PT ;  /* 0x000000031b057210 */ /* 0x000fe20000ffe405 */
[----:B------:R-:W-:-:S04]  /*2db0*/  IMAD R2, R14, c[0x0][0x1b4], R2 ;  /* 0x00006d000e027a24 */ /* 0x000fc800078e0202 */
[----:B------:R-:W-:-:S04]  /*2dc0*/  IMAD.WIDE.U32 R4, R14, c[0x0][0x1b0], R4 ;  /* 0x00006c000e047a25 */ /* 0x000fc800078e0004 */
[----:B------:R-:W-:Y:S01]  /*2dd0*/  IMAD.IADD R9, R5, 0x1, R2 ;  /* 0x0000000105097824 */ /* 0x000fe200078e0202 */
[----:B------:R-:W-:Y:S05]  /*2de0*/  @P6 BRA `(.L_x_31) ;  /* 0x0000017000006947 */ /* 0x000fea0003800000 */
[----:B-1----:R-:W-:Y:S01]  /*2df0*/  ISETP.GE.AND P2, PT, R216, c[0x0][0x220], PT ;  /* 0x00008800d8007a0c */ /* 0x002fe20003f46270 */
[----:B------:R-:W-:Y:S01]  /*2e00*/  IMAD R8, R28, c[0x0][0x198], RZ ;  /* 0x000066001c087a24 */ /* 0x000fe200078e02ff */
[----:B------:R-:W-:Y:S01]  /*2e10*/  MOV R3, R9 ;  /* 0x0000000900037202 */ /* 0x000fe20000000f00 */
[----:B------:R-:W-:Y:S01]  /*2e20*/  IMAD.MOV.U32 R2, RZ, RZ, R4 ;  /* 0x000000ffff027224 */ /* 0x000fe200078e0004 */
[----:B------:R-:W-:Y:S01]  /*2e30*/  ISETP.GE.AND P1, PT, R228, c[0x0][0x220], PT ;  /* 0x00008800e4007a0c */ /* 0x000fe20003f26270 */
[C---:B------:R-:W-:Y:S02]  /*2e40*/  IMAD R8, R241.reuse, c[0x0][0x19c], R8 ;  /* 0x00006700f1087a24 */ /* 0x040fe400078e0208 */
        /* <DEDUP_REMOVED lines=11> */
[----:B-1----:R-:W-:-:S04]  /*2f00*/  LEA R6, P1, R2, c[0x0][0x168], 0x1 ;  /* 0x00005a0002067a11 */ /* 0x002fc800078208ff */
[----:B------:R-:W-:-:S05]  /*2f10*/  LEA.HI.X R7, R2, c[0x0][0x16c], R8, 0x1, P1 ;  /* 0x00005b0002077a11 */ /* 0x000fca00008f0c08 */
[----:B------:R-:W-:Y:S01]  /*2f20*/  @!PT LDS RZ, [RZ] ;  /* 0x00000000fffff984 */ /* 0x000fe20000000800 */
[----:B------:R-:W-:Y:S01]  /*2f30*/  @!PT LDS RZ, [RZ] ;  /* 0x00000000fffff984 */ /* 0x000fe20000000800 */
[----:B------:R-:W-:Y:S01]  /*2f40*/  @!PT LDS RZ, [RZ] ;  /* 0x00000000fffff984 */ /* 0x000fe20000000800 */
[----:B------:R1:W-:Y:S04]  /*2f50*/  LDGSTS.E.BYPASS.LTC128B.128 [R207+0xe000], [R6.64+0x80] ;  /* 0x0e00008006cf7fae */ /* 0x0003e8000b901d46 */
.L_x_31:
[----:B-1----:R-:W-:Y:S05]  /*2f60*/  BSYNC B0 ;  /* 0x0000000000007941 */ /* 0x002fea0003800000 */
.L_x_30:
[----:B------:R1:W-:Y:S01]  /*2f70*/  @P5 STS.128 [R207+0xd000], RZ ;  /* 0x00d000ffcf005388 */ /* 0x0003e20000000c00 */
[----:B------:R-:W-:Y:S03]  /*2f80*/  BSSY B0, `(.L_x_32) ;  /* 0x000001b000007945 */ /* 0x000fe60003800000 */
        /* <DEDUP_REMOVED lines=26> */
.L_x_33:
[----:B------:R-:W-:Y:S05]  /*3130*/  BSYNC B0 ;  /* 0x0000000000007941 */ /* 0x000fea0003800000 */
.L_x_32:
[----:B------:R-:W0:Y:S01]  /*3140*/  LDGDEPBAR ;  /* 0x00000000000079af */ /* 0x000e220000000000 */
[CC--:B------:R-:W-:Y:S01]  /*3150*/  LEA.HI R4, R30.reuse, R31.reuse, RZ, 0x3 ;  /* 0x0000001f1e047211 */ /* 0x0c0fe200078f18ff */
[----:B------:R-:W-:Y:S01]  /*3160*/  IMAD.MOV.U32 R164, RZ, RZ, 0x20 ;  /* 0x00000020ffa47424 */ /* 0x000fe200078e00ff */
[----:B--2---:R-:W-:Y:S01]  /*3170*/  LEA.HI R2, R30, R31, RZ, 0x4 ;  /* 0x0000001f1e027211 */ /* 0x004fe200078f20ff */
[----:B------:R-:W-:Y:S01]  /*3180*/  IMAD.SHL.U32 R193, R203, 0x2, RZ ;  /* 0x00000002cbc17824 */ /* 0x000fe200078e00ff */
[----:B------:R-:W-:Y:S01]  /*3190*/  LOP3.LUT R4, R4, 0xfffffff8, RZ, 0xc0, !PT ;  /* 0xfffffff804047812 */ /* 0x000fe200078ec0ff */
[----:B------:R-:W-:Y:S01]  /*31a0*/  IMAD.MOV.U32 R209, RZ, RZ, R206 ;  /* 0x000000ffffd17224 */ /* 0x000fe200078e00ce */
[----:B------:R-:W-:Y:S01]  /*31b0*/  LOP3.LUT R2, R2, 0xfffffff0, RZ, 0xc0, !PT ;  /* 0xfffffff002027812 */ /* 0x000fe200078ec0ff */
[----:B------:R-:W-:Y:S01]  /*31c0*/  CS2R R94, SRZ ;  /* 0x00000000005e7805 */ /* 0x000fe2000001ff00 */
[----:B------:R-:W-:Y:S01]  /*31d0*/  IADD3 R0, R0, 0x1, RZ ;  /* 0x0000000100007810 */ /* 0x000fe20007ffe0ff */
[C---:B------:R-:W-:Y:S01]  /*31e0*/  IMAD.IADD R4, R31.reuse, 0x1, -R4 ;  /* 0x000000011f047824 */ /* 0x040fe200078e0a04 */
[----:B------:R-:W-:Y:S01]  /*31f0*/  MOV R192, 0x40 ;  /* 0x0000004000c07802 */ /* 0x000fe20000000f00 */
[----:B------:R-:W-:Y:S01]  /*3200*/  IMAD.IADD R2, R31, 0x1, -R2 ;  /* 0x000000011f027824 */ /* 0x000fe200078e0a02 */
[----:B------:R-:W-:Y:S01]  /*3210*/  IADD3 R246, R227, R0, -R20 ;  /* 0x00000000e3f67210 */ /* 0x000fe20007ffe814 */
[----:B------:R-:W-:Y:S01]  /*3220*/  CS2R R92, SRZ ;  /* 0x00000000005c7805 */ /* 0x000fe2000001ff00 */
[----:B------:R-:W-:Y:S01]  /*3230*/  LOP3.LUT P3, RZ, R4, 0x2, RZ, 0xc0, !PT ;  /* 0x0000000204ff7812 */ /* 0x000fe2000786c0ff */
[----:B------:R-:W-:Y:S01]  /*3240*/  CS2R R98, SRZ ;  /* 0x0000000000627805 */ /* 0x000fe2000001ff00 */
[----:B------:R-:W-:Y:S01]  /*3250*/  SHF.R.S32.HI R3, RZ, 0x1f, R2 ;  /* 0x0000001fff037819 */ /* 0x000fe20000011402 */
[----:B------:R-:W-:Y:S01]  /*3260*/  CS2R R96, SRZ ;  /* 0x0000000000607805 */ /* 0x000fe2000001ff00 */
[----:B------:R-:W-:Y:S01]  /*3270*/  SEL R164, R164, 0xffffffe0, !P3 ;  /* 0xffffffe0a4a47807 */ /* 0x000fe20005800000 */
[----:B------:R-:W-:Y:S01]  /*3280*/  CS2R R90, SRZ ;  /* 0x00000000005a7805 */ /* 0x000fe2000001ff00 */
[----:B------:R-:W-:Y:S01]  /*3290*/  IADD3 R0, R202, 0x2000, RZ ;  /* 0x00002000ca007810 */ /* 0x000fe20007ffe0ff */
[----:B------:R-:W-:Y:S01]  /*32a0*/  CS2R R88, SRZ ;  /* 0x0000000000587805 */ /* 0x000fe2000001ff00 */
[----:B------:R-:W-:Y:S01]  /*32b0*/  LEA.HI R3, R3, R2, RZ, 0x3 ;  /* 0x0000000203037211 */ /* 0x000fe200078f18ff */
[----:B------:R-:W-:-:S04]  /*32c0*/  DEPBAR.LE SB0, 0x1 ;  /* 0x000080400000791a */ /* 0x000fc80000000000 */
[----:B------:R-:W-:Y:S01]  /*32d0*/  BAR.SYNC.DEFER_BLOCKING 0x0 ;  /* 0x0000000000007b1d */ /* 0x000fe20000010000 */
[----:B------:R-:W-:Y:S01]  /*32e0*/  IMAD.IADD R164, R164, 0x1, R188 ;  /* 0x00000001a4a47824 */ /* 0x000fe200078e02bc */
[----:B------:R-:W-:Y:S01]  /*32f0*/  SEL R0, R0, R202, !P0 ;  /* 0x000000ca00007207 */ /* 0x000fe20004000000 */
[----:B------:R-:W-:Y:S01]  /*3300*/  CS2R R86, SRZ ;  /* 0x0000000000567805 */ /* 0x000fe2000001ff00 */
[----:B------:R-:W-:Y:S01]  /*3310*/  LOP3.LUT R3, R3, 0xfffffff8, RZ, 0xc0, !PT ;  /* 0xfffffff803037812 */ /* 0x000fe200078ec0ff */
[----:B------:R-:W-:Y:S01]  /*3320*/  CS2R R84, SRZ ;  /* 0x0000000000547805 */ /* 0x000fe2000001ff00 */
[----:B------:R-:W-:Y:S01]  /*3330*/  IADD3 R244, R20, 0x40, R251 ;  /* 0x0000004014f47810 */ /* 0x000fe20007ffe0fb */
[----:B------:R-:W-:Y:S01]  /*3340*/  IMAD.SHL.U32 R184, R0, 0x2, RZ ;  /* 0x0000000200b87824 */ /* 0x000fe200078e00ff */
[----:B------:R-:W-:Y:S01]  /*3350*/  IADD3 R245, R251, 0x40, RZ ;  /* 0x00000040fbf57810 */ /* 0x000fe20007ffe0ff */
[----:B------:R-:W-:Y:S01]  /*3360*/  IMAD.IADD R2, R2, 0x1, -R3 ;  /* 0x0000000102027824 */ /* 0x000fe200078e0a03 */
[----:B------:R-:W-:Y:S01]  /*3370*/  CS2R R78, SRZ ;  /* 0x00000000004e7805 */ /* 0x000fe2000001ff00 */
[----:B------:R-:W-:Y:S01]  /*3380*/  IMAD.MOV.U32 R0, RZ, RZ, c[0x0][0x22c] ;  /* 0x00008b00ff007624 */ /* 0x000fe200078e00ff */
[----:B------:R-:W-:Y:S01]  /*3390*/  CS2R R76, SRZ ;  /* 0x00000000004c7805 */ /* 0x000fe2000001ff00 */
[----:B------:R-:W-:Y:S01]  /*33a0*/  CS2R R82, SRZ ;  /* 0x0000000000527805 */ /* 0x000fe2000001ff00 */
[----:B------:R-:W-:Y:S01]  /*33b0*/  R2P PR, R2, 0x6 ;  /* 0x0000000602007804 */ /* 0x000fe20000000000 */
[----:B------:R-:W-:Y:S01]  /*33c0*/  IMAD R0, R0, c[0x0][0x1c0], RZ ;  /* 0x0000700000007a24 */ /* 0x000fe200078e02ff */
[----:B------:R-:W-:Y:S01]  /*33d0*/  IADD3 R2, R203, 0x2000, RZ ;  /* 0x00002000cb027810 */ /* 0x000fe20007ffe0ff */
[----:B------:R-:W-:Y:S01]  /*33e0*/  CS2R R80, SRZ ;  /* 0x0000000000507805 */ /* 0x000fe2000001ff00 */
[----:B------:R-:W-:Y:S01]  /*33f0*/  CS2R R74, SRZ ;  /* 0x00000000004a7805 */ /* 0x000fe2000001ff00 */
[----:B------:R-:W-:Y:S01]  /*3400*/  IMAD.SHL.U32 R247, R0, 0x10, RZ ;  /* 0x0000001000f77824 */ /* 0x000fe200078e00ff */
[----:B------:R-:W-:Y:S01]  /*3410*/  SEL R2, R2, R203, !P0 ;  /* 0x000000cb02027207 */ /* 0x000fe20004000000 */
[----:B------:R-:W-:Y:S01]  /*3420*/  IMAD.SHL.U32 R214, R0, 0x8, RZ ;  /* 0x0000000800d67824 */ /* 0x000fe200078e00ff */
[----:B------:R-:W-:Y:S01]  /*3430*/  SEL R201, R201, 0xffffffe0, !P1 ;  /* 0xffffffe0c9c97807 */ /* 0x000fe20004800000 */
[----:B------:R-:W-:Y:S01]  /*3440*/  CS2R R72, SRZ ;  /* 0x0000000000487805 */ /* 0x000fe2000001ff00 */
[----:B------:R2:W1:Y:S01]  /*3450*/  LDSM.16.M88.4 R128, [R164+0x10000] ;  /* 0x01000000a480783b */ /* 0x0004620000000200 */
[C---:B------:R-:W-:Y:S01]  /*3460*/  IADD3 R252, R247.reuse, 0x60, RZ ;  /* 0x00000060f7fc7810 */ /* 0x040fe20007ffe0ff */
[----:B------:R-:W-:Y:S01]  /*3470*/  CS2R R70, SRZ ;  /* 0x0000000000467805 */ /* 0x000fe2000001ff00 */
[----:B------:R-:W-:Y:S01]  /*3480*/  SHF.L.U32 R187, R2, 0x1, RZ ;  /* 0x0000000102bb7819 */ /* 0x000fe200000006ff */
[----:B------:R2:W3:Y:S01]  /*3490*/  LDSM.16.M88.4 R132, [R164+0x10800] ;  /* 0x01080000a484783b */ /* 0x0004e20000000200 */
[C---:B------:R-:W-:Y:S01]  /*34a0*/  IADD3 R3, R247.reuse, 0x20, RZ ;  /* 0x00000020f7037810 */ /* 0x040fe20007ffe0ff */
[----:B------:R-:W-:Y:S01]  /*34b0*/  IMAD.IADD R248, R214, 0x1, R252 ;  /* 0x00000001d6f87824 */ /* 0x000fe200078e02fc */
[----:B------:R-:W-:Y:S01]  /*34c0*/  IADD3 R2, R247, 0x40, RZ ;  /* 0x00000040f7027810 */ /* 0x000fe20007ffe0ff */
[----:B------:R2:W4:Y:S01]  /*34d0*/  LDSM.16.M88.4 R160, [R164+0x12000] ;  /* 0x01200000a4a0783b */ /* 0x0005220000000200 */
[----:B------:R-:W-:Y:S01]  /*34e0*/  SEL R192, R192, 0xffffffc0, !P2 ;  /* 0xffffffc0c0c07807 */ /* 0x000fe20005000000 */
[C---:B------:R-:W-:Y:S01]  /*34f0*/  IMAD.IADD R250, R214.reuse, 0x1, R3 ;  /* 0x00000001d6fa7824 */ /* 0x040fe200078e0203 */
[C---:B------:R-:W-:Y:S01]  /*3500*/  IADD3 R249, R214.reuse, R2, RZ ;  /* 0x00000002d6f97210 */ /* 0x040fe20007ffe0ff */
[----:B------:R2:W1:Y:S01]  /*3510*/  LDSM.16.M88.4 R104, [R189+0x10000] ;  /* 0x01000000bd68783b */ /* 0x0004620000000200 */
[C---:B------:R-:W-:Y:S01]  /*3520*/  IADD3 R2, R214.reuse, R248, RZ ;  /* 0x000000f8d6027210 */ /* 0x040fe20007ffe0ff */
[----:B------:R-:W-:Y:S01]  /*3530*/  IMAD.IADD R4, R214, 0x1, R250 ;  /* 0x00000001d6047824 */ /* 0x000fe200078e02fa */
[----:B------:R-:W-:Y:S01]  /*3540*/  IADD3 R196, R194, R201, RZ ;  /* 0x000000c9c2c47210 */ /* 0x000fe20007ffe0ff */
[----:B------:R2:W1:Y:S01]  /*3550*/  LDSM.16.M88.4 R108, [R189+0x10800] ;  /* 0x01080000bd6c783b */ /* 0x0004620000000200 */
[C---:B------:R-:W-:Y:S01]  /*3560*/  IMAD.IADD R3, R214.reuse, 0x1, R249 ;  /* 0x00000001d6037824 */ /* 0x040fe200078e02f9 */
[----:B------:R-:W-:Y:S01]  /*3570*/  CS2R R68, SRZ ;  /* 0x0000000000447805 */ /* 0x000fe2000001ff00 */
[C---:B------:R-:W-:Y:S01]  /*3580*/  IMAD.IADD R234, R214.reuse, 0x1, R4 ;  /* 0x00000001d6ea7824 */ /* 0x040fe200078e0204 */
[----:B------:R2:W1:Y:S01]  /*3590*/  LDSM.16.M88.4 R112, [R190+0x10000] ;  /* 0x01000000be70783b */ /* 0x0004620000000200 */
[C---:B------:R-:W-:Y:S01]  /*35a0*/  IMAD.IADD R232, R214.reuse, 0x1, R3 ;  /* 0x00000001d6e87824 */ /* 0x040fe200078e0203 */
[----:B------:R-:W-:Y:S01]  /*35b0*/  CS2R R46, SRZ ;  /* 0x00000000002e7805 */ /* 0x000fe2000001ff00 */
[C---:B------:R-:W-:Y:S01]  /*35c0*/  IMAD.IADD R230, R214.reuse, 0x1, R2 ;  /* 0x00000001d6e67824 */ /* 0x040fe200078e0202 */
[----:B------:R2:W1:Y:S01]  /*35d0*/  LDSM.16.M88.4 R116, [R190+0x10800] ;  /* 0x01080000be74783b */ /* 0x0004620000000200 */
[----:B------:R-:W-:Y:S01]  /*35e0*/  IMAD.IADD R195, R201, 0x1, R193 ;  /* 0x00000001c9c37824 */ /* 0x000fe200078e02c1 */
[C---:B------:R-:W-:Y:S01]  /*35f0*/  IADD3 R233, R214.reuse, R234, RZ ;  /* 0x000000ead6e97210 */ /* 0x040fe20007ffe0ff */
[C---:B------:R-:W-:Y:S01]  /*3600*/  IMAD.IADD R231, R214.reuse, 0x1, R232 ;  /* 0x00000001d6e77824 */ /* 0x040fe200078e02e8 */
[----:B------:R2:W1:Y:S01]  /*3610*/  LDSM.16.M88.4 R120, [R188+0x10000] ;  /* 0x01000000bc78783b */ /* 0x0004620000000200 */
[----:B------:R-:W-:Y:S01]  /*3620*/  IMAD.IADD R229, R214, 0x1, R230 ;  /* 0x00000001d6e57824 */ /* 0x000fe200078e02e6 */
[----:B------:R-:W-:Y:S01]  /*3630*/  CS2R R44, SRZ ;  /* 0x00000000002c7805 */ /* 0x000fe2000001ff00 */
[----:B------:R-:W-:Y:S01]  /*3640*/  CS2R R50, SRZ ;  /* 0x0000000000327805 */ /* 0x000fe2000001ff00 */
[----:B------:R2:W1:Y:S01]  /*3650*/  LDSM.16.M88.4 R124, [R188+0x10800] ;  /* 0x01080000bc7c783b */ /* 0x0004620000000200 */
[----:B------:R-:W-:Y:S01]  /*3660*/  CS2R R48, SRZ ;  /* 0x0000000000307805 */ /* 0x000fe2000001ff00 */
        /* <DEDUP_REMOVED lines=16> */
[----:B------:R-:W-:Y:S01]  /*3770*/  IMAD.IADD R244, R244, 0x1, -R227 ;  /* 0x00000001f4f47824 */ /* 0x000fe200078e0ae3 */
[----:B------:R-:W-:Y:S01]  /*3780*/  IADD3 R200, R192, R196, RZ ;  /* 0x000000c4c0c87210 */ /* 0x000fe20007ffe0ff */
[----:B------:R2:W1:Y:S01]  /*3790*/  LDSM.16.M88.4 R152, [R188+0x12000] ;  /* 0x01200000bc98783b */ /* 0x0004620000000200 */
[----:B------:R-:W-:Y:S01]  /*37a0*/  IMAD.IADD R199, R194, 0x1, R192 ;  /* 0x00000001c2c77824 */ /* 0x000fe200078e02c0 */
[----:B------:R-:W-:Y:S01]  /*37b0*/  IADD3 R237, R214, R233, RZ ;  /* 0x000000e9d6ed7210 */ /* 0x000fe20007ffe0ff */
[C---:B------:R-:W-:Y:S01]  /*37c0*/  IMAD.IADD R198, R192.reuse, 0x1, R193 ;  /* 0x00000001c0c67824 */ /* 0x040fe200078e02c1 */
[----:B------:R2:W1:Y:S01]  /*37d0*/  LDSM.16.M88.4 R156, [R188+0x12800] ;  /* 0x01280000bc9c783b */ /* 0x0004620000000200 */
[----:B------:R-:W-:-:S02]  /*37e0*/  IMAD.IADD R197, R192, 0x1, R195 ;  /* 0x00000001c0c57824 */ /* 0x000fc400078e02c3 */
[C---:B------:R-:W-:Y:S01]  /*37f0*/  IMAD.IADD R236, R214.reuse, 0x1, R231 ;  /* 0x00000001d6ec7824 */ /* 0x040fe200078e02e7 */
[----:B------:R-:W1:Y:S01]  /*3800*/  LDSM.16.M88.4 R164, [R164+0x12800] ;  /* 0x01280000a4a4783b */ /* 0x000e620000000200 */
[----:B---34-:R-:W-:-:S03]  /*3810*/  IMAD.IADD R235, R214, 0x1, R229 ;  /* 0x00000001d6eb7824 */ /* 0x018fc600078e02e5 */
.L_x_36:
[----:B------:R-:W0:Y:S01]  /*3820*/  LDGDEPBAR ;  /* 0x00000000000079af */ /* 0x000e220000000000 */
[----:B------:R-:W-:Y:S01]  /*3830*/  IMAD.IADD R0, R187, 0x1, R201 ;  /* 0x00000001bb007824 */ /* 0x000fe200078e02c9 */
[----:B-----5:R-:W-:Y:S01]  /*3840*/  FSETP.NEU.FTZ.AND P0, PT, R215, -INF , PT ;  /* 0xff800000d700780b */ /* 0x020fe20003f1d000 */
[--C-:B------:R-:W-:Y:S01]  /*3850*/  IMAD.IADD R3, R187, 0x1, R192.reuse ;  /* 0x00000001bb037824 */ /* 0x100fe200078e02c0 */
[----:B------:R-:W-:Y:S01]  /*3860*/  ISETP.GT.AND P5, PT, R208, R240, PT ;  /* 0x000000f0d000720c */ /* 0x000fe20003fa4270 */
[----:B------:R-:W-:Y:S02]  /*3870*/  IMAD.IADD R2, R0, 0x1, R192 ;  /* 0x0000000100027824 */ /* 0x000fe400078e02c0 */
[----:B------:R-:W-:Y:S01]  /*3880*/  IMAD.MOV.U32 R172, RZ, RZ, c[0x0][0x22c] ;  /* 0x00008b00ffac7624 */ /* 0x000fe200078e00ff */
[----:B------:R-:W3:Y:S03]  /*3890*/  LDL R168, [R1+0x8] ;  /* 0x0000080001a87983 */ /* 0x000ee60000100800 */
[----:B------:R-:W-:Y:S04]  /*38a0*/  IMAD R172, R172, c[0x0][0x1c0], RZ ;  /* 0x00007000acac7a24 */ /* 0x000fe800078e02ff */
[----:B------:R-:W-:Y:S01]  /*38b0*/  IMAD.U32 R172, R172, -0x40, RZ ;  /* 0xffffffc0acac7824 */ /* 0x000fe200078e00ff */
[----:B------:R-:W-:Y:S04]  /*38c0*/  DEPBAR.LE SB0, 0x0 ;  /* 0x000080000000791a */ /* 0x000fe80000000000 */
[----:B------:R-:W-:Y:S08]  /*38d0*/  BAR.SYNC.DEFER_BLOCKING 0x0 ;  /* 0x0000000000007b1d */ /* 0x000ff00000010000 */
[----:B------:R-:W-:Y:S08]  /*38e0*/  LDSM.16.M88.4 R16, [R187] ;  /* 0x00000000bb10783b */ /* 0x000ff00000000200 */
[----:B------:R-:W4:Y:S08]  /*38f0*/  LDSM.16.M88.4 R8, [R189+0xc000] ;  /* 0x00c00000bd08783b */ /* 0x000f300000000200 */
[----:B------:R-:W2:Y:S08]  /*3900*/  LDSM.16.M88.4 R52, [R189+0xc800] ;  /* 0x00c80000bd34783b */ /* 0x000eb00000000200 */
[----:B------:R-:W-:Y:S08]  /*3910*/  LDSM.16.M88.4 R56, [R0] ;  /* 0x000000000038783b */ /* 0x000ff00000000200 */
[----:B------:R-:W1:Y:S08]  /*3920*/  LDSM.16.M88.4 R60, [R190+0xc000] ;  /* 0x00c00000be3c783b */ /* 0x000e700000000200 */
[----:B------:R-:W1:Y:S01]  /*3930*/  LDSM.16.M88.4 R64, [R190+0xc800] ;  /* 0x00c80000be40783b */ /* 0x000e620000000200 */
[C---:B----4-:R-:W-:Y:S07]  /*3940*/  HMMA.16816.F32 R4, R16.reuse, R8, RZ ;  /* 0x000000081004723c */ /* 0x050fee00000018ff */
[----:B------:R-:W-:Y:S01]  /*3950*/  LDSM.16.M88.4 R100, [R188+0xc000] ;  /* 0x00c00000bc64783b */ /* 0x000fe20000000200 */
[C---:B------:R-:W-:Y:S08]  /*3960*/  HMMA.16816.F32 R8, R16.reuse, R10, RZ ;  /* 0x0000000a1008723c */ /* 0x040ff000000018ff */
[C---:B--2---:R-:W-:Y:S08]  /*3970*/  HMMA.16816.F32 R12, R16.reuse, R52, RZ ;  /* 0x00000034100c723c */ /* 0x044ff000000018ff */
[----:B------:R-:W-:Y:S01]  /*3980*/  HMMA.16816.F32 R16, R16, R54, RZ ;  /* 0x000000361010723c */ /* 0x000fe200000018ff */
[----:B------:R-:W2:Y:S07]  /*3990*/  LDSM.16.M88.4 R52, [R3] ;  /* 0x000000000334783b */ /* 0x000eae0000000200 */
[C---:B-1----:R-:W-:Y:S08]  /*39a0*/  HMMA.16816.F32 R4, R56.reuse, R60, R4 ;  /* 0x0000003c3804723c */ /* 0x042ff00000001804 */
[C---:B------:R-:W-:Y:S01]  /*39b0*/  HMMA.16816.F32 R8, R56.reuse, R62, R8 ;  /* 0x0000003e3808723c */ /* 0x040fe20000001808 */
[----:B------:R-:W1:Y:S07]  /*39c0*/  LDSM.16.M88.4 R60, [R188+0xc800] ;  /* 0x00c80000bc3c783b */ /* 0x000e6e0000000200 */
[C---:B------:R-:W-:Y:S08]  /*39d0*/  HMMA.16816.F32 R12, R56.reuse, R64, R12 ;  /* 0x00000040380c723c */ /* 0x040ff0000000180c */
[----:B------:R-:W-:Y:S01]  /*39e0*/  HMMA.16816.F32 R16, R56, R66, R16 ;  /* 0x000000423810723c */ /* 0x000fe20000001810 */
[----:B------:R-:W-:Y:S07]  /*39f0*/  LDSM.16.M88.4 R56, [R2] ;  /* 0x000000000238783b */ /* 0x000fee0000000200 */
[C---:B--2---:R-:W-:Y:S01]  /*3a00*/  HMMA.16816.F32 R4, R52.reuse, R100, R4 ;  /* 0x000000643404723c */ /* 0x044fe20000001804 */
[----:B------:R-:W2:Y:S07]  /*3a10*/  LDSM.16.M88.4 R64, [R191+0xc000] ;  /* 0x00c00000bf40783b */ /* 0x000eae0000000200 */
[C---:B------:R-:W-:Y:S01]  /*3a20*/  HMMA.16816.F32 R8, R52.reuse, R102, R8 ;  /* 0x000000663408723c */ /* 0x040fe20000001808 */
[----:B------:R-:W4:Y:S07]  /*3a30*/  LDSM.16.M88.4 R100, [R191+0xc800] ;  /* 0x00c80000bf64783b */ /* 0x000f2e0000000200 */
[C---:B-1----:R-:W-:Y:S08]  /*3a40*/  HMMA.16816.F32 R12, R52.reuse, R60, R12 ;  /* 0x0000003c340c723c */ /* 0x042ff0000000180c */
[----:B------:R-:W-:Y:S01]  /*3a50*/  HMMA.16816.F32 R16, R52, R62, R16 ;  /* 0x0000003e3410723c */ /* 0x000fe20000001810 */
[----:B------:R-:W-:Y:S08]  /*3a60*/  LDSM.16.M88.4 R52, [R187+0x2000] ;  /* 0x00200000bb34783b */ /* 0x000ff00000000200 */
[----:B------:R-:W1:Y:S01]  /*3a70*/  LDSM.16.M88.4 R60, [R189+0xe000] ;  /* 0x00e00000bd3c783b */ /* 0x000e620000000200 */
[C---:B--2---:R-:W-:Y:S08]  /*3a80*/  HMMA.16816.F32 R4, R56.reuse, R64, R4 ;  /* 0x000000403804723c */ /* 0x044ff00000001804 */
[C---:B------:R-:W-:Y:S01]  /*3a90*/  HMMA.16816.F32 R8, R56.reuse, R66, R8 ;  /* 0x000000423808723c */ /* 0x040fe20000001808 */
[----:B------:R-:W2:Y:S07]  /*3aa0*/  LDSM.16.M88.4 R64, [R189+0xe800] ;  /* 0x00e80000bd40783b */ /* 0x000eae0000000200 */
[C---:B----4-:R-:W-:Y:S08]  /*3ab0*/  HMMA.16816.F32 R12, R56.reuse, R100, R12 ;  /* 0x00000064380c723c */ /* 0x050ff0000000180c */
[----:B------:R-:W-:Y:S01]  /*3ac0*/  HMMA.16816.F32 R16, R56, R102, R16 ;  /* 0x000000663810723c */ /* 0x000fe20000001810 */
[----:B------:R4:W-:Y:S07]  /*3ad0*/  LDSM.16.M88.4 R56, [R0+0x2000] ;  /* 0x002000000038783b */ /* 0x0009ee0000000200 */
[C---:B-1----:R-:W-:Y:S01]  /*3ae0*/  HMMA.16816.F32 R4, R52.reuse, R60, R4 ;  /* 0x0000003c3404723c */ /* 0x042fe20000001804 */
[----:B------:R-:W-:Y:S07]  /*3af0*/  LDSM.16.M88.4 R100, [R190+0xe800] ;  /* 0x00e80000be64783b */ /* 0x000fee0000000200 */
[C---:B------:R-:W-:Y:S01]  /*3b00*/  HMMA.16816.F32 R8, R52.reuse, R62, R8 ;  /* 0x0000003e3408723c */ /* 0x040fe20000001808 */
[----:B------:R-:W1:Y:S03]  /*3b10*/  LDSM.16.M88.4 R60, [R190+0xe000] ;  /* 0x00e00000be3c783b */ /* 0x000e660000000200 */
[----:B----4-:R-:W-:Y:S04]  /*3b20*/  IMAD.SHL.U32 R0, R208, 0x40, RZ ;  /* 0x00000040d0007824 */ /* 0x010fe800078e00ff */
[C---:B--2---:R-:W-:Y:S03]  /*3b30*/  HMMA.16816.F32 R12, R52.reuse, R64, R12 ;  /* 0x00000040340c723c */ /* 0x044fe6000000180c */
[----:B------:R-:W-:Y:S05]  /*3b40*/  ISETP.GE.AND P2, PT, R0, R244, PT ;  /* 0x000000f40000720c */ /* 0x000fea0003f46270 */
[----:B------:R-:W-:Y:S01]  /*3b50*/  HMMA.16816.F32 R16, R52, R66, R16 ;  /* 0x000000423410723c */ /* 0x000fe20000001810 */
[----:B------:R3:W-:Y:S02]  /*3b60*/  LDSM.16.M88.4 R52, [R3+0x2000] ;  /* 0x002000000334783b */ /* 0x0007e40000000200 */
[-C--:B------:R-:W-:Y:S06]  /*3b70*/  ISETP.LT.AND P2, PT, R245, R227.reuse, P2 ;  /* 0x000000e3f500720c */ /* 0x080fec0001741270 */
[----:B------:R-:W2:Y:S07]  /*3b80*/  LDSM.16.M88.4 R64, [R188+0xe000] ;  /* 0x00e00000bc40783b */ /* 0x000eae0000000200 */
[----:B------:R-:W-:Y:S01]  /*3b90*/  @!P2 IMAD.IADD R0, R246, 0x1, R0 ;  /* 0x00000001f600a824 */ /* 0x000fe200078e0200 */
[C---:B-1----:R-:W-:Y:S08]  /*3ba0*/  HMMA.16816.F32 R4, R56.reuse, R60, R4 ;  /* 0x0000003c3804723c */ /* 0x042ff00000001804 */
[C---:B------:R-:W-:Y:S01]  /*3bb0*/  HMMA.16816.F32 R8, R56.reuse, R62, R8 ;  /* 0x0000003e3808723c */ /* 0x040fe20000001808 */
[----:B------:R-:W1:Y:S07]  /*3bc0*/  LDSM.16.M88.4 R60, [R188+0xe800] ;  /* 0x00e80000bc3c783b */ /* 0x000e6e0000000200 */
[C---:B------:R-:W-:Y:S04]  /*3bd0*/  HMMA.16816.F32 R12, R56.reuse, R100, R12 ;  /* 0x00000064380c723c */ /* 0x040fe8000000180c */
[----:B---3--:R-:W-:Y:S04]  /*3be0*/  @!P2 IMAD R3, R243, 0x40, R168 ;  /* 0x00000040f303a824 */ /* 0x008fe800078e02a8 */
[----:B------:R-:W-:Y:S01]  /*3bf0*/  HMMA.16816.F32 R16, R56, R102, R16 ;  /* 0x000000663810723c */ /* 0x000fe20000001810 */
[----:B------:R3:W-:Y:S07]  /*3c00*/  LDSM.16.M88.4 R56, [R2+0x2000] ;  /* 0x002000000238783b */ /* 0x0007ee0000000200 */
[C---:B--2---:R-:W-:Y:S01]  /*3c10*/  HMMA.16816.F32 R4, R52.reuse, R64, R4 ;  /* 0x000000403404723c */ /* 0x044fe20000001804 */
[----:B------:R-:W2:Y:S07]  /*3c20*/  LDSM.16.M88.4 R100, [R191+0xe000] ;  /* 0x00e00000bf64783b */ /* 0x000eae0000000200 */
[C---:B------:R-:W-:Y:S04]  /*3c30*/  HMMA.16816.F32 R8, R52.reuse, R66, R8 ;  /* 0x000000423408723c */ /* 0x040fe80000001808 */
[----:B---3--:R-:W-:Y:S04]  /*3c40*/  FMUL.FTZ R2, R215, 1.4426950216293334961 ;  /* 0x3fb8aa3bd7027820 */ /* 0x008fe80000410000 */
[C---:B-1----:R-:W-:Y:S04]  /*3c50*/  HMMA.16816.F32 R12, R52.reuse, R60, R12 ;  /* 0x0000003c340c723c */ /* 0x042fe8000000180c */
[----:B------:R-:W-:Y:S03]  /*3c60*/  FSEL R2, R2, RZ, P0 ;  /* 0x000000ff02027208 */ /* 0x000fe60000000000 */
[----:B------:R-:W-:Y:S01]  /*3c70*/  @!P2 IADD3 R61, R3, 0x1, RZ ;  /* 0x00000001033da810 */ /* 0x000fe20007ffe0ff */
[----:B------:R-:W-:Y:S01]  /*3c80*/  HMMA.16816.F32 R16, R52, R62, R16 ;  /* 0x0000003e3410723c */ /* 0x000fe20000001810 */
[----:B------:R-:W1:Y:S03]  /*3c90*/  LDSM.16.M88.4 R52, [R191+0xe800] ;  /* 0x00e80000bf34783b */ /* 0x000e660000000200 */
[CC--:B------:R-:W-:Y:S02]  /*3ca0*/  @!P2 IMNMX R60, R0.reuse, R227.reuse, PT ;  /* 0x000000e3003ca217 */ /* 0x0c0fe40003800200 */
[----:B------:R-:W-:Y:S02]  /*3cb0*/  @!P2 IADD3 R0, R0, 0x8, RZ ;  /* 0x000000080000a810 */ /* 0x000fe40007ffe0ff */
[-C--:B------:R-:W-:Y:S02]  /*3cc0*/  @!P2 ISETP.GE.AND P0, PT, R61, R60.reuse, PT ;  /* 0x0000003c3d00a20c */ /* 0x080fe40003f06270 */
[----:B------:R-:W-:Y:S01]  /*3cd0*/  @!P2 ISETP.GE.AND P1, PT, R3, R60, PT ;  /* 0x0000003c0300a20c */ /* 0x000fe20003f26270 */
[C---:B--2---:R-:W-:Y:S08]  /*3ce0*/  HMMA.16816.F32 R4, R56.reuse, R100, R4 ;  /* 0x000000643804723c */ /* 0x044ff00000001804 */
[C---:B------:R-:W-:Y:S11]  /*3cf0*/  HMMA.16816.F32 R8, R56.reuse, R102, R8 ;  /* 0x000000663808723c */ /* 0x040ff60000001808 */
[----:B------:R-:W-:Y:S05]  /*3d00*/  @!UPT UIADD3 URZ, URZ, URZ, URZ ;  /* 0x0000003f3f3ff290 */ /* 0x000fea000fffe03f */
[----:B------:R-:W-:Y:S01]  /*3d10*/  @!P2 FSEL R4, R4, -INF , !P1 ;  /* 0xff8000000404a808 */ /* 0x000fe20004800000 */
[C---:B-1----:R-:W-:Y:S03]  /*3d20*/  HMMA.16816.F32 R12, R56.reuse, R52, R12 ;  /* 0x00000034380c723c */ /* 0x042fe6000000180c */
[----:B------:R-:W-:Y:S01]  /*3d30*/  @!P2 FSEL R5, R5, -INF , !P0 ;  /* 0xff8000000505a808 */ /* 0x000fe20004000000 */
[--C-:B------:R-:W-:Y:S01]  /*3d40*/  FFMA.FTZ R4, R4, c[0x0][0x23c], -R2.reuse ;  /* 0x00008f0004047a23 */ /* 0x100fe20000010802 */
[----:B------:R-:W-:Y:S03]  /*3d50*/  FSETP.NEU.FTZ.AND P0, PT, R218, -INF , PT ;  /* 0xff800000da00780b */ /* 0x000fe60003f1d000 */
[----:B------:R-:W-:Y:S01]  /*3d60*/  HMMA.16816.F32 R16, R56, R54, R16 ;  /* 0x000000363810723c */ /* 0x000fe20000001810 */
[----:B------:R1:W-:Y:S03]  /*3d70*/  MUFU.EX2 R169, R4 ;  /* 0x0000000400a97308 */ /* 0x0003e60000000800 */
[----:B------:R-:W-:Y:S07]  /*3d80*/  FFMA.FTZ R5, R5, c[0x0][0x23c], -R2 ;  /* 0x00008f0005057a23 */ /* 0x000fee0000010802 */
[----:B------:R2:W3:Y:S01]  /*3d90*/  MUFU.EX2 R168, R5 ;  /* 0x0000000500a87308 */ /* 0x0004e20000000800 */
[----:B-1----:R-:W-:Y:S01]  /*3da0*/  @!P2 IMNMX R4, R0, R227, PT ;  /* 0x000000e30004a217 */ /* 0x002fe20003800200 */
[----:B------:R-:W-:Y:S03]  /*3db0*/  FMUL.FTZ R0, R218, 1.4426950216293334961 ;  /* 0x3fb8aa3bda007820 */ /* 0x000fe60000410000 */
[-C--:B------:R-:W-:Y:S02]  /*3dc0*/  @!P2 ISETP.GE.AND P1, PT, R3, R4.reuse, PT ;  /* 0x000000040300a20c */ /* 0x080fe40003f26270 */
[----:B------:R-:W-:Y:S02]  /*3dd0*/  FSEL R0, R0, RZ, P0 ;  /* 0x000000ff00007208 */ /* 0x000fe40000000000 */
[----:B------:R-:W-:Y:S02]  /*3de0*/  @!P2 FSEL R6, R6, -INF , !P1 ;  /* 0xff8000000606a808 */ /* 0x000fe40004800000 */
[----:B------:R-:W-:Y:S02]  /*3df0*/  @!P2 ISETP.GE.AND P0, PT, R61, R4, PT ;  /* 0x000000043d00a20c */ /* 0x000fe40003f06270 */
[----:B--2---:R-:W-:Y:S01]  /*3e00*/  @!P2 IADD3 R5, R3, 0x8, RZ ;  /* 0x000000080305a810 */ /* 0x004fe20007ffe0ff */
[--C-:B------:R-:W-:Y:S01]  /*3e10*/  FFMA.FTZ R6, R6, c[0x0][0x23c], -R0.reuse ;  /* 0x00008f0006067a23 */ /* 0x100fe20000010800 */
[----:B------:R-:W-:Y:S02]  /*3e20*/  @!P2 FSEL R7, R7, -INF , !P0 ;  /* 0xff8000000707a808 */ /* 0x000fe40004000000 */
[-C--:B------:R-:W-:Y:S01]  /*3e30*/  @!P2 ISETP.GE.AND P0, PT, R5, R60.reuse, PT ;  /* 0x0000003c0500a20c */ /* 0x080fe20003f06270 */
[----:B------:R1:W-:Y:S02]  /*3e40*/  MUFU.EX2 R171, R6 ;  /* 0x0000000600ab7308 */ /* 0x0003e40000000800 */
[----:B------:R-:W-:Y:S01]  /*3e50*/  FFMA.FTZ R7, R7, c[0x0][0x23c], -R0 ;  /* 0x00008f0007077a23 */ /* 0x000fe20000010800 */
[----:B------:R-:W-:Y:S05]  /*3e60*/  @!P2 FSEL R8, R8, -INF , !P0 ;  /* 0xff8000000808a808 */ /* 0x000fea0004000000 */
[--C-:B------:R-:W-:Y:S02]  /*3e70*/  FFMA.FTZ R8, R8, c[0x0][0x23c], -R2.reuse ;  /* 0x00008f0008087a23 */ /* 0x100fe40000010802 */
[----:B------:R-:W-:Y:S10]  /*3e80*/  MUFU.EX2 R170, R7 ;  /* 0x0000000700aa7308 */ /* 0x000ff40000000800 */
[----:B------:R-:W-:Y:S01]  /*3e90*/  MUFU.EX2 R101, R8 ;  /* 0x0000000800657308 */ /* 0x000fe20000000800 */
[----:B-1----:R-:W-:Y:S04]  /*3ea0*/  @!P2 IADD3 R6, R3, 0x9, RZ ;  /* 0x000000090306a810 */ /* 0x002fe80007ffe0ff */
[----:B------:R-:W-:Y:S04]  /*3eb0*/  @!P2 ISETP.GE.AND P0, PT, R6, R60, PT ;  /* 0x0000003c0600a20c */ /* 0x000fe80003f06270 */
[----:B------:R-:W-:Y:S02]  /*3ec0*/  @!P2 FSEL R9, R9, -INF , !P0 ;  /* 0xff8000000909a808 */ /* 0x000fe40004000000 */
[-C--:B------:R-:W-:Y:S02]  /*3ed0*/  @!P2 ISETP.GE.AND P0, PT, R5, R4.reuse, PT ;  /* 0x000000040500a20c */ /* 0x080fe40003f06270 */
[----:B------:R-:W-:Y:S01]  /*3ee0*/  @!P2 IADD3 R5, R3, 0x10, RZ ;  /* 0x000000100305a810 */ /* 0x000fe20007ffe0ff */
[----:B------:R-:W-:Y:S01]  /*3ef0*/  FFMA.FTZ R9, R9, c[0x0][0x23c], -R2 ;  /* 0x00008f0009097a23 */ /* 0x000fe20000010802 */
[----:B------:R-:W-:Y:S02]  /*3f00*/  @!P2 FSEL R10, R10, -INF , !P0 ;  /* 0xff8000000a0aa808 */ /* 0x000fe40004000000 */
[----:B------:R-:W-:Y:S01]  /*3f10*/  @!P2 ISETP.GE.AND P0, PT, R6, R4, PT ;  /* 0x000000040600a20c */ /* 0x000fe20003f06270 */
[----:B------:R-:W-:Y:S01]  /*3f20*/  MUFU.EX2 R100, R9 ;  /* 0x0000000900647308 */ /* 0x000fe20000000800 */
[----:B------:R-:W-:Y:S01]  /*3f30*/  @!P2 IADD3 R6, R3, 0x11, RZ ;  /* 0x000000110306a810 */ /* 0x000fe20007ffe0ff */
[--C-:B------:R-:W-:Y:S01]  /*3f40*/  FFMA.FTZ R10, R10, c[0x0][0x23c], -R0.reuse ;  /* 0x00008f000a0a7a23 */ /* 0x100fe20000010800 */
[----:B------:R-:W-:Y:S02]  /*3f50*/  @!P2 FSEL R11, R11, -INF , !P0 ;  /* 0xff8000000b0ba808 */ /* 0x000fe40004000000 */
[-C--:B------:R-:W-:Y:S03]  /*3f60*/  @!P2 ISETP.GE.AND P0, PT, R5, R60.reuse, PT ;  /* 0x0000003c0500a20c */ /* 0x080fe60003f06270 */
[----:B------:R-:W-:Y:S01]  /*3f70*/  FFMA.FTZ R11, R11, c[0x0][0x23c], -R0 ;  /* 0x00008f000b0b7a23 */ /* 0x000fe20000010800 */
[----:B------:R-:W-:Y:S01]  /*3f80*/  @!P2 FSEL R12, R12, -INF , !P0 ;  /* 0xff8000000c0ca808 */ /* 0x000fe20004000000 */
[----:B------:R-:W-:Y:S01]  /*3f90*/  MUFU.EX2 R103, R10 ;  /* 0x0000000a00677308 */ /* 0x000fe20000000800 */
[----:B------:R-:W-:Y:S03]  /*3fa0*/  @!P2 ISETP.GE.AND P0, PT, R6, R60, PT ;  /* 0x0000003c0600a20c */ /* 0x000fe60003f06270 */
[--C-:B------:R-:W-:Y:S01]  /*3fb0*/  FFMA.FTZ R12, R12, c[0x0][0x23c], -R2.reuse ;  /* 0x00008f000c0c7a23 */ /* 0x100fe20000010802 */
[----:B------:R-:W-:Y:S02]  /*3fc0*/  @!P2 FSEL R13, R13, -INF , !P0 ;  /* 0xff8000000d0da808 */ /* 0x000fe40004000000 */
[-C--:B------:R-:W-:Y:S02]  /*3fd0*/  @!P2 ISETP.GE.AND P0, PT, R5, R4.reuse, PT ;  /* 0x000000040500a20c */ /* 0x080fe40003f06270 */
[----:B------:R-:W-:Y:S01]  /*3fe0*/  @!P2 IADD3 R5, R3, 0x18, RZ ;  /* 0x000000180305a810 */ /* 0x000fe20007ffe0ff */
[----:B------:R-:W-:Y:S01]  /*3ff0*/  FFMA.FTZ R13, R13, c[0x0][0x23c], -R2 ;  /* 0x00008f000d0d7a23 */ /* 0x000fe20000010802 */
[----:B------:R-:W-:Y:S01]  /*4000*/  @!P2 FSEL R14, R14, -INF , !P0 ;  /* 0xff8000000e0ea808 */ /* 0x000fe20004000000 */
[----:B------:R-:W1:Y:S01]  /*4010*/  MUFU.EX2 R102, R11 ;  /* 0x0000000b00667308 */ /* 0x000e620000000800 */
[----:B------:R-:W-:Y:S02]  /*4020*/  @!P2 ISETP.GE.AND P0, PT, R6, R4, PT ;  /* 0x000000040600a20c */ /* 0x000fe40003f06270 */
        /* <DEDUP_REMOVED lines=10> */
[-C--:B------:R-:W-:Y:S03]  /*40d0*/  @!P2 ISETP.GE.AND P0, PT, R5, R4.reuse, PT ;  /* 0x000000040500a20c */ /* 0x080fe60003f06270 */
[----:B------:R-:W-:Y:S01]  /*40e0*/  FFMA.FTZ R2, R17, c[0x0][0x23c], -R2 ;  /* 0x00008f0011027a23 */ /* 0x000fe20000010802 */
[----:B------:R-:W-:Y:S01]  /*40f0*/  @!P2 FSEL R18, R18, -INF , !P0 ;  /* 0xff8000001212a808 */ /* 0x000fe20004000000 */
[----:B------:R-:W2:Y:S01]  /*4100*/  MUFU.EX2 R64, R13 ;  /* 0x0000000d00407308 */ /* 0x000ea20000000800 */
[----:B------:R-:W-:Y:S02]  /*4110*/  @!P2 ISETP.GE.AND P0, PT, R3, R4, PT ;  /* 0x000000040300a20c */ /* 0x000fe40003f06270 */
[----:B---3--:R-:W-:Y:S01]  /*4120*/  F2FP.PACK_AB R3, R168, R169 ;  /* 0x000000a9a803723e */ /* 0x008fe200000000ff */
[--C-:B------:R-:W-:Y:S01]  /*4130*/  FFMA.FTZ R18, R18, c[0x0][0x23c], -R0.reuse ;  /* 0x00008f0012127a23 */ /* 0x100fe20000010800 */
[----:B------:R-:W-:Y:S02]  /*4140*/  @!P2 FSEL R19, R19, -INF , !P0 ;  /* 0xff8000001313a808 */ /* 0x000fe40004000000 */
[----:B-1----:R-:W-:Y:S01]  /*4150*/  F2FP.PACK_AB R5, R102, R103 ;  /* 0x000000676605723e */ /* 0x002fe200000000ff */
[----:B------:R1:W-:Y:S01]  /*4160*/  STS [R219+0x12000], R3 ;  /* 0x01200003db007388 */ /* 0x0003e20000000800 */
[----:B------:R-:W-:Y:S01]  /*4170*/  IADD3 R56, P0, R239, R224, RZ ;  /* 0x000000e0ef387210 */ /* 0x000fe20007f1e0ff */
[----:B------:R-:W-:Y:S01]  /*4180*/  FFMA.FTZ R0, R19, c[0x0][0x23c], -R0 ;  /* 0x00008f0013007a23 */ /* 0x000fe20000010800 */
[----:B------:R3:W-:Y:S03]  /*4190*/  MUFU.EX2 R60, R2 ;  /* 0x00000002003c7308 */ /* 0x0007e60000000800 */
[----:B------:R-:W-:Y:S01]  /*41a0*/  IMAD.X R57, R238, 0x1, R223, P0 ;  /* 0x00000001ee397824 */ /* 0x000fe200000e06df */
[C---:B------:R-:W-:Y:S04]  /*41b0*/  LEA R204, P0, R172.reuse, R204, 0x2 ;  /* 0x000000ccaccc7211 */ /* 0x040fe800078010ff */
[----:B------:R-:W-:Y:S02]  /*41c0*/  LEA.HI.X.SX32 R205, R172, R205, 0x2, P0 ;  /* 0x000000cdaccd7211 */ /* 0x000fe400000f16ff */
[----:B------:R4:W-:Y:S01]  /*41d0*/  MUFU.EX2 R62, R0 ;  /* 0x00000000003e7308 */ /* 0x0009e20000000800 */
[----:B--2---:R-:W-:Y:S09]  /*41e0*/  F2FP.PACK_AB R4, R64, R67 ;  /* 0x000000434004723e */ /* 0x004ff200000000ff */
[----:B------:R-:W-:Y:S01]  /*41f0*/  MUFU.EX2 R66, R14 ;  /* 0x0000000e00427308 */ /* 0x000fe20000000800 */
[----:B---3--:R-:W-:Y:S05]  /*4200*/  F2FP.PACK_AB R2, R170, R171 ;  /* 0x000000abaa02723e */ /* 0x008fea00000000ff */
[----:B------:R2:W-:Y:S04]  /*4210*/  STS [R219+0x12400], R2 ;  /* 0x01240002db007388 */ /* 0x0005e80000000800 */
[----:B------:R-:W1:Y:S01]  /*4220*/  MUFU.EX2 R65, R15 ;  /* 0x0000000f00417308 */ /* 0x000e620000000800 */
[----:B------:R-:W-:Y:S01]  /*4230*/  STS [R222+0x12400], R5 ;  /* 0x01240005de007388 */ /* 0x000fe20000000800 */
[----:B----4-:R-:W-:Y:S05]  /*4240*/  F2FP.PACK_AB R0, R100, R101 ;  /* 0x000000656400723e */ /* 0x010fea00000000ff */
[----:B------:R3:W-:Y:S03]  /*4250*/  STS [R222+0x12000], R0 ;  /* 0x01200000de007388 */ /* 0x0007e60000000800 */
[----:B------:R-:W2:Y:S01]  /*4260*/  MUFU.EX2 R61, R16 ;  /* 0x00000010003d7308 */ /* 0x000ea20000000800 */
[----:B------:R-:W-:Y:S09]  /*4270*/  STS [R220+0x12000], R4 ;  /* 0x01200004dc007388 */ /* 0x000ff20000000800 */
[----:B------:R-:W3:Y:S01]  /*4280*/  MUFU.EX2 R63, R18 ;  /* 0x00000012003f7308 */ /* 0x000ee20000000800 */
[----:B-1----:R-:W-:Y:S05]  /*4290*/  F2FP.PACK_AB R3, R65, R66 ;  /* 0x000000424103723e */ /* 0x002fea00000000ff */
[----:B------:R-:W-:Y:S01]  /*42a0*/  STS [R220+0x12400], R3 ;  /* 0x01240003dc007388 */ /* 0x000fe20000000800 */
[----:B--2---:R-:W-:Y:S05]  /*42b0*/  F2FP.PACK_AB R2, R60, R61 ;  /* 0x0000003d3c02723e */ /* 0x004fea00000000ff */
[----:B------:R1:W-:Y:S01]  /*42c0*/  STS [R221+0x12000], R2 ;  /* 0x01200002dd007388 */ /* 0x0003e20000000800 */
[----:B---3--:R-:W-:Y:S05]  /*42d0*/  F2FP.PACK_AB R0, R62, R63 ;  /* 0x0000003f3e00723e */ /* 0x008fea00000000ff */
[----:B------:R2:W-:Y:S04]  /*42e0*/  STS [R221+0x12400], R0 ;  /* 0x01240000dd007388 */ /* 0x0005e80000000800 */
[----:B------:R-:W3:Y:S08]  /*42f0*/  LDSM.16.M88.4 R16, [R193+0x8000] ;  /* 0x00800000c110783b */ /* 0x000ef00000000200 */
[----:B------:R-:W3:Y:S08]  /*4300*/  LDSM.16.M88.4 R52, [R195+0x8000] ;  /* 0x00800000c334783b */ /* 0x000ef00000000200 */
[----:B-1----:R-:W4:Y:S04]  /*4310*/  LDG.E R2, [R56.64] ;  /* 0x0000000638027981 */ /* 0x002f28000c1e1900 */
[----:B--2---:R-:W2:Y:S01]  /*4320*/  LDG.E R0, [R56.64+0x20] ;  /* 0x0000200638007981 */ /* 0x004ea2000c1e1900 */
[C---:B---3--:R-:W-:Y:S08]  /*4330*/  HMMA.16816.F32 R4, R16.reuse, R104, RZ ;  /* 0x000000681004723c */ /* 0x048ff000000018ff */
[C---:B------:R-:W-:Y:S08]  /*4340*/  HMMA.16816.F32 R8, R16.reuse, R106, RZ ;  /* 0x0000006a1008723c */ /* 0x040ff000000018ff */
[C---:B------:R-:W-:Y:S08]  /*4350*/  HMMA.16816.F32 R12, R16.reuse, R108, RZ ;  /* 0x0000006c100c723c */ /* 0x040ff000000018ff */
[----:B------:R-:W-:Y:S08]  /*4360*/  HMMA.16816.F32 R16, R16, R110, RZ ;  /* 0x0000006e1010723c */ /* 0x000ff000000018ff */
[C---:B------:R-:W-:Y:S08]  /*4370*/  HMMA.16816.F32 R4, R52.reuse, R112, R4 ;  /* 0x000000703404723c */ /* 0x040ff00000001804 */
[C---:B------:R-:W-:Y:S08]  /*4380*/  HMMA.16816.F32 R8, R52.reuse, R114, R8 ;  /* 0x000000723408723c */ /* 0x040ff00000001808 */
[C---:B------:R-:W-:Y:S08]  /*4390*/  HMMA.16816.F32 R12, R52.reuse, R116, R12 ;  /* 0x00000074340c723c */ /* 0x040ff0000000180c */
[----:B------:R-:W-:Y:S01]  /*43a0*/  HMMA.16816.F32 R16, R52, R118, R16 ;  /* 0x000000763410723c */ /* 0x000fe20000001810 */
[----:B------:R-:W1:Y:S07]  /*43b0*/  LDSM.16.M88.4 R52, [R198+0x8000] ;  /* 0x00800000c634783b */ /* 0x000e6e0000000200 */
[C---:B-1----:R-:W-:Y:S08]  /*43c0*/  HMMA.16816.F32 R4, R52.reuse, R120, R4 ;  /* 0x000000783404723c */ /* 0x042ff00000001804 */
        /* <DEDUP_REMOVED lines=27> */
[C---:B----4-:R-:W-:Y:S01]  /*4580*/  FADD.FTZ R4, -R2.reuse, R4 ;  /* 0x0000000402047221 */ /* 0x050fe20000010100 */
[----:B------:R-:W-:Y:S03]  /*4590*/  HMMA.16816.F32 R16, R52, R166, R16 ;  /* 0x000000a63410723c */ /* 0x000fe60000001810 */
[----:B------:R-:W-:Y:S02]  /*45a0*/  FADD.FTZ R5, -R2, R5 ;  /* 0x0000000502057221 */ /* 0x000fe40000010100 */
[----:B--2---:R-:W-:Y:S02]  /*45b0*/  FADD.FTZ R6, -R0, R6 ;  /* 0x0000000600067221 */ /* 0x004fe40000010100 */
[C---:B------:R-:W-:Y:S02]  /*45c0*/  FADD.FTZ R8, -R2.reuse, R8 ;  /* 0x0000000802087221 */ /* 0x040fe40000010100 */
[----:B------:R-:W-:Y:S03]  /*45d0*/  FADD.FTZ R9, -R2, R9 ;  /* 0x0000000902097221 */ /* 0x000fe60000010100 */
[----:B------:R-:W-:Y:S02]  /*45e0*/  FMUL.FTZ R59, R101, R8 ;  /* 0x00000008653b7220 */ /* 0x000fe40000410000 */
[----:B------:R-:W-:Y:S02]  /*45f0*/  FMUL.FTZ R58, R100, R9 ;  /* 0x00000009643a7220 */ /* 0x000fe40000410000 */
[C---:B------:R-:W-:Y:S02]  /*4600*/  FADD.FTZ R12, -R2.reuse, R12 ;  /* 0x0000000c020c7221 */ /* 0x040fe40000010100 */
[----:B------:R-:W-:Y:S02]  /*4610*/  FADD.FTZ R13, -R2, R13 ;  /* 0x0000000d020d7221 */ /* 0x000fe40000010100 */
[----:B------:R-:W-:Y:S02]  /*4620*/  FMUL.FTZ R53, R67, R12 ;  /* 0x0000000c43357220 */ /* 0x000fe40000410000 */
[----:B------:R-:W-:Y:S02]  /*4630*/  FMUL.FTZ R52, R64, R13 ;  /* 0x0000000d40347220 */ /* 0x000fe40000410000 */
[C---:B------:R-:W-:Y:S02]  /*4640*/  FADD.FTZ R16, -R2.reuse, R16 ;  /* 0x0000001002107221 */ /* 0x040fe40000010100 */
[----:B------:R-:W-:Y:S02]  /*4650*/  FADD.FTZ R17, -R2, R17 ;  /* 0x0000001102117221 */ /* 0x000fe40000010100 */
[----:B------:R-:W-:Y:S02]  /*4660*/  FMUL.FTZ R57, R61, R16 ;  /* 0x000000103d397220 */ /* 0x000fe40000410000 */
[----:B------:R-:W-:Y:S02]  /*4670*/  FMUL.FTZ R56, R60, R17 ;  /* 0x000000113c387220 */ /* 0x000fe40000410000 */
[C---:B------:R-:W-:Y:S02]  /*4680*/  FADD.FTZ R7, -R0.reuse, R7 ;  /* 0x0000000700077221 */ /* 0x040fe40000010100 */
[C---:B------:R-:W-:Y:S02]  /*4690*/  FADD.FTZ R17, -R0.reuse, R10 ;  /* 0x0000000a00117221 */ /* 0x040fe40000010100 */
[C---:B------:R-:W-:Y:S02]  /*46a0*/  FADD.FTZ R16, -R0.reuse, R11 ;  /* 0x0000000b00107221 */ /* 0x040fe40000010100 */
[C---:B------:R-:W-:Y:S02]  /*46b0*/  FADD.FTZ R9, -R0.reuse, R14 ;  /* 0x0000000e00097221 */ /* 0x040fe40000010100 */
[C---:B------:R-:W-:Y:S02]  /*46c0*/  FADD.FTZ R8, -R0.reuse, R15 ;  /* 0x0000000f00087221 */ /* 0x040fe40000010100 */
[C---:B------:R-:W-:Y:S02]  /*46d0*/  FADD.FTZ R13, -R0.reuse, R18 ;  /* 0x00000012000d7221 */ /* 0x040fe40000010100 */
[----:B------:R-:W-:Y:S02]  /*46e0*/  FADD.FTZ R12, -R0, R19 ;  /* 0x00000013000c7221 */ /* 0x000fe40000010100 */
[----:B------:R-:W-:Y:S02]  /*46f0*/  FMUL.FTZ R55, R169, R4 ;  /* 0x00000004a9377220 */ /* 0x000fe40000410000 */
        /* <DEDUP_REMOVED lines=8> */
[----:B------:R-:W-:Y:S01]  /*4780*/  FMUL.FTZ R12, R62, R12 ;  /* 0x0000000c3e0c7220 */ /* 0x000fe20000410000 */
[----:B------:R-:W-:-:S05]  /*4790*/  @!P5 BRA `(.L_x_34) ;  /* 0x000003800000d947 */ /* 0x000fca0003800000 */
[----:B------:R-:W-:Y:S01]  /*47a0*/  ISETP.GE.AND P2, PT, R216, c[0x0][0x220], PT ;  /* 0x00008800d8007a0c */ /* 0x000fe20003f46270 */
[----:B------:R-:W-:Y:S01]  /*47b0*/  IMAD.MOV.U32 R7, RZ, RZ, c[0x0][0x190] ;  /* 0x00006400ff077624 */ /* 0x000fe200078e00ff */
[----:B------:R-:W-:Y:S01]  /*47c0*/  ISETP.GE.AND P1, PT, R228, c[0x0][0x220], PT ;  /* 0x00008800e4007a0c */ /* 0x000fe20003f26270 */
[----:B------:R-:W-:Y:S01]  /*47d0*/  IMAD.MOV.U32 R14, RZ, RZ, c[0x0][0x194] ;  /* 0x00006500ff0e7624 */ /* 0x000fe200078e00ff */
[----:B------:R-:W-:Y:S01]  /*47e0*/  LOP3.LUT R0, R208, 0x1, RZ, 0xc0, !PT ;  /* 0x00000001d0007812 */ /* 0x000fe200078ec0ff */
[----:B------:R-:W-:Y:S03]  /*47f0*/  IMAD.U32 R3, R7, -0x40, RZ ;  /* 0xffffffc007037824 */ /* 0x000fe600078e00ff */
[----:B------:R-:W-:Y:S01]  /*4800*/  ISETP.NE.U32.AND P4, PT, R0, 0x1, PT ;  /* 0x000000010000780c */ /* 0x000fe20003f85070 */
[----:B------:R-:W-:Y:S01]  /*4810*/  IMAD.MOV.U32 R0, RZ, RZ, -0x4000 ;  /* 0xffffc000ff007424 */ /* 0x000fe200078e00ff */
[----:B------:R-:W-:Y:S02]  /*4820*/  LEA R2, P0, R3, R212, 0x1 ;  /* 0x000000d403027211 */ /* 0x000fe400078008ff */
[----:B------:R-:W-:Y:S02]  /*4830*/  SHF.R.S32.HI R6, RZ, 0x1f, R3 ;  /* 0x0000001fff067819 */ /* 0x000fe40000011403 */
[----:B------:R-:W-:Y:S02]  /*4840*/  SEL R0, R0, 0x4000, !P4 ;  /* 0x0000400000007807 */ /* 0x000fe40006000000 */
[----:B------:R-:W-:Y:S02]  /*4850*/  LEA R5, P3, R7, R3, 0x5 ;  /* 0x0000000307057211 */ /* 0x000fe400078628ff */
[-C--:B------:R-:W-:Y:S01]  /*4860*/  LEA.HI.X.SX32 R3, R3, R213.reuse, 0x1, P0 ;  /* 0x000000d503037211 */ /* 0x080fe200000f0eff */
[----:B------:R-:W-:Y:S01]  /*4870*/  IMAD.IADD R206, R206, 0x1, R0 ;  /* 0x00000001cece7824 */ /* 0x000fe200078e0200 */
[----:B------:R-:W-:Y:S01]  /*4880*/  LEA.HI.X R6, R7, R6, R14, 0x5, P3 ;  /* 0x0000000607067211 */ /* 0x000fe200018f2c0e */
[--C-:B------:R-:W-:Y:S01]  /*4890*/  IMAD.IADD R209, R209, 0x1, R0.reuse ;  /* 0x00000001d1d17824 */ /* 0x100fe200078e0200 */
[----:B------:R-:W-:Y:S01]  /*48a0*/  @!P1 LEA R4, P3, R5, R212, 0x1 ;  /* 0x000000d405049211 */ /* 0x000fe200078608ff */
[----:B------:R-:W-:Y:S01]  /*48b0*/  IMAD.IADD R187, R187, 0x1, R0 ;  /* 0x00000001bbbb7824 */ /* 0x000fe200078e0200 */
[----:B------:R1:W-:Y:S01]  /*48c0*/  @P2 STS [R206], RZ ;  /* 0x000000ffce002388 */ /* 0x0003e20000000800 */
[----:B------:R-:W-:Y:S01]  /*48d0*/  IMAD.MOV.U32 R212, RZ, RZ, R2 ;  /* 0x000000ffffd47224 */ /* 0x000fe200078e0002 */
[----:B------:R-:W-:Y:S01]  /*48e0*/  @!P1 LEA.HI.X R5, R5, R213, R6, 0x1, P3 ;  /* 0x000000d505059211 */ /* 0x000fe200018f0c06 */
[----:B------:R-:W-:Y:S01]  /*48f0*/  IMAD.MOV.U32 R213, RZ, RZ, R3 ;  /* 0x000000ffffd57224 */ /* 0x000fe200078e0003 */
[----:B------:R1:W-:Y:S01]  /*4900*/  @P2 STS [R206+0x4], RZ ;  /* 0x000004ffce002388 */ /* 0x0003e20000000800 */
[C---:B------:R-:W-:Y:S03]  /*4910*/  @!P2 LEA R6, P0, R7.reuse, R2, 0x6 ;  /* 0x000000020706a211 */ /* 0x040fe600078030ff */
[----:B------:R1:W-:Y:S01]  /*4920*/  @P2 STS [R206+0x8], RZ ;  /* 0x000008ffce002388 */ /* 0x0003e20000000800 */
[----:B------:R-:W-:Y:S03]  /*4930*/  @!P2 LEA.HI.X R7, R7, R3, R14, 0x6, P0 ;  /* 0x000000030707a211 */ /* 0x000fe600000f340e */
        /* <DEDUP_REMOVED lines=8> */
[----:B------:R1:W-:Y:S04]  /*49c0*/  @P1 STS [R206+0x200c], RZ ;  /* 0x00200cffce001388 */ /* 0x0003e80000000800 */
[----:B------:R-:W-:Y:S01]  /*49d0*/  @!PT LDS RZ, [RZ] ;  /* 0x00000000fffff984 */ /* 0x000fe20000000800 */
[----:B------:R-:W-:Y:S01]  /*49e0*/  @!PT LDS RZ, [RZ] ;  /* 0x00000000fffff984 */ /* 0x000fe20000000800 */
[----:B------:R-:W-:Y:S01]  /*49f0*/  @!PT LDS RZ, [RZ] ;  /* 0x00000000fffff984 */ /* 0x000fe20000000800 */
[----:B------:R1:W-:Y:S04]  /*4a00*/  @!P1 LDGSTS.E.BYPASS.LTC128B.128 [R209+0x2000], [R2.64+0x80] ;  /* 0x0200008002d19fae */ /* 0x0003e8000b901d46 */
[----:B------:R1:W-:Y:S04]  /*4a10*/  @P2 STS [R206+0x1000], RZ ;  /* 0x001000ffce002388 */ /* 0x0003e80000000800 */
[----:B------:R1:W-:Y:S04]  /*4a20*/  @P2 STS [R206+0x1004], RZ ;  /* 0x001004ffce002388 */ /* 0x0003e80000000800 */
[----:B------:R1:W-:Y:S04]  /*4a30*/  @P2 STS [R206+0x1008], RZ ;  /* 0x001008ffce002388 */ /* 0x0003e80000000800 */
[----:B------:R1:W-:Y:S04]  /*4a40*/  @P2 STS [R206+0x100c], RZ ;  /* 0x00100cffce002388 */ /* 0x0003e80000000800 */
[----:B------:R-:W-:Y:S01]  /*4a50*/  @!PT LDS RZ, [RZ] ;  /* 0x00000000fffff984 */ /* 0x000fe20000000800 */
[----:B------:R-:W-:Y:S01]  /*4a60*/  @!PT LDS RZ, [RZ] ;  /* 0x00000000fffff984 */ /* 0x000fe20000000800 */
[----:B------:R-:W-:Y:S01]  /*4a70*/  @!PT LDS RZ, [RZ] ;  /* 0x00000000fffff984 */ /* 0x000fe20000000800 */
[----:B------:R1:W-:Y:S04]  /*4a80*/  @!P2 LDGSTS.E.BYPASS.LTC128B.128 [R209+0x1000], [R6.64] ;  /* 0x0100000006d1afae */ /* 0x0003e8000b901d46 */
        /* <DEDUP_REMOVED lines=8> */
[----:B------:R-:W0:Y:S02]  /*4b10*/  LDGDEPBAR ;  /* 0x00000000000079af */ /* 0x000e240000000000 */
.L_x_34:
[----:B-1----:R-:W-:Y:S02]  /*4b20*/  F2FP.PACK_AB R6, R54, R55 ;  /* 0x000000373606723e */ /* 0x002fe400000000ff */
[----:B------:R-:W-:Y:S02]  /*4b30*/  F2FP.PACK_AB R5, R10, R11 ;  /* 0x0000000b0a05723e */ /* 0x000fe400000000ff */
[----:B------:R-:W-:Y:S01]  /*4b40*/  F2FP.PACK_AB R4, R58, R59 ;  /* 0x0000003b3a04723e */ /* 0x000fe200000000ff */
[----:B------:R-:W-:Y:S01]  /*4b50*/  STS [R219+0x10000], R6 ;  /* 0x01000006db007388 */ /* 0x000fe20000000800 */
[----:B------:R-:W-:Y:S02]  /*4b60*/  F2FP.PACK_AB R3, R16, R17 ;  /* 0x000000111003723e */ /* 0x000fe400000000ff */
[----:B------:R-:W-:Y:S01]  /*4b70*/  F2FP.PACK_AB R2, R52, R53 ;  /* 0x000000353402723e */ /* 0x000fe200000000ff */
[----:B------:R-:W-:Y:S01]  /*4b80*/  STS [R219+0x10400], R5 ;  /* 0x01040005db007388 */ /* 0x000fe20000000800 */
[----:B------:R-:W-:Y:S02]  /*4b90*/  F2FP.PACK_AB R0, R8, R9 ;  /* 0x000000090800723e */ /* 0x000fe400000000ff */
[----:B------:R-:W-:Y:S01]  /*4ba0*/  F2FP.PACK_AB R8, R56, R57 ;  /* 0x000000393808723e */ /* 0x000fe200000000ff */
[----:B------:R-:W-:Y:S01]  /*4bb0*/  STS [R222+0x10000], R4 ;  /* 0x01000004de007388 */ /* 0x000fe20000000800 */
[----:B------:R-:W-:Y:S03]  /*4bc0*/  F2FP.PACK_AB R7, R12, R13 ;  /* 0x0000000d0c07723e */ /* 0x000fe600000000ff */
[----:B------:R-:W-:Y:S04]  /*4bd0*/  STS [R222+0x10400], R3 ;  /* 0x01040003de007388 */ /* 0x000fe80000000800 */
[----:B------:R-:W-:Y:S04]  /*4be0*/  STS [R220+0x10000], R2 ;  /* 0x01000002dc007388 */ /* 0x000fe80000000800 */
[----:B------:R1:W-:Y:S04]  /*4bf0*/  STS [R220+0x10400], R0 ;  /* 0x01040000dc007388 */ /* 0x0003e80000000800 */
[----:B------:R-:W-:Y:S04]  /*4c00*/  STS [R221+0x10000], R8 ;  /* 0x01000008dd007388 */ /* 0x000fe80000000800 */
[----:B------:R-:W-:Y:S04]  /*4c10*/  STS [R221+0x10400], R7 ;  /* 0x01040007dd007388 */ /* 0x000fe80000000800 */
[----:B------:R-:W-:Y:S01]  /*4c20*/  BAR.SYNC.DEFER_BLOCKING 0x0 ;  /* 0x0000000000007b1d */ /* 0x000fe20000010000 */
[----:B-1----:R-:W-:Y:S05]  /*4c30*/  IMAD.SHL.U32 R0, R202, 0x2, RZ ;  /* 0x00000002ca007824 */ /* 0x002fea00078e00ff */
[----:B------:R-:W-:Y:S04]  /*4c40*/  LDSM.16.MT88.4 R4, [R186+0x12000] ;  /* 0x01200000ba04783b */ /* 0x000fe80000004200 */
[----:B------:R-:W1:Y:S04]  /*4c50*/  LDSM.16.MT88.4 R8, [R0+0x8000] ;  /* 0x008000000008783b */ /* 0x000e680000004200 */
[----:B------:R-:W2:Y:S04]  /*4c60*/  LDSM.16.MT88.4 R12, [R185+0x12000] ;  /* 0x01200000b90c783b */ /* 0x000ea80000004200 */
[----:B------:R-:W3:Y:S04]  /*4c70*/  LDSM.16.MT88.4 R16, [R0+0xa000] ;  /* 0x00a000000010783b */ /* 0x000ee80000004200 */
[----:B------:R-:W-:Y:S04]  /*4c80*/  LDSM.16.MT88.4 R52, [R186+0x12800] ;  /* 0x01280000ba34783b */ /* 0x000fe80000004200 */
[----:B------:R-:W4:Y:S04]  /*4c90*/  LDSM.16.MT88.4 R56, [R0+0x8800] ;  /* 0x008800000038783b */ /* 0x000f280000004200 */
[----:B------:R-:W5:Y:S04]  /*4ca0*/  LDSM.16.MT88.4 R60, [R185+0x12800] ;  /* 0x01280000b93c783b */ /* 0x000f680000004200 */
[----:B------:R-:W3:Y:S01]  /*4cb0*/  LDSM.16.MT88.4 R64, [R0+0xa800] ;  /* 0x00a800000040783b */ /* 0x000ee20000004200 */
[-C--:B-1----:R-:W-:Y:S08]  /*4cc0*/  HMMA.16816.F32 R20, R4, R8.reuse, R20 ;  /* 0x000000080414723c */ /* 0x082ff00000001814 */
[C---:B--2---:R-:W-:Y:S08]  /*4cd0*/  HMMA.16816.F32 R24, R12.reuse, R8, R24 ;  /* 0x000000080c18723c */ /* 0x044ff00000001818 */
[-C--:B------:R-:W-:Y:S08]  /*4ce0*/  HMMA.16816.F32 R28, R12, R10.reuse, R28 ;  /* 0x0000000a0c1c723c */ /* 0x080ff0000000181c */
[C---:B------:R-:W-:Y:S01]  /*4cf0*/  HMMA.16816.F32 R32, R4.reuse, R10, R32 ;  /* 0x0000000a0420723c */ /* 0x040fe20000001820 */
[----:B------:R-:W-:Y:S07]  /*4d00*/  LDSM.16.MT88.4 R8, [R0+0x9000] ;  /* 0x009000000008783b */ /* 0x000fee0000004200 */
[-C--:B---3--:R-:W-:Y:S08]  /*4d10*/  HMMA.16816.F32 R36, R4, R16.reuse, R36 ;  /* 0x000000100424723c */ /* 0x088ff00000001824 */
[C---:B------:R-:W-:Y:S08]  /*4d20*/  HMMA.16816.F32 R40, R12.reuse, R16, R40 ;  /* 0x000000100c28723c */ /* 0x040ff00000001828 */
[-C--:B------:R-:W-:Y:S01]  /*4d30*/  HMMA.16816.F32 R44, R12, R18.reuse, R44 ;  /* 0x000000120c2c723c */ /* 0x080fe2000000182c */
[----:B------:R-:W-:Y:S07]  /*4d40*/  LDSM.16.MT88.4 R12, [R185+0x13000] ;  /* 0x01300000b90c783b */ /* 0x000fee0000004200 */
[----:B------:R-:W-:Y:S01]  /*4d50*/  HMMA.16816.F32 R48, R4, R18, R48 ;  /* 0x000000120430723c */ /* 0x000fe20000001830 */
[----:B------:R-:W1:Y:S04]  /*4d60*/  LDSM.16.MT88.4 R4, [R186+0x13000] ;  /* 0x01300000ba04783b */ /* 0x000e680000004200 */
[----:B------:R-:W2:Y:S03]  /*4d70*/  LDSM.16.MT88.4 R16, [R0+0xb000] ;  /* 0x00b000000010783b */ /* 0x000ea60000004200 */
[-C--:B----4-:R-:W-:Y:S08]  /*4d80*/  HMMA.16816.F32 R20, R52, R56.reuse, R20 ;  /* 0x000000383414723c */ /* 0x090ff00000001814 */
[C---:B-----5:R-:W-:Y:S08]  /*4d90*/  HMMA.16816.F32 R24, R60.reuse, R56, R24 ;  /* 0x000000383c18723c */ /* 0x060ff00000001818 */
[-C--:B------:R-:W-:Y:S08]  /*4da0*/  HMMA.16816.F32 R28, R60, R58.reuse, R28 ;  /* 0x0000003a3c1c723c */ /* 0x080ff0000000181c */
[C---:B------:R-:W-:Y:S01]  /*4db0*/  HMMA.16816.F32 R32, R52.reuse, R58, R32 ;  /* 0x0000003a3420723c */ /* 0x040fe20000001820 */
[----:B------:R-:W-:Y:S07]  /*4dc0*/  LDSM.16.MT88.4 R56, [R0+0x9800] ;  /* 0x009800000038783b */ /* 0x000fee0000004200 */
[-C--:B------:R-:W-:Y:S08]  /*4dd0*/  HMMA.16816.F32 R36, R52, R64.reuse, R36 ;  /* 0x000000403424723c */ /* 0x080ff00000001824 */
[C---:B------:R-:W-:Y:S08]  /*4de0*/  HMMA.16816.F32 R40, R60.reuse, R64, R40 ;  /* 0x000000403c28723c */ /* 0x040ff00000001828 */
[-C--:B------:R-:W-:Y:S01]  /*4df0*/  HMMA.16816.F32 R44, R60, R66.reuse, R44 ;  /* 0x000000423c2c723c */ /* 0x080fe2000000182c */
[----:B------:R-:W-:Y:S07]  /*4e00*/  LDSM.16.MT88.4 R60, [R185+0x13800] ;  /* 0x01380000b93c783b */ /* 0x000fee0000004200 */
[----:B------:R-:W-:Y:S01]  /*4e10*/  HMMA.16816.F32 R48, R52, R66, R48 ;  /* 0x000000423430723c */ /* 0x000fe20000001830 */
[----:B------:R-:W3:Y:S04]  /*4e20*/  LDSM.16.MT88.4 R52, [R186+0x13800] ;  /* 0x01380000ba34783b */ /* 0x000ee80000004200 */
[----:B------:R-:W4:Y:S03]  /*4e30*/  LDSM.16.MT88.4 R64, [R0+0xb800] ;  /* 0x00b800000040783b */ /* 0x000f260000004200 */
[-C--:B-1----:R-:W-:Y:S01]  /*4e40*/  HMMA.16816.F32 R20, R4, R8.reuse, R20 ;  /* 0x000000080414723c */ /* 0x082fe20000001814 */
[----:B------:R-:W-:Y:S07]  /*4e50*/  BAR.SYNC.DEFER_BLOCKING 0x0 ;  /* 0x0000000000007b1d */ /* 0x000fee0000010000 */
[C---:B------:R-:W-:Y:S08]  /*4e60*/  HMMA.16816.F32 R24, R12.reuse, R8, R24 ;  /* 0x000000080c18723c */ /* 0x040ff00000001818 */
[-C--:B------:R-:W-:Y:S08]  /*4e70*/  HMMA.16816.F32 R28, R12, R10.reuse, R28 ;  /* 0x0000000a0c1c723c */ /* 0x080ff0000000181c */
[C---:B------:R-:W-:Y:S08]  /*4e80*/  HMMA.16816.F32 R32, R4.reuse, R10, R32 ;  /* 0x0000000a0420723c */ /* 0x040ff00000001820 */
[-C--:B--2---:R-:W-:Y:S08]  /*4e90*/  HMMA.16816.F32 R36, R4, R16.reuse, R36 ;  /* 0x000000100424723c */ /* 0x084ff00000001824 */
[C---:B------:R-:W-:Y:S08]  /*4ea0*/  HMMA.16816.F32 R40, R12.reuse, R16, R40 ;  /* 0x000000100c28723c */ /* 0x040ff00000001828 */
[-C--:B------:R-:W-:Y:S08]  /*4eb0*/  HMMA.16816.F32 R44, R12, R18.reuse, R44 ;  /* 0x000000120c2c723c */ /* 0x080ff0000000182c */
[----:B------:R-:W-:Y:S08]  /*4ec0*/  HMMA.16816.F32 R48, R4, R18, R48 ;  /* 0x000000120430723c */ /* 0x000ff00000001830 */
[-C--:B---3--:R-:W-:Y:S08]  /*4ed0*/  HMMA.16816.F32 R20, R52, R56.reuse, R20 ;  /* 0x000000383414723c */ /* 0x088ff00000001814 */
[C---:B------:R-:W-:Y:S08]  /*4ee0*/  HMMA.16816.F32 R24, R60.reuse, R56, R24 ;  /* 0x000000383c18723c */ /* 0x040ff00000001818 */
[-C--:B------:R-:W-:Y:S08]  /*4ef0*/  HMMA.16816.F32 R28, R60, R58.reuse, R28 ;  /* 0x0000003a3c1c723c */ /* 0x080ff0000000181c */
[C---:B------:R-:W-:Y:S08]  /*4f00*/  HMMA.16816.F32 R32, R52.reuse, R58, R32 ;  /* 0x0000003a3420723c */ /* 0x040ff00000001820 */
[-C--:B----4-:R-:W-:Y:S08]  /*4f10*/  HMMA.16816.F32 R36, R52, R64.reuse, R36 ;  /* 0x000000403424723c */ /* 0x090ff00000001824 */
[C---:B------:R-:W-:Y:S08]  /*4f20*/  HMMA.16816.F32 R40, R60.reuse, R64, R40 ;  /* 0x000000403c28723c */ /* 0x040ff00000001828 */
[-C--:B------:R-:W-:Y:S08]  /*4f30*/  HMMA.16816.F32 R44, R60, R66.reuse, R44 ;  /* 0x000000423c2c723c */ /* 0x080ff0000000182c */
[----:B------:R-:W-:Y:S01]  /*4f40*/  HMMA.16816.F32 R48, R52, R66, R48 ;  /* 0x000000423430723c */ /* 0x000fe20000001830 */
[----:B------:R-:W-:-:S07]  /*4f50*/  @!P5 BRA `(.L_x_35) ;  /* 0x000002600000d947 */ /* 0x000fce0003800000 */
[----:B------:R-:W-:Y:S01]  /*4f60*/  ISETP.GE.AND P1, PT, R228, c[0x0][0x220], PT ;  /* 0x00008800e4007a0c */ /* 0x000fe20003f26270 */
[----:B------:R-:W-:Y:S01]  /*4f70*/  IMAD.MOV.U32 R9, RZ, RZ, c[0x0][0x370] ;  /* 0x0000dc00ff097624 */ /* 0x000fe200078e00ff */
[----:B------:R-:W-:Y:S03]  /*4f80*/  ISETP.GE.AND P2, PT, R216, c[0x0][0x220], PT ;  /* 0x00008800d8007a0c */ /* 0x000fe60003f46270 */
[----:B------:R-:W-:Y:S05]  /*4f90*/  IMAD.U32 R3, R9, -0x40, RZ ;  /* 0xffffffc009037824 */ /* 0x000fea00078e00ff */
[----:B------:R-:W-:Y:S02]  /*4fa0*/  LEA R2, P0, R3, R210, 0x1 ;  /* 0x000000d203027211 */ /* 0x000fe400078008ff */
[----:B------:R-:W-:Y:S01]  /*4fb0*/  SHF.R.S32.HI R4, RZ, 0x1f, R3 ;  /* 0x0000001fff047819 */ /* 0x000fe20000011403 */
[----:B------:R-:W-:Y:S01]  /*4fc0*/  @!P1 IMAD.MOV.U32 R7, RZ, RZ, c[0x0][0x374] ;  /* 0x0000dd00ff079624 */ /* 0x000fe200078e00ff */
[----:B------:R-:W-:Y:S01]  /*4fd0*/  @!P1 LEA R5, P3, R9, R3, 0x5 ;  /* 0x0000000309059211 */ /* 0x000fe200078628ff */
[----:B------:R1:W-:Y:S01]  /*4fe0*/  @P2 STS.128 [R207+0x8000], RZ ;  /* 0x008000ffcf002388 */ /* 0x0003e20000000c00 */
[-C--:B------:R-:W-:Y:S01]  /*4ff0*/  LEA.HI.X.SX32 R3, R3, R211.reuse, 0x1, P0 ;  /* 0x000000d303037211 */ /* 0x080fe200000f0eff */
[----:B------:R-:W-:Y:S01]  /*5000*/  @!P2 IMAD.MOV.U32 R8, RZ, RZ, c[0x0][0x374] ;  /* 0x0000dd00ff08a624 */ /* 0x000fe200078e00ff */
[----:B------:R-:W-:Y:S02]  /*5010*/  @!P1 LEA.HI.X R7, R9, R4, R7, 0x5, P3 ;  /* 0x0000000409079211 */ /* 0x000fe400018f2c07 */
[----:B------:R-:W-:Y:S01]  /*5020*/  @!P1 LEA R4, P0, R5, R210, 0x1 ;  /* 0x000000d205049211 */ /* 0x000fe200078008ff */
[----:B------:R-:W-:Y:S01]  /*5030*/  @!PT LDS RZ, [RZ] ;  /* 0x00000000fffff984 */ /* 0x000fe20000000800 */
[----:B------:R-:W-:Y:S01]  /*5040*/  @!PT LDS RZ, [RZ] ;  /* 0x00000000fffff984 */ /* 0x000fe20000000800 */
[----:B------:R-:W-:Y:S01]  /*5050*/  @!PT LDS RZ, [RZ] ;  /* 0x00000000fffff984 */ /* 0x000fe20000000800 */
[----:B------:R1:W-:Y:S01]  /*5060*/  @!P2 LDGSTS.E.BYPASS.LTC128B.128 [R207+0x8000], [R2.64] ;  /* 0x0800000002cfafae */ /* 0x0003e2000b901d46 */
[----:B------:R-:W-:Y:S01]  /*5070*/  @!P2 LEA R6, P3, R9, R2, 0x6 ;  /* 0x000000020906a211 */ /* 0x000fe200078630ff */
[----:B------:R-:W-:Y:S01]  /*5080*/  IMAD.MOV.U32 R210, RZ, RZ, R2 ;  /* 0x000000ffffd27224 */ /* 0x000fe200078e0002 */
[----:B------:R-:W-:Y:S01]  /*5090*/  @!P1 LEA.HI.X R5, R5, R211, R7, 0x1, P0 ;  /* 0x000000d305059211 */ /* 0x000fe200000f0c07 */
[----:B------:R1:W-:Y:S01]  /*50a0*/  @P1 STS.128 [R207+0xa000], RZ ;  /* 0x00a000ffcf001388 */ /* 0x0003e20000000c00 */
[----:B------:R-:W-:Y:S01]  /*50b0*/  @!P2 LEA.HI.X R7, R9, R3, R8, 0x6, P3 ;  /* 0x000000030907a211 */ /* 0x000fe200018f3408 */
[----:B------:R-:W-:Y:S02]  /*50c0*/  IMAD.MOV.U32 R211, RZ, RZ, R3 ;  /* 0x000000ffffd37224 */ /* 0x000fe400078e0003 */
[----:B------:R-:W-:Y:S01]  /*50d0*/  @!PT LDS RZ, [RZ] ;  /* 0x00000000fffff984 */ /* 0x000fe20000000800 */
[----:B------:R-:W-:Y:S01]  /*50e0*/  @!PT LDS RZ, [RZ] ;  /* 0x00000000fffff984 */ /* 0x000fe20000000800 */
[----:B------:R-:W-:Y:S01]  /*50f0*/  @!PT LDS RZ, [RZ] ;  /* 0x00000000fffff984 */ /* 0x000fe20000000800 */
[----:B------:R1:W-:Y:S04]  /*5100*/  @!P1 LDGSTS.E.BYPASS.LTC128B.128 [R207+0xa000], [R2.64+0x80] ;  /* 0x0a00008002cf9fae */ /* 0x0003e8000b901d46 */
[----:B------:R1:W-:Y:S04]  /*5110*/  @P2 STS.128 [R207+0x9000], RZ ;  /* 0x009000ffcf002388 */ /* 0x0003e80000000c00 */
[----:B------:R-:W-:Y:S01]  /*5120*/  @!PT LDS RZ, [RZ] ;  /* 0x00000000fffff984 */ /* 0x000fe20000000800 */
[----:B------:R-:W-:Y:S01]  /*5130*/  @!PT LDS RZ, [RZ] ;  /* 0x00000000fffff984 */ /* 0x000fe20000000800 */
[----:B------:R-:W-:Y:S01]  /*5140*/  @!PT LDS RZ, [RZ] ;  /* 0x00000000fffff984 */ /* 0x000fe20000000800 */
[----:B------:R1:W-:Y:S04]  /*5150*/  @!P2 LDGSTS.E.BYPASS.LTC128B.128 [R207+0x9000], [R6.64] ;  /* 0x0900000006cfafae */ /* 0x0003e8000b901d46 */
[----:B------:R1:W-:Y:S04]  /*5160*/  @P1 STS.128 [R207+0xb000], RZ ;  /* 0x00b000ffcf001388 */ /* 0x0003e80000000c00 */
[----:B------:R-:W-:Y:S01]  /*5170*/  @!PT LDS RZ, [RZ] ;  /* 0x00000000fffff984 */ /* 0x000fe20000000800 */
[----:B------:R-:W-:Y:S01]  /*5180*/  @!PT LDS RZ, [RZ] ;  /* 0x00000000fffff984 */ /* 0x000fe20000000800 */
[----:B------:R-:W-:Y:S01]  /*5190*/  @!PT LDS RZ, [RZ] ;  /* 0x00000000fffff984 */ /* 0x000fe20000000800 */
[----:B------:R1:W-:Y:S04]  /*51a0*/  @!P1 LDGSTS.E.BYPASS.LTC128B.128 [R207+0xb000], [R4.64+0x80] ;  /* 0x0b00008004cf9fae */ /* 0x0003e8000b901d46 */
[----:B------:R-:W0:Y:S02]  /*51b0*/  LDGDEPBAR ;  /* 0x00000000000079af */ /* 0x000e240000000000 */
.L_x_35:
[----:B------:R-:W-:Y:S01]  /*51c0*/  LDSM.16.M88.4 R64, [R194] ;  /* 0x00000000c240783b */ /* 0x000fe20000000200 */
[CC--:B-1----:R-:W-:Y:S03]  /*51d0*/  LEA R2, P1, R214.reuse, R204.reuse, 0x2 ;  /* 0x000000ccd6027211 */ /* 0x0c2fe600078210ff */
[----:B------:R-:W1:Y:S01]  /*51e0*/  LDSM.16.MT88.4 R16, [R0+0xc000] ;  /* 0x00c000000010783b */ /* 0x000e620000004200 */
[-C--:B------:R-:W-:Y:S03]  /*51f0*/  LEA.HI.X.SX32 R3, R214, R205.reuse, 0x2, P1 ;  /* 0x000000cdd6037211 */ /* 0x080fe600008f16ff */
[----:B------:R-:W2:Y:S04]  /*5200*/  LDSM.16.M88.4 R60, [R194+0x1000] ;  /* 0x00100000c23c783b */ /* 0x000ea80000000200 */
[----:B------:R-:W3:Y:S04]  /*5210*/  LDSM.16.MT88.4 R100, [R0+0xe000] ;  /* 0x00e000000064783b */ /* 0x000ee80000004200 */
[----:B------:R-:W-:Y:S04]  /*5220*/  LDSM.16.M88.4 R168, [R196] ;  /* 0x00000000c4a8783b */ /* 0x000fe80000000200 */
[----:B------:R-:W4:Y:S04]  /*5230*/  LDSM.16.MT88.4 R172, [R0+0xc800] ;  /* 0x00c8000000ac783b */ /* 0x000f280000004200 */
[----:B------:R-:W3:Y:S04]  /*5240*/  LDSM.16.M88.4 R176, [R196+0x1000] ;  /* 0x00100000c4b0783b */ /* 0x000ee80000000200 */
[----:B------:R-:W3:Y:S01]  /*5250*/  LDSM.16.MT88.4 R180, [R0+0xe800] ;  /* 0x00e8000000b4783b */ /* 0x000ee20000004200 */
[-C--:B-1----:R-:W-:Y:S08]  /*5260*/  HMMA.16816.F32 R4, R64, R16.reuse, RZ ;  /* 0x000000104004723c */ /* 0x082ff000000018ff */
[C---:B--2---:R-:W-:Y:S08]  /*5270*/  HMMA.16816.F32 R8, R60.reuse, R16, RZ ;  /* 0x000000103c08723c */ /* 0x044ff000000018ff */
[-C--:B------:R-:W-:Y:S08]  /*5280*/  HMMA.16816.F32 R12, R60, R18.reuse, RZ ;  /* 0x000000123c0c723c */ /* 0x080ff000000018ff */
[C---:B------:R-:W-:Y:S08]  /*5290*/  HMMA.16816.F32 R16, R64.reuse, R18, RZ ;  /* 0x000000124010723c */ /* 0x040ff000000018ff */
[-C--:B---3--:R-:W-:Y:S08]  /*52a0*/  HMMA.16816.F32 R52, R64, R100.reuse, RZ ;  /* 0x000000644034723c */ /* 0x088ff000000018ff */
[C---:B------:R-:W-:Y:S08]  /*52b0*/  HMMA.16816.F32 R56, R60.reuse, R100, RZ ;  /* 0x000000643c38723c */ /* 0x040ff000000018ff */
[-C--:B------:R-:W-:Y:S08]  /*52c0*/  HMMA.16816.F32 R60, R60, R102.reuse, RZ ;  /* 0x000000663c3c723c */ /* 0x080ff000000018ff */
[----:B------:R-:W-:Y:S01]  /*52d0*/  HMMA.16816.F32 R64, R64, R102, RZ ;  /* 0x000000664040723c */ /* 0x000fe200000018ff */
[----:B------:R-:W-:Y:S07]  /*52e0*/  LDSM.16.M88.4 R100, [R199] ;  /* 0x00000000c764783b */ /* 0x000fee0000000200 */
[-C--:B----4-:R-:W-:Y:S08]  /*52f0*/  HMMA.16816.F32 R4, R168, R172.reuse, R4 ;  /* 0x000000aca804723c */ /* 0x090ff00000001804 */
[C---:B------:R-:W-:Y:S08]  /*5300*/  HMMA.16816.F32 R8, R176.reuse, R172, R8 ;  /* 0x000000acb008723c */ /* 0x040ff00000001808 */
[-C--:B------:R-:W-:Y:S08]  /*5310*/  HMMA.16816.F32 R12, R176, R174.reuse, R12 ;  /* 0x000000aeb00c723c */ /* 0x080ff0000000180c */
[C---:B------:R-:W-:Y:S01]  /*5320*/  HMMA.16816.F32 R16, R168.reuse, R174, R16 ;  /* 0x000000aea810723c */ /* 0x040fe20000001810 */
[----:B------:R-:W1:Y:S07]  /*5330*/  LDSM.16.MT88.4 R172, [R0+0xd000] ;  /* 0x00d0000000ac783b */ /* 0x000e6e0000004200 */
[-C--:B------:R-:W-:Y:S08]  /*5340*/  HMMA.16816.F32 R52, R168, R180.reuse, R52 ;  /* 0x000000b4a834723c */ /* 0x080ff00000001834 */
[C---:B------:R-:W-:Y:S08]  /*5350*/  HMMA.16816.F32 R56, R176.reuse, R180, R56 ;  /* 0x000000b4b038723c */ /* 0x040ff00000001838 */
[-C--:B------:R-:W-:Y:S01]  /*5360*/  HMMA.16816.F32 R60, R176, R182.reuse, R60 ;  /* 0x000000b6b03c723c */ /* 0x080fe2000000183c */
[----:B------:R-:W2:Y:S07]  /*5370*/  LDSM.16.M88.4 R176, [R199+0x1000] ;  /* 0x00100000c7b0783b */ /* 0x000eae0000000200 */
[----:B------:R-:W-:Y:S01]  /*5380*/  HMMA.16816.F32 R64, R168, R182, R64 ;  /* 0x000000b6a840723c */ /* 0x000fe20000001840 */
[----:B------:R-:W3:Y:S04]  /*5390*/  LDSM.16.MT88.4 R168, [R0+0xf000] ;  /* 0x00f0000000a8783b */ /* 0x000ee80000004200 */
[----:B------:R-:W-:Y:S03]  /*53a0*/  LDSM.16.M88.4 R180, [R200+0x1000] ;  /* 0x00100000c8b4783b */ /* 0x000fe60000000200 */
[-C--:B-1----:R-:W-:Y:S08]  /*53b0*/  HMMA.16816.F32 R4, R100, R172.reuse, R4 ;  /* 0x000000ac6404723c */ /* 0x082ff00000001804 */
[C---:B--2---:R-:W-:Y:S08]  /*53c0*/  HMMA.16816.F32 R8, R176.reuse, R172, R8 ;  /* 0x000000acb008723c */ /* 0x044ff00000001808 */
[-C--:B------:R-:W-:Y:S08]  /*53d0*/  HMMA.16816.F32 R12, R176, R174.reuse, R12 ;  /* 0x000000aeb00c723c */ /* 0x080ff0000000180c */
[C---:B------:R-:W-:Y:S01]  /*53e0*/  HMMA.16816.F32 R16, R100.reuse, R174, R16 ;  /* 0x000000ae6410723c */ /* 0x040fe20000001810 */
[----:B------:R-:W-:Y:S07]  /*53f0*/  LDSM.16.M88.4 R172, [R200] ;  /* 0x00000000c8ac783b */ /* 0x000fee0000000200 */
[-C--:B---3--:R-:W-:Y:S08]  /*5400*/  HMMA.16816.F32 R52, R100, R168.reuse, R52 ;  /* 0x000000a86434723c */ /* 0x088ff00000001834 */
[C---:B------:R-:W-:Y:S08]  /*5410*/  HMMA.16816.F32 R56, R176.reuse, R168, R56 ;  /* 0x000000a8b038723c */ /* 0x040ff00000001838 */
[-C--:B------:R-:W-:Y:S01]  /*5420*/  HMMA.16816.F32 R60, R176, R170.reuse, R60 ;  /* 0x000000aab03c723c */ /* 0x080fe2000000183c */
[----:B------:R-:W1:Y:S07]  /*5430*/  LDSM.16.MT88.4 R176, [R0+0xd800] ;  /* 0x00d8000000b0783b */ /* 0x000e6e0000004200 */
[----:B------:R-:W-:Y:S01]  /*5440*/  HMMA.16816.F32 R64, R100, R170, R64 ;  /* 0x000000aa6440723c */ /* 0x000fe20000001840 */
[----:B------:R2:W3:Y:S06]  /*5450*/  LDSM.16.MT88.4 R100, [R0+0xf800] ;  /* 0x00f800000064783b */ /* 0x0004ec0000004200 */
[----:B------:R-:W-:Y:S02]  /*5460*/  IMAD.MOV.U32 R171, RZ, RZ, c[0x0][0x22c] ;  /* 0x00008b00ffab7624 */ /* 0x000fe400078e00ff */
[----:B------:R-:W-:Y:S03]  /*5470*/  IMAD.MOV.U32 R170, RZ, RZ, c[0x0][0x22c] ;  /* 0x00008b00ffaa7624 */ /* 0x000fe600078e00ff */
[----:B------:R-:W-:Y:S02]  /*5480*/  IMAD R171, R171, c[0x0][0x1c0], RZ ;  /* 0x00007000abab7a24 */ /* 0x000fe400078e02ff */
[----:B------:R-:W-:Y:S02]  /*5490*/  IMAD R170, R170, c[0x0][0x1c0], RZ ;  /* 0x00007000aaaa7a24 */ /* 0x000fe400078e02ff */
[----:B------:R-:W-:Y:S02]  /*54a0*/  IMAD R171, R171, 0x18, RZ ;  /* 0x00000018abab7824 */ /* 0x000fe400078e02ff */
[----:B------:R-:W-:Y:S03]  /*54b0*/  IMAD R170, R170, 0x30, RZ ;  /* 0x00000030aaaa7824 */ /* 0x000fe600078e02ff */
[C---:B------:R-:W-:Y:S01]  /*54c0*/  LEA R168, P1, R171.reuse, R204, 0x2 ;  /* 0x000000ccaba87211 */ /* 0x040fe200078210ff */
[----:B--2---:R-:W-:Y:S03]  /*54d0*/  IMAD.MOV.U32 R0, RZ, RZ, c[0x0][0x22c] ;  /* 0x00008b00ff007624 */ /* 0x004fe600078e00ff */
[-C--:B------:R-:W-:Y:S01]  /*54e0*/  LEA.HI.X.SX32 R169, R171, R205.reuse, 0x2, P1 ;  /* 0x000000cdaba97211 */ /* 0x080fe200008f16ff */
[----:B------:R-:W-:Y:S02]  /*54f0*/  IMAD.MOV.U32 R171, RZ, RZ, c[0x0][0x22c] ;  /* 0x00008b00ffab7624 */ /* 0x000fe400078e00ff */
[----:B------:R-:W-:Y:S02]  /*5500*/  IMAD R0, R0, c[0x0][0x1c0], RZ ;  /* 0x0000700000007a24 */ /* 0x000fe400078e02ff */
[----:B------:R-:W-:Y:S02]  /*5510*/  IMAD R171, R171, c[0x0][0x1c0], RZ ;  /* 0x00007000abab7a24 */ /* 0x000fe400078e02ff */
[----:B------:R-:W-:Y:S01]  /*5520*/  IMAD R0, R0, 0x28, RZ ;  /* 0x0000002800007824 */ /* 0x000fe200078e02ff */
[-C--:B-1----:R-:W-:Y:S05]  /*5530*/  HMMA.16816.F32 R4, R172, R176.reuse, R4 ;  /* 0x000000b0ac04723c */ /* 0x082fea0000001804 */
[----:B------:R-:W-:Y:S03]  /*5540*/  IMAD R171, R171, 0x38, RZ ;  /* 0x00000038abab7824 */ /* 0x000fe600078e02ff */
[C---:B------:R-:W-:Y:S07]  /*5550*/  HMMA.16816.F32 R8, R180.reuse, R176, R8 ;  /* 0x000000b0b408723c */ /* 0x040fee0000001808 */
[----:B------:R-:W-:Y:S01]  /*5560*/  IMAD.MOV.U32 R177, RZ, RZ, c[0x0][0x22c] ;  /* 0x00008b00ffb17624 */ /* 0x000fe200078e00ff */
[-C--:B------:R-:W-:Y:S04]  /*5570*/  HMMA.16816.F32 R12, R180, R178.reuse, R12 ;  /* 0x000000b2b40c723c */ /* 0x080fe8000000180c */
[----:B------:R-:W-:Y:S04]  /*5580*/  IMAD R177, R177, c[0x0][0x1c0], RZ ;  /* 0x00007000b1b17a24 */ /* 0x000fe800078e02ff */
[C---:B------:R-:W-:Y:S04]  /*5590*/  HMMA.16816.F32 R16, R172.reuse, R178, R16 ;  /* 0x000000b2ac10723c */ /* 0x040fe80000001810 */
[----:B------:R-:W-:Y:S04]  /*55a0*/  IMAD.SHL.U32 R177, R177, 0x20, RZ ;  /* 0x00000020b1b17824 */ /* 0x000fe800078e00ff */
[-C--:B---3--:R-:W-:Y:S08]  /*55b0*/  HMMA.16816.F32 R52, R172, R100.reuse, R52 ;  /* 0x00000064ac34723c */ /* 0x088ff00000001834 */
[C---:B------:R-:W-:Y:S07]  /*55c0*/  HMMA.16816.F32 R56, R180.reuse, R100, R56 ;  /* 0x00000064b438723c */ /* 0x040fee0000001838 */
[----:B------:R-:W-:Y:S01]  /*55d0*/  @P5 IADD3 R100, P0, R239, R226, RZ ;  /* 0x000000e2ef645210 */ /* 0x000fe20007f1e0ff */
[-C--:B------:R-:W-:Y:S04]  /*55e0*/  HMMA.16816.F32 R60, R180, R102.reuse, R60 ;  /* 0x00000066b43c723c */ /* 0x080fe8000000183c */
[----:B------:R-:W-:Y:S04]  /*55f0*/  @P5 IMAD.X R101, R238, 0x1, R225, P0 ;  /* 0x00000001ee655824 */ /* 0x000fe800000e06e1 */
[----:B------:R-:W-:Y:S01]  /*5600*/  HMMA.16816.F32 R64, R172, R102, R64 ;  /* 0x00000066ac40723c */ /* 0x000fe20000001840 */
[----:B------:R1:W5:Y:S04]  /*5610*/  @P5 LDG.E R215, [R100.64+-0x100] ;  /* 0xffff000664d75981 */ /* 0x000368000c1e1900 */
[----:B------:R1:W5:Y:S04]  /*5620*/  @P5 LDG.E R218, [R100.64+-0xe0] ;  /* 0xffff200664da5981 */ /* 0x000368000c1e1900 */
[----:B------:R2:W-:Y:S04]  /*5630*/  RED.E.ADD.F32.FTZ.RN.STRONG.GPU [R204.64], R4 ;  /* 0x00000004cc00798e */ /* 0x0005e8000c10e786 */
[----:B------:R3:W-:Y:S01]  /*5640*/  RED.E.ADD.F32.FTZ.RN.STRONG.GPU [R2.64], R5 ;  /* 0x000000050200798e */ /* 0x0007e2000c10e786 */
[CC--:B-1----:R-:W-:Y:S04]  /*5650*/  LEA R100, P0, R247.reuse, R204.reuse, 0x2 ;  /* 0x000000ccf7647211 */ /* 0x0c2fe800078010ff */
[-C--:B------:R-:W-:Y:S02]  /*5660*/  LEA.HI.X.SX32 R101, R247, R205.reuse, 0x2, P0 ;  /* 0x000000cdf7657211 */ /* 0x080fe400000f16ff */
[CC--:B------:R-:W-:Y:S02]  /*5670*/  LEA R102, P0, R177.reuse, R204.reuse, 0x2 ;  /* 0x000000ccb1667211 */ /* 0x0c0fe400078010ff */
[CC--:B--2---:R-:W-:Y:S01]  /*5680*/  LEA R4, P1, R170.reuse, R204.reuse, 0x2 ;  /* 0x000000ccaa047211 */ /* 0x0c4fe200078210ff */
[----:B------:R1:W-:Y:S01]  /*5690*/  RED.E.ADD.F32.FTZ.RN.STRONG.GPU [R100.64], R6 ;  /* 0x000000066400798e */ /* 0x0003e2000c10e786 */
[-C--:B------:R-:W-:Y:S02]  /*56a0*/  LEA.HI.X.SX32 R103, R177, R205.reuse, 0x2, P0 ;  /* 0x000000cdb1677211 */ /* 0x080fe400000f16ff */
[-C--:B---3--:R-:W-:Y:S01]  /*56b0*/  LEA.HI.X.SX32 R5, R170, R205.reuse, 0x2, P1 ;  /* 0x000000cdaa057211 */ /* 0x088fe200008f16ff */
[----:B------:R2:W-:Y:S01]  /*56c0*/  RED.E.ADD.F32.FTZ.RN.STRONG.GPU [R168.64], R7 ;  /* 0x00000007a800798e */ /* 0x0005e2000c10e786 */
[----:B------:R-:W-:Y:S03]  /*56d0*/  IADD3 R170, R247, 0x20, RZ ;  /* 0x00000020f7aa7810 */ /* 0x000fe60007ffe0ff */
[----:B------:R3:W-:Y:S01]  /*56e0*/  RED.E.ADD.F32.FTZ.RN.STRONG.GPU [R102.64], R8 ;  /* 0x000000086600798e */ /* 0x0007e2000c10e786 */
[CC--:B-1----:R-:W-:Y:S02]  /*56f0*/  LEA R100, P2, R0.reuse, R204.reuse, 0x2 ;  /* 0x000000cc00647211 */ /* 0x0c2fe400078410ff */
[CC--:B------:R-:W-:Y:S02]  /*5700*/  LEA R6, P0, R171.reuse, R204.reuse, 0x2 ;  /* 0x000000ccab067211 */ /* 0x0c0fe400078010ff */
[-C--:B------:R-:W-:Y:S01]  /*5710*/  LEA.HI.X.SX32 R101, R0, R205.reuse, 0x2, P2 ;  /* 0x000000cd00657211 */ /* 0x080fe200010f16ff */
[C---:B------:R-:W-:Y:S01]  /*5720*/  IMAD.IADD R0, R214.reuse, 0x1, R249 ;  /* 0x00000001d6007824 */ /* 0x040fe200078e02f9 */
[-C--:B--2---:R-:W-:Y:S01]  /*5730*/  LEA.HI.X.SX32 R7, R171, R205.reuse, 0x2, P0 ;  /* 0x000000cdab077211 */ /* 0x084fe200000f16ff */
[----:B------:R-:W-:Y:S01]  /*5740*/  IMAD.IADD R171, R214, 0x1, R250 ;  /* 0x00000001d6ab7824 */ /* 0x000fe200078e02fa */
[CC--:B---3--:R-:W-:Y:S01]  /*5750*/  LEA R8, P2, R234.reuse, R204.reuse, 0x2 ;  /* 0x000000ccea087211 */ /* 0x0c8fe200078410ff */
[----:B------:R1:W-:Y:S04]  /*5760*/  RED.E.ADD.F32.FTZ.RN.STRONG.GPU [R100.64], R9 ;  /* 0x000000096400798e */ /* 0x0003e8000c10e786 */
[----:B------:R2:W-:Y:S04]  /*5770*/  RED.E.ADD.F32.FTZ.RN.STRONG.GPU [R4.64], R10 ;  /* 0x0000000a0400798e */ /* 0x0005e8000c10e786 */
[----:B------:R3:W-:Y:S04]  /*5780*/  RED.E.ADD.F32.FTZ.RN.STRONG.GPU [R6.64], R11 ;  /* 0x0000000b0600798e */ /* 0x0007e8000c10e786 */
[----:B------:R-:W-:Y:S04]  /*5790*/  RED.E.ADD.F32.FTZ.RN.STRONG.GPU [R204.64+0x80], R16 ;  /* 0x00008010cc00798e */ /* 0x000fe8000c10e786 */
[----:B------:R-:W-:Y:S04]  /*57a0*/  RED.E.ADD.F32.FTZ.RN.STRONG.GPU [R2.64+0x80], R17 ;  /* 0x000080110200798e */ /* 0x000fe8000c10e786 */
[----:B------:R-:W-:Y:S01]  /*57b0*/  LDSM.16.MT88.4 R100, [R184+0x2800] ;  /* 0x00280000b864783b */ /* 0x000fe20000004200 */
[-C--:B-1----:R-:W-:Y:S02]  /*57c0*/  LEA.HI.X.SX32 R9, R234, R205.reuse, 0x2, P2 ;  /* 0x000000cdea097211 */ /* 0x082fe400010f16ff */
[CC--:B--2---:R-:W-:Y:S04]  /*57d0*/  LEA R4, P0, R170.reuse, R204.reuse, 0x2 ;  /* 0x000000ccaa047211 */ /* 0x0c4fe800078010ff */
[-C--:B------:R-:W-:Y:S02]  /*57e0*/  LEA.HI.X.SX32 R5, R170, R205.reuse, 0x2, P0 ;  /* 0x000000cdaa057211 */ /* 0x080fe400000f16ff */
[CC--:B---3--:R-:W-:Y:S02]  /*57f0*/  LEA R6, P1, R250.reuse, R204.reuse, 0x2 ;  /* 0x000000ccfa067211 */ /* 0x0c8fe400078210ff */
[CC--:B------:R-:W-:Y:S01]  /*5800*/  LEA R10, P0, R171.reuse, R204.reuse, 0x2 ;  /* 0x000000ccab0a7211 */ /* 0x0c0fe200078010ff */
[----:B------:R1:W-:Y:S01]  /*5810*/  RED.E.ADD.F32.FTZ.RN.STRONG.GPU [R4.64], R18 ;  /* 0x000000120400798e */ /* 0x0003e2000c10e786 */
[-C--:B------:R-:W-:Y:S02]  /*5820*/  LEA.HI.X.SX32 R7, R250, R205.reuse, 0x2, P1 ;  /* 0x000000cdfa077211 */ /* 0x080fe400008f16ff */
[-C--:B------:R-:W-:Y:S02]  /*5830*/  LEA.HI.X.SX32 R11, R171, R205.reuse, 0x2, P0 ;  /* 0x000000cdab0b7211 */ /* 0x080fe400000f16ff */
[----:B------:R-:W-:Y:S01]  /*5840*/  IADD3 R170, R247, 0x40, RZ ;  /* 0x00000040f7aa7810 */ /* 0x000fe20007ffe0ff */
[----:B------:R2:W-:Y:S04]  /*5850*/  RED.E.ADD.F32.FTZ.RN.STRONG.GPU [R6.64], R19 ;  /* 0x000000130600798e */ /* 0x0005e8000c10e786 */
[----:B------:R-:W-:Y:S04]  /*5860*/  RED.E.ADD.F32.FTZ.RN.STRONG.GPU [R10.64], R12 ;  /* 0x0000000c0a00798e */ /* 0x000fe8000c10e786 */
[----:B------:R3:W-:Y:S04]  /*5870*/  RED.E.ADD.F32.FTZ.RN.STRONG.GPU [R8.64], R13 ;  /* 0x0000000d0800798e */ /* 0x0007e8000c10e786 */
[----:B------:R-:W-:Y:S01]  /*5880*/  LDSM.16.MT88.4 R16, [R184+0x2000] ;  /* 0x00200000b810783b */ /* 0x000fe20000004200 */
[CC--:B-1----:R-:W-:Y:S04]  /*5890*/  LEA R4, P1, R233.reuse, R204.reuse, 0x2 ;  /* 0x000000cce9047211 */ /* 0x0c2fe800078210ff */
[-C--:B------:R-:W-:Y:S02]  /*58a0*/  LEA.HI.X.SX32 R5, R233, R205.reuse, 0x2, P1 ;  /* 0x000000cde9057211 */ /* 0x080fe400008f16ff */
[CC--:B--2---:R-:W-:Y:S03]  /*58b0*/  LEA R6, P0, R237.reuse, R204.reuse, 0x2 ;  /* 0x000000cced067211 */ /* 0x0c4fe600078010ff */
[----:B------:R1:W-:Y:S01]  /*58c0*/  RED.E.ADD.F32.FTZ.RN.STRONG.GPU [R4.64], R14 ;  /* 0x0000000e0400798e */ /* 0x0003e2000c10e786 */
[-C--:B------:R-:W-:Y:S02]  /*58d0*/  LEA.HI.X.SX32 R7, R237, R205.reuse, 0x2, P0 ;  /* 0x000000cded077211 */ /* 0x080fe400000f16ff */
[CC--:B---3--:R-:W-:Y:S03]  /*58e0*/  LEA R8, P2, R232.reuse, R204.reuse, 0x2 ;  /* 0x000000cce8087211 */ /* 0x0c8fe600078410ff */
[----:B------:R2:W-:Y:S01]  /*58f0*/  RED.E.ADD.F32.FTZ.RN.STRONG.GPU [R6.64], R15 ;  /* 0x0000000f0600798e */ /* 0x0005e2000c10e786 */
[-C--:B------:R-:W-:Y:S03]  /*5900*/  LEA.HI.X.SX32 R9, R232, R205.reuse, 0x2, P2 ;  /* 0x000000cde8097211 */ /* 0x080fe600010f16ff */
[----:B------:R-:W-:Y:S04]  /*5910*/  RED.E.ADD.F32.FTZ.RN.STRONG.GPU [R204.64+0x100], R52 ;  /* 0x00010034cc00798e */ /* 0x000fe8000c10e786 */
[----:B------:R-:W-:Y:S04]  /*5920*/  RED.E.ADD.F32.FTZ.RN.STRONG.GPU [R2.64+0x100], R53 ;  /* 0x000100350200798e */ /* 0x000fe8000c10e786 */
[----:B------:R-:W-:Y:S01]  /*5930*/  LDSM.16.MT88.4 R12, [R185+0x10000] ;  /* 0x01000000b90c783b */ /* 0x000fe20000004200 */
[CC--:B-1----:R-:W-:Y:S04]  /*5940*/  LEA R4, P0, R170.reuse, R204.reuse, 0x2 ;  /* 0x000000ccaa047211 */ /* 0x0c2fe800078010ff */
[-C--:B------:R-:W-:Y:S02]  /*5950*/  LEA.HI.X.SX32 R5, R170, R205.reuse, 0x2, P0 ;  /* 0x000000cdaa057211 */ /* 0x080fe400000f16ff */
[CC--:B--2---:R-:W-:Y:S02]  /*5960*/  LEA R6, P1, R249.reuse, R204.reuse, 0x2 ;  /* 0x000000ccf9067211 */ /* 0x0c4fe400078210ff */
[CC--:B------:R-:W-:Y:S01]  /*5970*/  LEA R10, P0, R0.reuse, R204.reuse, 0x2 ;  /* 0x000000cc000a7211 */ /* 0x0c0fe200078010ff */
[----:B------:R1:W-:Y:S01]  /*5980*/  RED.E.ADD.F32.FTZ.RN.STRONG.GPU [R4.64], R54 ;  /* 0x000000360400798e */ /* 0x0003e2000c10e786 */
[-C--:B------:R-:W-:Y:S02]  /*5990*/  LEA.HI.X.SX32 R7, R249, R205.reuse, 0x2, P1 ;  /* 0x000000cdf9077211 */ /* 0x080fe400008f16ff */
[-C--:B------:R-:W-:Y:S01]  /*59a0*/  LEA.HI.X.SX32 R11, R0, R205.reuse, 0x2, P0 ;  /* 0x000000cd000b7211 */ /* 0x080fe200000f16ff */
[----:B------:R-:W-:Y:S02]  /*59b0*/  IMAD.IADD R0, R214, 0x1, R248 ;  /* 0x00000001d6007824 */ /* 0x000fe400078e02f8 */
[----:B------:R2:W-:Y:S04]  /*59c0*/  RED.E.ADD.F32.FTZ.RN.STRONG.GPU [R6.64], R55 ;  /* 0x000000370600798e */ /* 0x0005e8000c10e786 */
[----:B------:R3:W-:Y:S04]  /*59d0*/  RED.E.ADD.F32.FTZ.RN.STRONG.GPU [R10.64], R56 ;  /* 0x000000380a00798e */ /* 0x0007e8000c10e786 */
[----:B------:R4:W-:Y:S04]  /*59e0*/  RED.E.ADD.F32.FTZ.RN.STRONG.GPU [R8.64], R57 ;  /* 0x000000390800798e */ /* 0x0009e8000c10e786 */
[----:B------:R-:W-:Y:S01]  /*59f0*/  LDSM.16.MT88.4 R52, [R186+0x10800] ;  /* 0x01080000ba34783b */ /* 0x000fe20000004200 */
[CC--:B-1----:R-:W-:Y:S04]  /*5a00*/  LEA R4, P1, R231.reuse, R204.reuse, 0x2 ;  /* 0x000000cce7047211 */ /* 0x0c2fe800078210ff */
[-C--:B------:R-:W-:Y:S02]  /*5a10*/  LEA.HI.X.SX32 R5, R231, R205.reuse, 0x2, P1 ;  /* 0x000000cde7057211 */ /* 0x080fe400008f16ff */
[CC--:B--2---:R-:W-:Y:S03]  /*5a20*/  LEA R6, P0, R236.reuse, R204.reuse, 0x2 ;  /* 0x000000ccec067211 */ /* 0x0c4fe600078010ff */
[----:B------:R1:W-:Y:S01]  /*5a30*/  RED.E.ADD.F32.FTZ.RN.STRONG.GPU [R4.64], R58 ;  /* 0x0000003a0400798e */ /* 0x0003e2000c10e786 */
[-C--:B------:R-:W-:Y:S02]  /*5a40*/  LEA.HI.X.SX32 R7, R236, R205.reuse, 0x2, P0 ;  /* 0x000000cdec077211 */ /* 0x080fe400000f16ff */
[-C--:B---3--:R-:W-:Y:S02]  /*5a50*/  LEA R10, P0, R248, R204.reuse, 0x2 ;  /* 0x000000ccf80a7211 */ /* 0x088fe400078010ff */
[-C--:B----4-:R-:W-:Y:S01]  /*5a60*/  LEA R8, P3, R0, R204.reuse, 0x2 ;  /* 0x000000cc00087211 */ /* 0x090fe200078610ff */
[----:B------:R2:W-:Y:S01]  /*5a70*/  RED.E.ADD.F32.FTZ.RN.STRONG.GPU [R6.64], R59 ;  /* 0x0000003b0600798e */ /* 0x0005e2000c10e786 */
[-C--:B------:R-:W-:Y:S02]  /*5a80*/  LEA.HI.X.SX32 R11, R248, R205.reuse, 0x2, P0 ;  /* 0x000000cdf80b7211 */ /* 0x080fe400000f16ff */
[-C--:B------:R-:W-:Y:S01]  /*5a90*/  LEA.HI.X.SX32 R9, R0, R205.reuse, 0x2, P3 ;  /* 0x000000cd00097211 */ /* 0x080fe200018f16ff */
[----:B------:R-:W-:Y:S01]  /*5aa0*/  RED.E.ADD.F32.FTZ.RN.STRONG.GPU [R204.64+0x180], R64 ;  /* 0x00018040cc00798e */ /* 0x000fe2000c10e786 */
[----:B------:R-:W-:Y:S03]  /*5ab0*/  LOP3.LUT R0, R208, 0x1, RZ, 0xc0, !PT ;  /* 0x00000001d0007812 */ /* 0x000fe600078ec0ff */
[----:B------:R3:W-:Y:S04]  /*5ac0*/  RED.E.ADD.F32.FTZ.RN.STRONG.GPU [R2.64+0x180], R65 ;  /* 0x000180410200798e */ /* 0x0007e8000c10e786 */
[----:B------:R-:W-:Y:S01]  /*5ad0*/  LDSM.16.MT88.4 R56, [R184+0x800] ;  /* 0x00080000b838783b */ /* 0x000fe20000004200 */
[CC--:B-1----:R-:W-:Y:S04]  /*5ae0*/  LEA R4, P1, R252.reuse, R204.reuse, 0x2 ;  /* 0x000000ccfc047211 */ /* 0x0c2fe800078210ff */
[-C--:B------:R-:W-:Y:S02]  /*5af0*/  LEA.HI.X.SX32 R5, R252, R205.reuse, 0x2, P1 ;  /* 0x000000cdfc057211 */ /* 0x080fe400008f16ff */
[CC--:B--2---:R-:W-:Y:S03]  /*5b00*/  LEA R6, P2, R230.reuse, R204.reuse, 0x2 ;  /* 0x000000cce6067211 */ /* 0x0c4fe600078410ff */
[----:B------:R1:W-:Y:S01]  /*5b10*/  RED.E.ADD.F32.FTZ.RN.STRONG.GPU [R4.64], R66 ;  /* 0x000000420400798e */ /* 0x0003e2000c10e786 */
[-C--:B------:R-:W-:Y:S03]  /*5b20*/  LEA.HI.X.SX32 R7, R230, R205.reuse, 0x2, P2 ;  /* 0x000000cde6077211 */ /* 0x080fe600010f16ff */
[----:B------:R-:W-:Y:S01]  /*5b30*/  RED.E.ADD.F32.FTZ.RN.STRONG.GPU [R10.64], R67 ;  /* 0x000000430a00798e */ /* 0x000fe2000c10e786 */
[CC--:B---3--:R-:W-:Y:S03]  /*5b40*/  LEA R2, P0, R235.reuse, R204.reuse, 0x2 ;  /* 0x000000cceb027211 */ /* 0x0c8fe600078010ff */
[----:B------:R-:W-:Y:S01]  /*5b50*/  RED.E.ADD.F32.FTZ.RN.STRONG.GPU [R8.64], R60 ;  /* 0x0000003c0800798e */ /* 0x000fe2000c10e786 */
[-C--:B------:R-:W-:Y:S02]  /*5b60*/  LEA.HI.X.SX32 R3, R235, R205.reuse, 0x2, P0 ;  /* 0x000000cdeb037211 */ /* 0x080fe400000f16ff */
[----:B------:R-:W-:Y:S01]  /*5b70*/  ISETP.NE.U32.AND P0, PT, R0, 0x1, PT ;  /* 0x000000010000780c */ /* 0x000fe20003f05070 */
[----:B------:R-:W-:Y:S01]  /*5b80*/  RED.E.ADD.F32.FTZ.RN.STRONG.GPU [R6.64], R61 ;  /* 0x0000003d0600798e */ /* 0x000fe2000c10e786 */
[----:B------:R-:W-:Y:S03]  /*5b90*/  @P5 IADD3 R0, P2, R226, -0x100, RZ ;  /* 0xffffff00e2005810 */ /* 0x000fe60007f5e0ff */
[----:B------:R-:W-:Y:S02]  /*5ba0*/  LDSM.16.MT88.4 R8, [R184] ;  /* 0x00000000b808783b */ /* 0x000fe40000004200 */
[----:B------:R-:W-:Y:S01]  /*5bb0*/  @P5 IMAD.MOV.U32 R226, RZ, RZ, R0 ;  /* 0x000000ffffe25224 */ /* 0x000fe200078e0000 */
[C---:B------:R-:W-:Y:S01]  /*5bc0*/  IADD3 R0, R184.reuse, -0x4000, RZ ;  /* 0xffffc000b8007810 */ /* 0x040fe20007ffe0ff */
[----:B------:R-:W-:Y:S04]  /*5bd0*/  LDSM.16.MT88.4 R64, [R185+0x10800] ;  /* 0x01080000b940783b */ /* 0x000fe80000004200 */
[----:B------:R-:W-:Y:S02]  /*5be0*/  @P0 IADD3 R0, R184, 0x4000, RZ ;  /* 0x00004000b8000810 */ /* 0x000fe40007ffe0ff */
[C---:B-1----:R-:W-:Y:S04]  /*5bf0*/  LEA R4, P1, R229.reuse, R204, 0x2 ;  /* 0x000000cce5047211 */ /* 0x042fe800078210ff */
[----:B------:R-:W-:Y:S02]  /*5c00*/  LEA.HI.X.SX32 R5, R229, R205, 0x2, P1 ;  /* 0x000000cde5057211 */ /* 0x000fe400008f16ff */
[----:B------:R-:W-:Y:S03]  /*5c10*/  @P5 IADD3 R224, P1, R224, -0x100, RZ ;  /* 0xffffff00e0e05810 */ /* 0x000fe60007f3e0ff */
[----:B------:R-:W-:Y:S01]  /*5c20*/  RED.E.ADD.F32.FTZ.RN.STRONG.GPU [R4.64], R62 ;  /* 0x0000003e0400798e */ /* 0x000fe2000c10e786 */
[----:B------:R-:W-:Y:S03]  /*5c30*/  @P5 IADD3.X R223, R223, -0x1, RZ, P1, !PT ;  /* 0xffffffffdfdf5810 */ /* 0x000fe60000ffe4ff */
[----:B------:R-:W1:Y:S04]  /*5c40*/  LDSM.16.MT88.4 R4, [R186+0x10000] ;  /* 0x01000000ba04783b */ /* 0x000e680000004200 */
[----:B------:R2:W-:Y:S04]  /*5c50*/  RED.E.ADD.F32.FTZ.RN.STRONG.GPU [R2.64], R63 ;  /* 0x0000003f0200798e */ /* 0x0005e8000c10e786 */
[----:B------:R-:W-:Y:S01]  /*5c60*/  LDSM.16.MT88.4 R60, [R185+0x11000] ;  /* 0x01100000b93c783b */ /* 0x000fe20000004200 */
[----:B--2---:R-:W-:Y:S02]  /*5c70*/  @P5 IADD3.X R2, R225, -0x1, RZ, P2, !PT ;  /* 0xffffffffe1025810 */ /* 0x004fe400017fe4ff */
[C---:B------:R-:W-:Y:S02]  /*5c80*/  ISETP.GT.AND P2, PT, R208.reuse, R240, PT ;  /* 0x000000f0d000720c */ /* 0x040fe40003f44270 */
[----:B------:R-:W-:Y:S01]  /*5c90*/  IADD3 R3, R208, -0x1, RZ ;  /* 0xffffffffd0037810 */ /* 0x000fe20007ffe0ff */
[----:B------:R-:W-:Y:S01]  /*5ca0*/  @P5 IMAD.MOV.U32 R225, RZ, RZ, R2 ;  /* 0x000000ffffe15224 */ /* 0x000fe200078e0002 */
[-C--:B-1----:R-:W-:Y:S05]  /*5cb0*/  HMMA.16816.F32 R68, R4, R8.reuse, R68 ;  /* 0x000000080444723c */ /* 0x082fea0000001844 */
[----:B------:R-:W-:Y:S03]  /*5cc0*/  IMAD.MOV.U32 R208, RZ, RZ, R3 ;  /* 0x000000ffffd07224 */ /* 0x000fe600078e0003 */
[C---:B------:R-:W-:Y:S08]  /*5cd0*/  HMMA.16816.F32 R72, R12.reuse, R8, R72 ;  /* 0x000000080c48723c */ /* 0x040ff00000001848 */
[-C--:B------:R-:W-:Y:S08]  /*5ce0*/  HMMA.16816.F32 R76, R12, R10.reuse, R76 ;  /* 0x0000000a0c4c723c */ /* 0x080ff0000000184c */
[C---:B------:R-:W-:Y:S01]  /*5cf0*/  HMMA.16816.F32 R80, R4.reuse, R10, R80 ;  /* 0x0000000a0450723c */ /* 0x040fe20000001850 */
[----:B------:R-:W-:Y:S07]  /*5d00*/  LDSM.16.MT88.4 R8, [R186+0x11000] ;  /* 0x01100000ba08783b */ /* 0x000fee0000004200 */
[-C--:B------:R-:W-:Y:S08]  /*5d10*/  HMMA.16816.F32 R84, R4, R16.reuse, R84 ;  /* 0x000000100454723c */ /* 0x080ff00000001854 */
[C---:B------:R-:W-:Y:S08]  /*5d20*/  HMMA.16816.F32 R88, R12.reuse, R16, R88 ;  /* 0x000000100c58723c */ /* 0x040ff00000001858 */
[-C--:B------:R-:W-:Y:S01]  /*5d30*/  HMMA.16816.F32 R92, R12, R18.reuse, R92 ;  /* 0x000000120c5c723c */ /* 0x080fe2000000185c */
[----:B------:R-:W1:Y:S07]  /*5d40*/  LDSM.16.MT88.4 R12, [R184+0x1000] ;  /* 0x00100000b80c783b */ /* 0x000e6e0000004200 */
[----:B------:R-:W-:Y:S01]  /*5d50*/  HMMA.16816.F32 R96, R4, R18, R96 ;  /* 0x000000120460723c */ /* 0x000fe20000001860 */
[----:B------:R-:W2:Y:S04]  /*5d60*/  LDSM.16.MT88.4 R4, [R184+0x3000] ;  /* 0x00300000b804783b */ /* 0x000ea80000004200 */
[----:B------:R-:W-:Y:S03]  /*5d70*/  LDSM.16.MT88.4 R16, [R186+0x11800] ;  /* 0x01180000ba10783b */ /* 0x000fe60000004200 */
[-C--:B------:R-:W-:Y:S08]  /*5d80*/  HMMA.16816.F32 R68, R52, R56.reuse, R68 ;  /* 0x000000383444723c */ /* 0x080ff00000001844 */
[C---:B------:R-:W-:Y:S08]  /*5d90*/  HMMA.16816.F32 R72, R64.reuse, R56, R72 ;  /* 0x000000384048723c */ /* 0x040ff00000001848 */
[-C--:B------:R-:W-:Y:S08]  /*5da0*/  HMMA.16816.F32 R76, R64, R58.reuse, R76 ;  /* 0x0000003a404c723c */ /* 0x080ff0000000184c */
[C---:B------:R-:W-:Y:S01]  /*5db0*/  HMMA.16816.F32 R80, R52.reuse, R58, R80 ;  /* 0x0000003a3450723c */ /* 0x040fe20000001850 */
[----:B------:R-:W3:Y:S07]  /*5dc0*/  LDSM.16.MT88.4 R56, [R184+0x1800] ;  /* 0x00180000b838783b */ /* 0x000eee0000004200 */
[-C--:B------:R-:W-:Y:S08]  /*5dd0*/  HMMA.16816.F32 R84, R52, R100.reuse, R84 ;  /* 0x000000643454723c */ /* 0x080ff00000001854 */
[C---:B------:R-:W-:Y:S08]  /*5de0*/  HMMA.16816.F32 R88, R64.reuse, R100, R88 ;  /* 0x000000644058723c */ /* 0x040ff00000001858 */
[-C--:B------:R-:W-:Y:S01]  /*5df0*/  HMMA.16816.F32 R92, R64, R102.reuse, R92 ;  /* 0x00000066405c723c */ /* 0x080fe2000000185c */
[----:B------:R-:W4:Y:S07]  /*5e00*/  LDSM.16.MT88.4 R64, [R185+0x11800] ;  /* 0x01180000b940783b */ /* 0x000f2e0000004200 */
[----:B------:R-:W-:Y:S01]  /*5e10*/  HMMA.16816.F32 R96, R52, R102, R96 ;  /* 0x000000663460723c */ /* 0x000fe20000001860 */
[----:B------:R2:W3:Y:S07]  /*5e20*/  LDSM.16.MT88.4 R52, [R184+0x3800] ;  /* 0x00380000b834783b */ /* 0x0004ee0000004200 */
[-C--:B-1----:R-:W-:Y:S08]  /*5e30*/  HMMA.16816.F32 R68, R8, R12.reuse, R68 ;  /* 0x0000000c0844723c */ /* 0x082ff00000001844 */
[C---:B------:R-:W-:Y:S08]  /*5e40*/  HMMA.16816.F32 R72, R60.reuse, R12, R72 ;  /* 0x0000000c3c48723c */ /* 0x040ff00000001848 */
[-C--:B------:R-:W-:Y:S04]  /*5e50*/  HMMA.16816.F32 R76, R60, R14.reuse, R76 ;  /* 0x0000000e3c4c723c */ /* 0x080fe8000000184c */
[----:B--2---:R-:W-:Y:S04]  /*5e60*/  IMAD.MOV.U32 R184, RZ, RZ, R0 ;  /* 0x000000ffffb87224 */ /* 0x004fe800078e0000 */
[C---:B------:R-:W-:Y:S08]  /*5e70*/  HMMA.16816.F32 R80, R8.reuse, R14, R80 ;  /* 0x0000000e0850723c */ /* 0x040ff00000001850 */
[-C--:B------:R-:W-:Y:S08]  /*5e80*/  HMMA.16816.F32 R84, R8, R4.reuse, R84 ;  /* 0x000000040854723c */ /* 0x080ff00000001854 */
[C---:B------:R-:W-:Y:S08]  /*5e90*/  HMMA.16816.F32 R88, R60.reuse, R4, R88 ;  /* 0x000000043c58723c */ /* 0x040ff00000001858 */
[-C--:B------:R-:W-:Y:S08]  /*5ea0*/  HMMA.16816.F32 R92, R60, R6.reuse, R92 ;  /* 0x000000063c5c723c */ /* 0x080ff0000000185c */
[----:B------:R-:W-:Y:S08]  /*5eb0*/  HMMA.16816.F32 R96, R8, R6, R96 ;  /* 0x000000060860723c */ /* 0x000ff00000001860 */
[-C--:B---3--:R-:W-:Y:S08]  /*5ec0*/  HMMA.16816.F32 R68, R16, R56.reuse, R68 ;  /* 0x000000381044723c */ /* 0x088ff00000001844 */
[C---:B----4-:R-:W-:Y:S08]  /*5ed0*/  HMMA.16816.F32 R72, R64.reuse, R56, R72 ;  /* 0x000000384048723c */ /* 0x050ff00000001848 */
[-C--:B------:R-:W-:Y:S08]  /*5ee0*/  HMMA.16816.F32 R76, R64, R58.reuse, R76 ;  /* 0x0000003a404c723c */ /* 0x080ff0000000184c */
[C---:B------:R-:W-:Y:S08]  /*5ef0*/  HMMA.16816.F32 R80, R16.reuse, R58, R80 ;  /* 0x0000003a1050723c */ /* 0x040ff00000001850 */
[-C--:B------:R-:W-:Y:S08]  /*5f00*/  HMMA.16816.F32 R84, R16, R52.reuse, R84 ;  /* 0x000000341054723c */ /* 0x080ff00000001854 */
[C---:B------:R-:W-:Y:S08]  /*5f10*/  HMMA.16816.F32 R88, R64.reuse, R52, R88 ;  /* 0x000000344058723c */ /* 0x040ff00000001858 */
[-C--:B------:R-:W-:Y:S08]  /*5f20*/  HMMA.16816.F32 R92, R64, R54.reuse, R92 ;  /* 0x00000036405c723c */ /* 0x080ff0000000185c */
[----:B------:R-:W-:Y:S01]  /*5f30*/  HMMA.16816.F32 R96, R16, R54, R96 ;  /* 0x000000361060723c */ /* 0x000fe20000001860 */
[----:B------:R-:W-:-:S07]  /*5f40*/  @P2 BRA `(.L_x_36) ;  /* 0xffffd8d000002947 */ /* 0x000fce000383ffff */
[----:B------:R-:W2:Y:S04]  /*5f50*/  LDL R170, [R1] ;  /* 0x0000000001aa7983 */ /* 0x000ea80000100800 */
[----:B------:R-:W3:Y:S04]  /*5f60*/  LDL R168, [R1+0x4] ;  /* 0x0000040001a87983 */ /* 0x000ee80000100800 */
[----:B------:R-:W4:Y:S01]  /*5f70*/  LDL R169, [R1+0xc] ;  /* 0x00000c0001a97983 */ /* 0x000f220000100800 */
[----:B------:R-:W-:Y:S01]  /*5f80*/  FMUL.FTZ R68, R68, c[0x0][0x2e0] ;  /* 0x0000b80044447a20 */ /* 0x000fe20000410000 */
[----:B------:R-:W-:Y:S01]  /*5f90*/  F2FP.PACK_AB R20, R21, R20 ;  /* 0x000000141514723e */ /* 0x000fe200000000ff */
[----:B------:R-:W-:Y:S01]  /*5fa0*/  FMUL.FTZ R16, R69, c[0x0][0x2e0] ;  /* 0x0000b80045107a20 */ /* 0x000fe20000410000 */
[----:B------:R-:W-:Y:S01]  /*5fb0*/  F2FP.PACK_AB R22, R23, R22 ;  /* 0x000000161716723e */ /* 0x000fe200000000ff */
[----:B------:R-:W-:Y:S01]  /*5fc0*/  FMUL.FTZ R70, R70, c[0x0][0x2e0] ;  /* 0x0000b80046467a20 */ /* 0x000fe20000410000 */
[----:B------:R-:W-:Y:S01]  /*5fd0*/  F2FP.PACK_AB R32, R33, R32 ;  /* 0x000000202120723e */ /* 0x000fe200000000ff */
[----:B------:R-:W-:Y:S01]  /*5fe0*/  FMUL.FTZ R15, R71, c[0x0][0x2e0] ;  /* 0x0000b800470f7a20 */ /* 0x000fe20000410000 */
[----:B------:R-:W-:Y:S01]  /*5ff0*/  F2FP.PACK_AB R16, R16, R68 ;  /* 0x000000441010723e */ /* 0x000fe200000000ff */
[----:B------:R-:W-:Y:S01]  /*6000*/  BAR.SYNC.DEFER_BLOCKING 0x0 ;  /* 0x0000000000007b1d */ /* 0x000fe20000010000 */
        /* <DEDUP_REMOVED lines=52> */
[----:B------:R-:W-:-:S02]  /*6350*/  FMUL.FTZ R94, R94, c[0x0][0x2e0] ;  /* 0x0000b8005e5e7a20 */ /* 0x000fc40000410000 */
[----:B------:R-:W-:Y:S01]  /*6360*/  FMUL.FTZ R0, R95, c[0x0][0x2e0] ;  /* 0x0000b8005f007a20 */ /* 0x000fe20000410000 */
[----:B------:R-:W-:-:S04]  /*6370*/  F2FP.PACK_AB R2, R2, R92 ;  /* 0x0000005c0202723e */ /* 0x000fc800000000ff */
[----:B------:R-:W-:Y:S01]  /*6380*/  F2FP.PACK_AB R0, R0, R94 ;  /* 0x0000005e0000723e */ /* 0x000fe200000000ff */
[----:B--2---:R-:W-:Y:S04]  /*6390*/  STS [R170], R16 ;  /* 0x00000010aa007388 */ /* 0x004fe80000000800 */
[----:B------:R-:W-:Y:S04]  /*63a0*/  STS [R170+0x400], R15 ;  /* 0x0004000faa007388 */ /* 0x000fe80000000800 */
[----:B---3--:R-:W-:Y:S01]  /*63b0*/  STS [R168], R12 ;  /* 0x0000000ca8007388 */ /* 0x008fe20000000800 */
[----:B----4-:R-:W-:-:S03]  /*63c0*/  ISETP.NE.AND P0, PT, R169, -0x1, PT ;  /* 0xffffffffa900780c */ /* 0x010fc60003f05270 */
[----:B------:R-:W-:Y:S04]  /*63d0*/  STS [R168+0x400], R11 ;  /* 0x0004000ba8007388 */ /* 0x000fe80000000800 */
        /* <DEDUP_REMOVED lines=11> */
[----:B------:R1:W-:Y:S04]  /*6490*/  STS [R168+0x3400], R0 ;  /* 0x00340000a8007388 */ /* 0x0003e80000000800 */
[----:B------:R-:W-:Y:S04]  /*64a0*/  STS [R170+0x4000], R20 ;  /* 0x00400014aa007388 */ /* 0x000fe80000000800 */
[----:B------:R-:W-:Y:S04]  /*64b0*/  STS [R170+0x4400], R22 ;  /* 0x00440016aa007388 */ /* 0x000fe80000000800 */
[----:B------:R-:W-:Y:S04]  /*64c0*/  STS [R168+0x4000], R32 ;  /* 0x00400020a8007388 */ /* 0x000fe80000000800 */
[----:B------:R-:W-:Y:S04]  /*64d0*/  STS [R168+0x4400], R34 ;  /* 0x00440022a8007388 */ /* 0x000fe80000000800 */
[----:B------:R-:W-:Y:S04]  /*64e0*/  STS [R170+0x5000], R24 ;  /* 0x00500018aa007388 */ /* 0x000fe80000000800 */
[----:B------:R-:W-:Y:S01]  /*64f0*/  STS [R170+0x5400], R26 ;  /* 0x0054001aaa007388 */ /* 0x000fe20000000800 */
[----:B-1----:R-:W-:-:S03]  /*6500*/  @P0 IADD3 R0, R242, R169, RZ ;  /* 0x000000a9f2000210 */ /* 0x002fc60007ffe0ff */
[----:B------:R-:W-:Y:S02]  /*6510*/  STS [R168+0x5000], R28 ;  /* 0x0050001ca8007388 */ /* 0x000fe40000000800 */
[C---:B------:R-:W-:Y:S02]  /*6520*/  @P0 IMAD.WIDE.U32 R2, R0.reuse, c[0x0][0x3a0], RZ ;  /* 0x0000e80000020a25 */ /* 0x040fe400078e00ff */
[----:B------:R-:W-:Y:S02]  /*6530*/  STS [R168+0x5400], R30 ;  /* 0x0054001ea8007388 */ /* 0x000fe40000000800 */
[----:B------:R-:W-:Y:S01]  /*6540*/  @P0 IMAD R7, R0, c[0x0][0x3a4], R3 ;  /* 0x0000e90000070a24 */ /* 0x000fe200078e0203 */
[----:B------:R-:W-:Y:S01]  /*6550*/  @P0 MOV R6, R2 ;  /* 0x0000000200060202 */ /* 0x000fe20000000f00 */
        /* <DEDUP_REMOVED lines=8> */
[----:B-1----:R-:W1:Y:S02]  /*65e0*/  S2R R168, SR_CTAID.Y ;  /* 0x0000000000a87919 */ /* 0x002e640000002600 */
[----:B-1----:R-:W-:Y:S01]  /*65f0*/  SHF.R.S32.HI R5, RZ, 0x1f, R168 ;  /* 0x0000001fff057819 */ /* 0x002fe200000114a8 */
        /* <DEDUP_REMOVED lines=11> */
.L_x_37:
        /* <DEDUP_REMOVED lines=15> */
.L_x_38:
[----:B------:R-:W-:Y:S01]  /*67a0*/  BAR.SYNC.DEFER_BLOCKING 0x0 ;  /* 0x0000000000007b1d */ /* 0x000fe20000010000 */
[----:B------:R-:W-:Y:S01]  /*67b0*/  SHF.R.S32.HI R20, RZ, 0x1f, R251 ;  /* 0x0000001fff147819 */ /* 0x000fe200000114fb */
[----:B------:R-:W-:Y:S01]  /*67c0*/  IMAD R11, R243, -0x40, R227 ;  /* 0xffffffc0f30b7824 */ /* 0x000fe200078e02e3 */
[----:B------:R-:W-:Y:S02]  /*67d0*/  SHF.R.S32.HI R3, RZ, 0x1f, R216 ;  /* 0x0000001fff037819 */ /* 0x000fe400000114d8 */
[----:B------:R-:W-:Y:S01]  /*67e0*/  MOV R2, R216 ;  /* 0x000000d800027202 */ /* 0x000fe20000000f00 */
[----:B------:R-:W1:Y:S01]  /*67f0*/  S2R R49, SR_CTAID.Z ;  /* 0x0000000000317919 */ /* 0x000e620000002700 */
[----:B------:R-:W-:Y:S01]  /*6800*/  IMAD R0, R20, c[0x0][0x3a0], RZ ;  /* 0x0000e80014007a24 */ /* 0x000fe200078e02ff */
[----:B------:R-:W-:Y:S01]  /*6810*/  ISETP.GE.AND P3, PT, R241, R11, PT ;  /* 0x0000000bf100720c */ /* 0x000fe20003f66270 */
[----:B------:R-:W-:Y:S01]  /*6820*/  BSSY B0, `(.L_x_39) ;  /* 0x0000020000007945 */ /* 0x000fe20003800000 */
[----:B------:R-:W-:Y:S01]  /*6830*/  IMAD.WIDE.U32 R4, R251, c[0x0][0x3a0], R2 ;  /* 0x0000e800fb047a25 */ /* 0x000fe200078e0002 */
[----:B------:R-:W-:-:S03]  /*6840*/  SHF.R.S32.HI R23, RZ, 0x1f, R241 ;  /* 0x0000001fff177819 */ /* 0x000fc600000114f1 */
[----:B------:R-:W-:Y:S01]  /*6850*/  IMAD R0, R251, c[0x0][0x3a4], R0 ;  /* 0x0000e900fb007a24 */ /* 0x000fe200078e0200 */
[----:B------:R-:W-:-:S04]  /*6860*/  IADD3 R4, P0, R6, R4, RZ ;  /* 0x0000000406047210 */ /* 0x000fc80007f1e0ff */
[----:B------:R-:W-:Y:S01]  /*6870*/  IADD3.X R5, R7, R5, R0, P0, !PT ;  /* 0x0000000507057210 */ /* 0x000fe200007fe400 */
[----:B------:R2:W3:Y:S04]  /*6880*/  LDS.128 R28, [R207+0xd000] ;  /* 0x00d00000cf1c7984 */ /* 0x0004e80000000c00 */
[----:B------:R2:W4:Y:S01]  /*6890*/  LDS.128 R24, [R207+0xf000] ;  /* 0x00f00000cf187984 */ /* 0x0005220000000c00 */
[----:B-1----:R-:W-:Y:S01]  /*68a0*/  SHF.R.S32.HI R48, RZ, 0x1f, R49 ;  /* 0x0000001fff307819 */ /* 0x002fe20000011431 */
[----:B------:R-:W-:Y:S02]  /*68b0*/  IMAD.WIDE.U32 R4, R49, c[0x0][0x3b8], R4 ;  /* 0x0000ee0031047a25 */ /* 0x000fe400078e0004 */
[----:B------:R2:W1:Y:S02]  /*68c0*/  LDS.128 R36, [R207+0x10000] ;  /* 0x01000000cf247984 */ /* 0x0004640000000c00 */
[----:B------:R-:W-:-:S02]  /*68d0*/  IMAD R0, R48, c[0x0][0x3b8], RZ ;  /* 0x0000ee0030007a24 */ /* 0x000fc400078e02ff */
[----:B------:R2:W1:Y:S02]  /*68e0*/  LDS.128 R44, [R207+0x11000] ;  /* 0x01100000cf2c7984 */ /* 0x0004640000000c00 */
[----:B------:R-:W-:Y:S02]  /*68f0*/  IMAD R0, R49, c[0x0][0x3bc], R0 ;  /* 0x0000ef0031007a24 */ /* 0x000fe400078e0200 */
[----:B------:R2:W1:Y:S04]  /*6900*/  LDS.128 R32, [R207+0x12000] ;  /* 0x01200000cf207984 */ /* 0x0004680000000c00 */
[----:B------:R2:W1:Y:S01]  /*6910*/  LDS.128 R40, [R207+0x13000] ;  /* 0x01300000cf287984 */ /* 0x0004620000000c00 */
[----:B------:R-:W-:Y:S01]  /*6920*/  IADD3 R10, R0, R5, RZ ;  /* 0x00000005000a7210 */ /* 0x000fe20007ffe0ff */
[----:B------:R-:W-:Y:S05]  /*6930*/  @P3 BRA `(.L_x_40) ;  /* 0x000000e000003947 */ /* 0x000fea0003800000 */
[----:B------:R-:W-:Y:S01]  /*6940*/  ISETP.GE.AND P1, PT, R216, c[0x0][0x220], PT ;  /* 0x00008800d8007a0c */ /* 0x000fe20003f26270 */
[----:B------:R-:W2:Y:S01]  /*6950*/  LDS.128 R16, [R207+0xe000] ;  /* 0x00e00000cf107984 */ /* 0x000ea20000000c00 */
[----:B------:R-:W-:Y:S01]  /*6960*/  MOV R7, R10 ;  /* 0x0000000a00077202 */ /* 0x000fe20000000f00 */
[----:B------:R-:W-:Y:S01]  /*6970*/  IMAD R0, R23, c[0x0][0x3a0], RZ ;  /* 0x0000e80017007a24 */ /* 0x000fe200078e02ff */
[----:B------:R-:W-:Y:S01]  /*6980*/  ISETP.GE.AND P0, PT, R228, c[0x0][0x220], PT ;  /* 0x00008800e4007a0c */ /* 0x000fe20003f06270 */
[----:B------:R-:W-:-:S02]  /*6990*/  IMAD.MOV.U32 R6, RZ, RZ, R4 ;  /* 0x000000ffff067224 */ /* 0x000fc400078e0004 */
[C---:B------:R-:W-:Y:S02]  /*69a0*/  IMAD R0, R241.reuse, c[0x0][0x3a4], R0 ;  /* 0x0000e900f1007a24 */ /* 0x040fe400078e0200 */
[----:B------:R-:W-:-:S04]  /*69b0*/  IMAD.WIDE.U32 R8, R241, c[0x0][0x3a0], R6 ;  /* 0x0000e800f1087a25 */ /* 0x000fc800078e0006 */
[----:B------:R-:W4:Y:S01]  /*69c0*/  @!P1 LDS.128 R12, [R207+0xc000] ;  /* 0x00c00000cf0c9984 */ /* 0x000f220000000c00 */
[----:B------:R-:W-:Y:S01]  /*69d0*/  IMAD.IADD R0, R0, 0x1, R9 ;  /* 0x0000000100007824 */ /* 0x000fe200078e0209 */
[----:B------:R-:W-:-:S04]  /*69e0*/  LEA R6, P2, R8, c[0x0][0x340], 0x1 ;  /* 0x0000d00008067a11 */ /* 0x000fc800078408ff */
[----:B------:R-:W-:-:S05]  /*69f0*/  LEA.HI.X R7, R8, c[0x0][0x344], R0, 0x1, P2 ;  /* 0x0000d10008077a11 */ /* 0x000fca00010f0c00 */
[----:B--2---:R2:W-:Y:S04]  /*6a00*/  @!P0 STG.E.128 [R6.64+0x80], R16 ;  /* 0x0000801006008986 */ /* 0x0045e8000c101d06 */
[----:B----4-:R2:W-:Y:S02]  /*6a10*/  @!P1 STG.E.128 [R6.64], R12 ;  /* 0x0000000c06009986 */ /* 0x0105e4000c101d06 */
.L_x_40:
[----:B------:R-:W-:Y:S05]  /*6a20*/  BSYNC B0 ;  /* 0x0000000000007941 */ /* 0x000fea0003800000 */
.L_x_39:
        /* <DEDUP_REMOVED lines=8> */
[----:B--2---:R-:W-:Y:S01]  /*6ab0*/  IMAD R6, R5, c[0x0][0x3a0], RZ ;  /* 0x0000e80005067a24 */ /* 0x004fe200078e02ff */
[----:B------:R-:W-:-:S05]  /*6ac0*/  MOV R5, R10 ;  /* 0x0000000a00057202 */ /* 0x000fca0000000f00 */
[----:B------:R-:W-:-:S04]  /*6ad0*/  IMAD.WIDE.U32 R8, R0, c[0x0][0x3a0], R4 ;  /* 0x0000e80000087a25 */ /* 0x000fc800078e0004 */
[----:B------:R-:W-:Y:S01]  /*6ae0*/  IMAD R0, R0, c[0x0][0x3a4], R6 ;  /* 0x0000e90000007a24 */ /* 0x000fe200078e0206 */
[----:B------:R-:W-:-:S03]  /*6af0*/  LEA R4, P4, R8, c[0x0][0x340], 0x1 ;  /* 0x0000d00008047a11 */ /* 0x000fc600078808ff */
[----:B------:R-:W-:-:S05]  /*6b00*/  IMAD.IADD R0, R0, 0x1, R9 ;  /* 0x0000000100007824 */ /* 0x000fca00078e0209 */
[----:B------:R-:W-:-:S05]  /*6b10*/  LEA.HI.X R5, R8, c[0x0][0x344], R0, 0x1, P4 ;  /* 0x0000d10008057a11 */ /* 0x000fca00020f0c00 */
[----:B---3--:R2:W-:Y:S04]  /*6b20*/  @!P1 STG.E.128 [R4.64], R28 ;  /* 0x0000001c04009986 */ /* 0x0085e8000c101d06 */
[----:B----4-:R2:W-:Y:S02]  /*6b30*/  @!P0 STG.E.128 [R4.64+0x80], R24 ;  /* 0x0000801804008986 */ /* 0x0105e4000c101d06 */
.L_x_42:
[----:B------:R-:W-:Y:S05]  /*6b40*/  BSYNC B0 ;  /* 0x0000000000007941 */ /* 0x000fea0003800000 */
.L_x_41:
[----:B------:R-:W-:Y:S01]  /*6b50*/  IMAD.WIDE.U32 R2, R251, c[0x0][0x3a8], R2 ;  /* 0x0000ea00fb027a25 */ /* 0x000fe200078e0002 */
[----:B------:R-:W-:Y:S03]  /*6b60*/  BSSY B0, `(.L_x_43) ;  /* 0x0000016000007945 */ /* 0x000fe60003800000 */
[----:B------:R-:W-:Y:S01]  /*6b70*/  IMAD R0, R20, c[0x0][0x3a8], RZ ;  /* 0x0000ea0014007a24 */ /* 0x000fe200078e02ff */
[----:B------:R-:W-:Y:S01]  /*6b80*/  IADD3 R2, P0, R21, R2, RZ ;  /* 0x0000000215027210 */ /* 0x000fe20007f1e0ff */
[----:B--2---:R-:W-:-:S02]  /*6b90*/  IMAD R4, R48, c[0x0][0x3c0], RZ ;  /* 0x0000f00030047a24 */ /* 0x004fc400078e02ff */
[----:B------:R-:W-:-:S05]  /*6ba0*/  IMAD R0, R251, c[0x0][0x3ac], R0 ;  /* 0x0000eb00fb007a24 */ /* 0x000fca00078e0200 */
        /* <DEDUP_REMOVED lines=15> */
[----:B-1----:R1:W-:Y:S04]  /*6ca0*/  @!P1 STG.E.128 [R4.64], R36 ;  /* 0x0000002404009986 */ /* 0x0023e8000c101d06 */
[----:B------:R1:W-:Y:S02]  /*6cb0*/  @!P0 STG.E.128 [R4.64+0x80], R32 ;  /* 0x0000802004008986 */ /* 0x0003e4000c101d06 */
.L_x_44:
[----:B------:R-:W-:Y:S05]  /*6cc0*/  BSYNC B0 ;  /* 0x0000000000007941 */ /* 0x000fea0003800000 */
.L_x_43:
        /* <DEDUP_REMOVED lines=12> */
[----:B------:R1:W-:Y:S04]  /*6d90*/  @!P1 STG.E.128 [R2.64], R44 ;  /* 0x0000002c02009986 */ /* 0x0003e8000c101d06 */
[----:B------:R1:W-:Y:S02]  /*6da0*/  @!P0 STG.E.128 [R2.64+0x80], R40 ;  /* 0x0000802802008986 */ /* 0x0003e4000c101d06 */
.L_x_15:
[----:B------:R-:W-:Y:S05]  /*6db0*/  BSYNC B1 ;  /* 0x0000000000017941 */ /* 0x000fea0003800000 */
.L_x_1:
[----:B------:R-:W-:Y:S01]  /*6dc0*/  ULDC UR5, c[0x0][0x218] ;  /* 0x0000860000057ab9 */ /* 0x000fe20000000800 */
[----:B------:R-:W-:Y:S01]  /*6dd0*/  IADD3 R243, R243, c[0x0][0xc], RZ ;  /* 0x00000300f3f37a10 */ /* 0x000fe20007ffe0ff */
[----:B------:R-:W-:-:S04]  /*6de0*/  UIADD3 UR5, UR5, 0x3f, URZ ;  /* 0x0000003f05057890 */ /* 0x000fc8000fffe03f */
[----:B------:R-:W-:-:S04]  /*6df0*/  USHF.R.S32.HI UR4, URZ, 0x1f, UR5 ;  /* 0x0000001f3f047899 */ /* 0x000fc80008011405 */
[----:B------:R-:W-:-:S04]  /*6e00*/  ULEA.HI UR4, UR4, UR5, URZ, 0x6 ;  /* 0x0000000504047291 */ /* 0x000fc8000f8f303f */
[----:B------:R-:W-:-:S06]  /*6e10*/  USHF.R.S32.HI UR4, URZ, 0x6, UR4 ;  /* 0x000000063f047899 */ /* 0x000fcc0008011404 */
[----:B------:R-:W-:-:S13]  /*6e20*/  ISETP.GE.AND P0, PT, R243, UR4, PT ;  /* 0x00000004f3007c0c */ /* 0x000fda000bf06270 */
[----:B------:R-:W-:Y:S01]  /*6e30*/  @P0 CALL.REL.NOINC `(.L_x_45) ;  /* 0x0000001000000944 */ /* 0x000fe20003c00000 */
[----:B------:R-:W-:Y:S05]  /*6e40*/  BRA `(.L_x_46) ;  /* 0xffff9a2000007947 */ /* 0x000fea000383ffff */
.L_x_45:
[----:B------:R-:W-:Y:S05]  /*6e50*/  EXIT ;  /* 0x000000000000794d */ /* 0x000fea0003800000 */
.L_x_47:
[----:B------:R-:W-:-:S00]  /*6e60*/  BRA `(.L_x_47) ;  /* 0xfffffff000007947 */ /* 0x000fc0000383ffff */
[----:B------:R-:W-:-:S00]  /*6e70*/  NOP ;  /* 0x0000000000007918 */ /* 0x000fc00000000000 */
        /* <DEDUP_REMOVED lines=8> */
.L_x_1062:


//--------------------- .text._ZN5flash44flash_bwd_dq_dk_dv_loop_seqk_parallel_kernelI23Flash_bwd_kernel_traitsILi128ELi64ELi64ELi8ELi4ELi2ELi2ELb1ELb0EN7cutlass6half_tE19Flash_kernel_traitsILi128ELi64ELi64ELi8ES3_EELb0ELb1ELb0ELb0ELb1ELb1ELb0EEEvNS_16Flash_bwd_paramsE --------------------------
	.section	.text._ZN5flash44flash_bwd_dq_dk_dv_loop_seqk_parallel_kernelI23Flash_bwd_kernel_traitsILi128ELi64ELi64ELi8ELi4ELi2ELi2ELb1ELb0EN7cutlass6half_tE19Flash_kernel_traitsILi128ELi64ELi64ELi8ES3_EELb0ELb1ELb0ELb0ELb1ELb1ELb0EEEvNS_16Flash_bwd_paramsE,"ax",@progbits
	.sectioninfo	@"SHI_REGISTERS=255"
	.align	128
        .global         _ZN5flash44flash_bwd_dq_dk_dv_loop_seqk_parallel_kernelI23Flash_bwd_kernel_traitsILi128ELi64ELi64ELi8ELi4ELi2ELi2ELb1ELb0EN7cutlass6half_tE19Flash_kernel_traitsILi128ELi64ELi64ELi8ES3_EELb0ELb1ELb0ELb0ELb1ELb1ELb0EEEvNS_16Flash_bwd_paramsE
        .type           _ZN5flash44flash_bwd_dq_dk_dv_loop_seqk_parallel_kernelI23Flash_bwd_kernel_traitsILi128ELi64ELi64ELi8ELi4ELi2ELi2ELb1ELb0EN7cutlass6half_tE19Flash_kernel_traitsILi128ELi64ELi64ELi8ES3_EELb0ELb1ELb0ELb0ELb1ELb1ELb0EEEvNS_16Flash_bwd_paramsE,@function
        .size           _ZN5flash44flash_bwd_dq_dk_dv_loop_seqk_parallel_kernelI23Flash_bwd_kernel_traitsILi128ELi64ELi64ELi8ELi4ELi2ELi2ELb1ELb0EN7cutlass6half_tE19Flash_kernel_traitsILi128ELi64ELi64ELi8ES3_EELb0ELb1ELb0ELb0ELb1ELb1ELb0EEEvNS_16Flash_bwd_paramsE,(.L_x_1063 - _ZN5flash44flash_bwd_dq_dk_dv_loop_seqk_parallel_kernelI23Flash_bwd_kernel_traitsILi128ELi64ELi64ELi8ELi4ELi2ELi2ELb1ELb0EN7cutlass6half_tE19Flash_kernel_traitsILi128ELi64ELi64ELi8ES3_EELb0ELb1ELb0ELb0ELb1ELb1ELb0EEEvNS_16Flash_bwd_paramsE)
        .other          _ZN5flash44flash_bwd_dq_dk_dv_loop_seqk_parallel_kernelI23Flash_bwd_kernel_traitsILi128ELi64ELi64ELi8ELi4ELi2ELi2ELb1ELb0EN7cutlass6half_tE19Flash_kernel_traitsILi128ELi64ELi64ELi8ES3_EELb0ELb1ELb0ELb0ELb1ELb1ELb0EEEvNS_16Flash_bwd_paramsE,@"STO_CUDA_ENTRY STV_DEFAULT"
_ZN5flash44flash_bwd_dq_dk_dv_loop_seqk_parallel_kernelI23Flash_bwd_kernel_traitsILi128ELi64ELi64ELi8ELi4ELi2ELi2ELb1ELb0EN7cutlass6half_tE19Flash_kernel_traitsILi128ELi64ELi64ELi8ES3_EELb0ELb1ELb0ELb0ELb1ELb1ELb0EEEvNS_16Flash_bwd_paramsE:
.text._ZN5flash44flash_bwd_dq_dk_dv_loop_seqk_parallel_kernelI23Flash_bwd_kernel_traitsILi128ELi64ELi64ELi8ELi4ELi2ELi2ELb1ELb0EN7cutlass6half_tE19Flash_kernel_traitsILi128ELi64ELi64ELi8ES3_EELb0ELb1ELb0ELb0ELb1ELb1ELb0EEEvNS_16Flash_bwd_paramsE:
        /* <DEDUP_REMOVED lines=11> */
[----:B------:R-:W-:Y:S01]  /*00b0*/  IMAD.MOV.U32 R217, RZ, RZ, -0x10 ;  /* 0xfffffff0ffd97424 */ /* 0x000fe200078e00ff */
[----:B------:R-:W-:Y:S01]  /*00c0*/  ULDC.64 UR16, c[0x0][0x118] ;  /* 0x0000460000107ab9 */ /* 0x000fe20000000a00 */
[----:B------:R-:W-:Y:S01]  /*00d0*/  IMAD.MOV.U32 R246, RZ, RZ, 0x1 ;  /* 0x00000001fff67424 */ /* 0x000fe200078e00ff */
[----:B-1----:R-:W-:Y:S01]  /*00e0*/  SHF.R.S32.HI R13, RZ, 0x1f, R12 ;  /* 0x0000001fff0d7819 */ /* 0x002fe2000001140c */
[----:B------:R-:W-:-:S03]  /*00f0*/  IMAD.SHL.U32 R247, R12, 0x2, RZ ;  /* 0x000000020cf77824 */ /* 0x000fc600078e00ff */
[CC--:B------:R-:W-:Y:S02]  /*0100*/  LEA.HI R6, R13.reuse, R12.reuse, RZ, 0x4 ;  /* 0x0000000c0d067211 */ /* 0x0c0fe400078f20ff */
[CC--:B------:R-:W-:Y:S02]  /*0110*/  LEA.HI R16, R13.reuse, R12.reuse, RZ, 0x3 ;  /* 0x0000000c0d107211 */ /* 0x0c0fe400078f18ff */
[----:B------:R-:W-:Y:S02]  /*0120*/  SHF.R.S32.HI R5, RZ, 0x4, R6 ;  /* 0x00000004ff057819 */ /* 0x000fe40000011406 */
[----:B------:R-:W-:Y:S02]  /*0130*/  LOP3.LUT R0, R16, 0xfffffff8, RZ, 0xc0, !PT ;  /* 0xfffffff810007812 */ /* 0x000fe400078ec0ff */
[----:B------:R-:W-:Y:S02]  /*0140*/  SHF.R.S32.HI R252, RZ, 0x3, R16 ;  /* 0x00000003fffc7819 */ /* 0x000fe40000011410 */
[----:B------:R-:W-:Y:S01]  /*0150*/  LEA.HI R15, R13, R12, RZ, 0x2 ;  /* 0x0000000c0d0f7211 */ /* 0x000fe200078f10ff */
[----:B------:R-:W-:Y:S01]  /*0160*/  IMAD.IADD R0, R12, 0x1, -R0 ;  /* 0x000000010c007824 */ /* 0x000fe200078e0a00 */
[----:B------:R-:W-:Y:S01]  /*0170*/  LEA.HI R4, R6, R5, RZ, 0x1 ;  /* 0x0000000506047211 */ /* 0x000fe200078f08ff */
[----:B------:R-:W-:Y:S01]  /*0180*/  IMAD.SHL.U32 R2, R252, 0x40, RZ ;  /* 0x00000040fc027824 */ /* 0x000fe200078e00ff */
[--C-:B------:R-:W-:Y:S01]  /*0190*/  SHF.R.S32.HI R8, RZ, 0x2, R15.reuse ;  /* 0x00000002ff087819 */ /* 0x100fe2000001140f */
[----:B------:R-:W-:Y:S01]  /*01a0*/  IMAD.SHL.U32 R18, R0, 0x8, RZ ;  /* 0x0000000800127824 */ /* 0x000fe200078e00ff */
[----:B------:R-:W-:-:S02]  /*01b0*/  SHF.R.S32.HI R3, RZ, 0x1f, R15 ;  /* 0x0000001fff037819 */ /* 0x000fc4000001140f */
[----:B------:R-:W-:Y:S02]  /*01c0*/  LOP3.LUT R4, R4, 0xfffffffe, RZ, 0xc0, !PT ;  /* 0xfffffffe04047812 */ /* 0x000fe400078ec0ff */
[----:B------:R-:W-:Y:S02]  /*01d0*/  LEA.HI R14, R13, R12, RZ, 0x5 ;  /* 0x0000000c0d0e7211 */ /* 0x000fe400078f28ff */
[----:B------:R-:W-:Y:S01]  /*01e0*/  LEA.HI R3, R3, R8, RZ, 0x3 ;  /* 0x0000000803037211 */ /* 0x000fe200078f18ff */
[----:B------:R-:W-:Y:S01]  /*01f0*/  IMAD.IADD R10, R5, 0x1, -R4 ;  /* 0x00000001050a7824 */ /* 0x000fe200078e0a04 */
[----:B------:R-:W-:Y:S02]  /*0200*/  LOP3.LUT R2, R2, 0x1c0, RZ, 0xc0, !PT ;  /* 0x000001c002027812 */ /* 0x000fe400078ec0ff */
[----:B------:R-:W-:Y:S01]  /*0210*/  SHF.R.S32.HI R21, RZ, 0x5, R14 ;  /* 0x00000005ff157819 */ /* 0x000fe2000001140e */
[----:B------:R-:W-:Y:S01]  /*0220*/  IMAD.SHL.U32 R186, R10, 0x200, RZ ;  /* 0x000002000aba7824 */ /* 0x000fe200078e00ff */
[----:B------:R-:W-:-:S02]  /*0230*/  LOP3.LUT R4, R3, 0xfffffff8, RZ, 0xc0, !PT ;  /* 0xfffffff803047812 */ /* 0x000fc400078ec0ff */
[----:B------:R-:W-:Y:S02]  /*0240*/  LOP3.LUT R5, R2, 0x38, R18, 0xf8, !PT ;  /* 0x0000003802057812 */ /* 0x000fe400078ef812 */
[----:B------:R-:W-:Y:S01]  /*0250*/  SHF.R.U32.HI R3, RZ, 0x3, R2 ;  /* 0x00000003ff037819 */ /* 0x000fe20000011602 */
[----:B------:R-:W-:Y:S01]  /*0260*/  IMAD.IADD R8, R8, 0x1, -R4 ;  /* 0x0000000108087824 */ /* 0x000fe200078e0a04 */
[----:B------:R-:W-:Y:S02]  /*0270*/  LOP3.LUT R2, R6, 0xfffffff0, RZ, 0xc0, !PT ;  /* 0xfffffff006027812 */ /* 0x000fe400078ec0ff */
[----:B------:R-:W-:Y:S02]  /*0280*/  LEA.HI R6, R14, R21, RZ, 0x1 ;  /* 0x000000150e067211 */ /* 0x000fe400078f08ff */
[----:B------:R-:W-:Y:S01]  /*0290*/  LOP3.LUT R9, R5, R3, RZ, 0x3c, !PT ;  /* 0x0000000305097212 */ /* 0x000fe200078e3cff */
[----:B------:R-:W-:Y:S01]  /*02a0*/  IMAD.IADD R3, R12, 0x1, -R2 ;  /* 0x000000010c037824 */ /* 0x000fe200078e0a02 */
[----:B------:R-:W-:-:S02]  /*02b0*/  LOP3.LUT R2, R6, 0xfffffffe, RZ, 0xc0, !PT ;  /* 0xfffffffe06027812 */ /* 0x000fc400078ec0ff */
[C---:B------:R-:W-:Y:S02]  /*02c0*/  LOP3.LUT P4, RZ, R0.reuse, 0x2, RZ, 0xc0, !PT ;  /* 0x0000000200ff7812 */ /* 0x040fe4000788c0ff */
[C---:B------:R-:W-:Y:S01]  /*02d0*/  LOP3.LUT P3, RZ, R0.reuse, 0x4, RZ, 0xc0, !PT ;  /* 0x0000000400ff7812 */ /* 0x040fe2000786c0ff */
[----:B------:R-:W-:Y:S01]  /*02e0*/  IMAD.SHL.U32 R0, R0, 0x40, RZ ;  /* 0x0000004000007824 */ /* 0x000fe200078e00ff */
[----:B------:R-:W-:Y:S01]  /*02f0*/  SHF.R.S32.HI R4, RZ, 0x1f, R3 ;  /* 0x0000001fff047819 */ /* 0x000fe20000011403 */
[----:B------:R-:W-:Y:S01]  /*0300*/  IMAD.IADD R194, R21, 0x1, -R2 ;  /* 0x0000000115c27824 */ /* 0x000fe200078e0a02 */
[----:B------:R-:W-:Y:S02]  /*0310*/  LEA.HI R5, R13, R12, RZ, 0x7 ;  /* 0x0000000c0d057211 */ /* 0x000fe400078f38ff */
[----:B------:R-:W-:Y:S01]  /*0320*/  LOP3.LUT R0, R0, 0x1c0, RZ, 0xc0, !PT ;  /* 0x000001c000007812 */ /* 0x000fe200078ec0ff */
[----:B------:R-:W-:Y:S01]  /*0330*/  IMAD.SHL.U32 R2, R194, 0x10, RZ ;  /* 0x00000010c2027824 */ /* 0x000fe200078e00ff */
[----:B------:R-:W-:-:S02]  /*0340*/  LEA.HI R11, R4, R3, RZ, 0x3 ;  /* 0x00000003040b7211 */ /* 0x000fc400078f18ff */
[C---:B------:R-:W-:Y:S02]  /*0350*/  LOP3.LUT R188, R0.reuse, 0x8, R16, 0xf8, !PT ;  /* 0x0000000800bc7812 */ /* 0x040fe400078ef810 */
[----:B------:R-:W-:Y:S02]  /*0360*/  LOP3.LUT R4, R0, 0x10, R2, 0xf8, !PT ;  /* 0x0000001000047812 */ /* 0x000fe400078ef802 */
[----:B------:R-:W-:Y:S02]  /*0370*/  SHF.R.S32.HI R7, RZ, 0x7, R5 ;  /* 0x00000007ff077819 */ /* 0x000fe40000011405 */
[----:B------:R-:W-:Y:S02]  /*0380*/  SHF.R.U32.HI R0, RZ, 0x3, R0 ;  /* 0x00000003ff007819 */ /* 0x000fe40000011600 */
[----:B------:R-:W-:Y:S01]  /*0390*/  LOP3.LUT R4, R4, 0x8, R16, 0xf8, !PT ;  /* 0x0000000804047812 */ /* 0x000fe200078ef810 */
[----:B------:R-:W-:Y:S01]  /*03a0*/  IMAD R2, R7, 0x800, R186 ;  /* 0x0000080007027824 */ /* 0x000fe200078e02ba */
[----:B------:R-:W-:-:S02]  /*03b0*/  LOP3.LUT R188, R188, R0, RZ, 0x3c, !PT ;  /* 0x00000000bcbc7212 */ /* 0x000fc400078e3cff */
[----:B------:R-:W-:Y:S02]  /*03c0*/  LOP3.LUT R6, R11, 0xfffffff8, RZ, 0xc0, !PT ;  /* 0xfffffff80b067812 */ /* 0x000fe400078ec0ff */
[----:B------:R-:W-:Y:S01]  /*03d0*/  LOP3.LUT R186, R186, R4, R0, 0xf6, !PT ;  /* 0x00000004baba7212 */ /* 0x000fe200078ef600 */
[----:B------:R-:W-:Y:S01]  /*03e0*/  IMAD.IADD R188, R2, 0x1, R188 ;  /* 0x0000000102bc7824 */ /* 0x000fe200078e02bc */
[----:B------:R-:W-:Y:S01]  /*03f0*/  LEA.HI R0, R13, R12, RZ, 0x6 ;  /* 0x0000000c0d007211 */ /* 0x000fe200078f30ff */
[----:B------:R-:W-:Y:S01]  /*0400*/  IMAD.IADD R20, R3, 0x1, -R6 ;  /* 0x0000000103147824 */ /* 0x000fe200078e0a06 */
[----:B------:R-:W-:Y:S01]  /*0410*/  LOP3.LUT R5, R8, 0x1, RZ, 0xc0, !PT ;  /* 0x0000000108057812 */ /* 0x000fe200078ec0ff */
[----:B------:R-:W-:Y:S01]  /*0420*/  IMAD.SHL.U32 R188, R188, 0x2, RZ ;  /* 0x00000002bcbc7824 */ /* 0x000fe200078e00ff */
[----:B------:R-:W-:Y:S02]  /*0430*/  LOP3.LUT R4, R14, 0xffffffe0, RZ, 0xc0, !PT ;  /* 0xffffffe00e047812 */ /* 0x000fe400078ec0ff */
[----:B------:R-:W-:Y:S01]  /*0440*/  LOP3.LUT R2, R15, 0x7ffffffc, RZ, 0xc0, !PT ;  /* 0x7ffffffc0f027812 */ /* 0x000fe200078ec0ff */
[----:B------:R-:W-:Y:S01]  /*0450*/  STL [R1+0x18], R20 ;  /* 0x0000181401007387 */ /* 0x000fe20000100800 */
[----:B------:R-:W-:Y:S01]  /*0460*/  SHF.R.S32.HI R0, RZ, 0x6, R0 ;  /* 0x00000006ff007819 */ /* 0x000fe20000011400 */
[----:B------:R-:W-:Y:S01]  /*0470*/  IMAD.IADD R17, R12, 0x1, -R4 ;  /* 0x000000010c117824 */ /* 0x000fe200078e0a04 */
[----:B------:R-:W-:-:S02]  /*0480*/  SHF.R.S32.HI R3, RZ, 0x1f, R14 ;  /* 0x0000001fff037819 */ /* 0x000fc4000001140e */
[----:B------:R-:W-:Y:S01]  /*0490*/  ISETP.NE.U32.AND P0, PT, R5, 0x1, PT ;  /* 0x000000010500780c */ /* 0x000fe20003f05070 */
[----:B------:R-:W-:Y:S01]  /*04a0*/  IMAD.IADD R5, R12, 0x1, -R2 ;  /* 0x000000010c057824 */ /* 0x000fe200078e0a02 */
[----:B------:R-:W-:Y:S01]  /*04b0*/  LEA.HI R4, R3, R21, RZ, 0x2 ;  /* 0x0000001503047211 */ /* 0x000fe200078f10ff */
[----:B------:R-:W-:Y:S01]  /*04c0*/  IMAD R6, R0, 0x200, R9 ;  /* 0x0000020000067824 */ /* 0x000fe200078e0209 */
[----:B------:R-:W-:Y:S01]  /*04d0*/  R2P PR, R8, 0x6 ;  /* 0x0000000608007804 */ /* 0x000fe20000000000 */
[----:B------:R-:W-:Y:S01]  /*04e0*/  IMAD.SHL.U32 R2, R0, 0x8, RZ ;  /* 0x0000000800027824 */ /* 0x000fe200078e00ff */
[----:B------:R-:W-:Y:S01]  /*04f0*/  LOP3.LUT R4, R4, 0xfffffffc, RZ, 0xc0, !PT ;  /* 0xfffffffc04047812 */ /* 0x000fe200078ec0ff */
[----:B------:R-:W-:Y:S01]  /*0500*/  IMAD.SHL.U32 R0, R8, 0x40, RZ ;  /* 0x0000004008007824 */ /* 0x000fe200078e00ff */
[----:B------:R-:W-:Y:S01]  /*0510*/  STL [R1+0x14], R17 ;  /* 0x0000141101007387 */ /* 0x000fe20000100800 */
[----:B------:R-:W-:Y:S01]  /*0520*/  IMAD.SHL.U32 R3, R7, 0x20, RZ ;  /* 0x0000002007037824 */ /* 0x000fe200078e00ff */
[----:B------:R-:W-:Y:S01]  /*0530*/  LOP3.LUT R2, R2, 0x18, RZ, 0xc0, !PT ;  /* 0x0000001802027812 */ /* 0x000fe200078ec0ff */
[----:B------:R-:W-:Y:S01]  /*0540*/  IMAD.SHL.U32 R8, R5, 0x2, RZ ;  /* 0x0000000205087824 */ /* 0x000fe200078e00ff */
[----:B------:R-:W-:Y:S01]  /*0550*/  LOP3.LUT R0, R0, 0x1c0, RZ, 0xc0, !PT ;  /* 0x000001c000007812 */ /* 0x000fe200078ec0ff */
[----:B------:R-:W-:Y:S01]  /*0560*/  IMAD.IADD R204, R21, 0x1, -R4 ;  /* 0x0000000115cc7824 */ /* 0x000fe200078e0a04 */
[----:B------:R1:W-:Y:S01]  /*0570*/  STL [R1+0xc], R6 ;  /* 0x00000c0601007387 */ /* 0x0003e20000100800 */
[----:B------:R-:W-:Y:S01]  /*0580*/  LOP3.LUT R247, R3, 0x6, R247, 0xf8, !PT ;  /* 0x0000000603f77812 */ /* 0x000fe200078ef8f7 */
[----:B------:R-:W-:Y:S01]  /*0590*/  IMAD.SHL.U32 R5, R10, 0x20, RZ ;  /* 0x000000200a057824 */ /* 0x000fe200078e00ff */
[----:B------:R-:W-:Y:S01]  /*05a0*/  LOP3.LUT R4, R0, 0x20, R3, 0xf8, !PT ;  /* 0x0000002000047812 */ /* 0x000fe200078ef803 */
[----:B------:R-:W-:Y:S01]  /*05b0*/  IMAD R7, R204, 0x400, R8 ;  /* 0x00000400cc077824 */ /* 0x000fe200078e0208 */
[----:B------:R-:W-:-:S02]  /*05c0*/  SHF.R.U32.HI R3, RZ, 0x3, R0 ;  /* 0x00000003ff037819 */ /* 0x000fc40000011600 */
[----:B------:R-:W-:Y:S02]  /*05d0*/  LOP3.LUT R5, R2, 0x20, R5, 0xf8, !PT ;  /* 0x0000002002057812 */ /* 0x000fe400078ef805 */
[----:B------:R-:W-:Y:S02]  /*05e0*/  LOP3.LUT R4, R4, R3, RZ, 0x3c, !PT ;  /* 0x0000000304047212 */ /* 0x000fe400078e3cff */
[----:B------:R-:W-:Y:S01]  /*05f0*/  LOP3.LUT R9, R3, R0, R2, 0x1e, !PT ;  /* 0x0000000003097212 */ /* 0x000fe200078e1e02 */
[----:B------:R-:W-:Y:S01]  /*0600*/  IMAD.SHL.U32 R0, R10, 0x8, RZ ;  /* 0x000000080a007824 */ /* 0x000fe200078e00ff */
[----:B------:R-:W-:Y:S01]  /*0610*/  SHF.R.S32.HI R19, RZ, 0x1f, R18 ;  /* 0x0000001fff137819 */ /* 0x000fe20000011412 */
[----:B------:R-:W-:Y:S01]  /*0620*/  IMAD.IADD R216, R7, 0x1, R4 ;  /* 0x0000000107d87824 */ /* 0x000fe200078e0204 */
[----:B------:R-:W-:-:S03]  /*0630*/  SEL R217, R217, 0x10, !P0 ;  /* 0x00000010d9d97807 */ /* 0x000fc60004000000 */
[----:B------:R-:W-:-:S04]  /*0640*/  IMAD.SHL.U32 R216, R216, 0x2, RZ ;  /* 0x00000002d8d87824 */ /* 0x000fc800078e00ff */
[C---:B------:R-:W-:Y:S01]  /*0650*/  IMAD.IADD R218, R216.reuse, 0x1, R217 ;  /* 0x00000001d8da7824 */ /* 0x040fe200078e02d9 */
[----:B------:R-:W-:Y:S01]  /*0660*/  IADD3 R215, R216, 0x20, RZ ;  /* 0x00000020d8d77810 */ /* 0x000fe20007ffe0ff */
[----:B-1----:R-:W-:Y:S01]  /*0670*/  IMAD.SHL.U32 R6, R20, 0x40, RZ ;  /* 0x0000004014067824 */ /* 0x002fe200078e00ff */
[----:B------:R-:W-:-:S04]  /*0680*/  @P1 IADD3 R215, R216, -0x20, RZ ;  /* 0xffffffe0d8d71810 */ /* 0x000fc80007ffe0ff */
[----:B------:R-:W-:Y:S01]  /*0690*/  LOP3.LUT R2, R6, 0x1c0, RZ, 0xc0, !PT ;  /* 0x000001c006027812 */ /* 0x000fe200078ec0ff */
[----:B------:R-:W-:Y:S01]  /*06a0*/  IMAD.IADD R217, R217, 0x1, R215 ;  /* 0x00000001d9d97824 */ /* 0x000fe200078e02d7 */
[----:B------:R-:W-:Y:S02]  /*06b0*/  SHF.R.S32.HI R6, RZ, 0x1f, R17 ;  /* 0x0000001fff067819 */ /* 0x000fe40000011411 */
[----:B------:R-:W-:Y:S02]  /*06c0*/  SHF.R.U32.HI R3, RZ, 0x3, R2 ;  /* 0x00000003ff037819 */ /* 0x000fe40000011602 */
[----:B------:R-:W-:Y:S01]  /*06d0*/  LEA.HI R4, R6, R17, RZ, 0x2 ;  /* 0x0000001106047211 */ /* 0x000fe200078f10ff */
[----:B------:R-:W-:Y:S01]  /*06e0*/  IMAD.SHL.U32 R6, R11, 0x40, RZ ;  /* 0x000000400b067824 */ /* 0x000fe200078e00ff */
[----:B------:R-:W-:Y:S02]  /*06f0*/  LOP3.LUT R7, R2, 0x8, R0, 0xf8, !PT ;  /* 0x0000000802077812 */ /* 0x000fe400078ef800 */
[----:B------:R-:W-:-:S02]  /*0700*/  LOP3.LUT R2, R3, R5, R2, 0x1e, !PT ;  /* 0x0000000503027212 */ /* 0x000fc400078e1e02 */
[----:B------:R-:W-:Y:S01]  /*0710*/  SHF.R.S32.HI R5, RZ, 0x2, R4 ;  /* 0x00000002ff057819 */ /* 0x000fe20000011404 */
[----:B------:R-:W-:Y:S01]  /*0720*/  IMAD R4, R194, 0x400, R8 ;  /* 0x00000400c2047824 */ /* 0x000fe200078e0208 */
[----:B------:R-:W-:Y:S02]  /*0730*/  LOP3.LUT R0, R6, 0xfffffe00, RZ, 0xc0, !PT ;  /* 0xfffffe0006007812 */ /* 0x000fe400078ec0ff */
[----:B------:R-:W-:Y:S01]  /*0740*/  LOP3.LUT R3, R7, R3, RZ, 0x3c, !PT ;  /* 0x0000000307037212 */ /* 0x000fe200078e3cff */
[----:B------:R-:W-:Y:S01]  /*0750*/  IMAD R10, R204, 0x10, R5 ;  /* 0x00000010cc0a7824 */ /* 0x000fe200078e0205 */
[----:B------:R-:W-:Y:S01]  /*0760*/  LOP3.LUT R202, R2, R0, RZ, 0xfc, !PT ;  /* 0x0000000002ca7212 */ /* 0x000fe200078efcff */
[--C-:B------:R-:W-:Y:S02]  /*0770*/  IMAD R204, R204, 0x400, R0.reuse ;  /* 0x00000400cccc7824 */ /* 0x100fe400078e0200 */
[----:B------:R-:W-:Y:S01]  /*0780*/  IMAD R194, R194, 0x400, R0 ;  /* 0x00000400c2c27824 */ /* 0x000fe200078e0200 */
[----:B------:R1:W-:Y:S01]  /*0790*/  STL [R1+0x10], R10 ;  /* 0x0000100a01007387 */ /* 0x0003e20000100800 */
[----:B------:R-:W-:Y:S01]  /*07a0*/  IMAD.MOV.U32 R0, RZ, RZ, 0x40 ;  /* 0x00000040ff007424 */ /* 0x000fe200078e00ff */
[----:B------:R-:W-:Y:S01]  /*07b0*/  IADD3 R246, R10, -c[0x0][0x214], R246 ;  /* 0x800085000af67a10 */ /* 0x000fe20007ffe0f6 */
[----:B------:R-:W-:Y:S01]  /*07c0*/  IMAD.IADD R4, R4, 0x1, R9 ;  /* 0x0000000104047824 */ /* 0x000fe200078e0209 */
[----:B------:R1:W-:Y:S01]  /*07d0*/  STL.64 [R1], R18 ;  /* 0x0000001201007387 */ /* 0x0003e20000100a00 */
[----:B------:R-:W-:Y:S01]  /*07e0*/  IMAD.MOV.U32 R2, RZ, RZ, 0x20 ;  /* 0x00000020ff027424 */ /* 0x000fe200078e00ff */
[----:B------:R-:W-:Y:S01]  /*07f0*/  SEL R0, R0, 0xffffffc0, !P3 ;  /* 0xffffffc000007807 */ /* 0x000fe20005800000 */
[----:B------:R-:W-:Y:S01]  /*0800*/  IMAD.IADD R194, R3, 0x1, R194 ;  /* 0x0000000103c27824 */ /* 0x000fe200078e02c2 */
[----:B------:R-:W-:Y:S01]  /*0810*/  LEA R244, R4, 0xc000, 0x1 ;  /* 0x0000c00004f47811 */ /* 0x000fe200078e08ff */
[----:B------:R-:W-:Y:S01]  /*0820*/  IMAD.IADD R204, R204, 0x1, R3 ;  /* 0x00000001cccc7824 */ /* 0x000fe200078e0203 */
[----:B------:R-:W-:Y:S01]  /*0830*/  SEL R2, R2, 0xffffffe0, !P4 ;  /* 0xffffffe002027807 */ /* 0x000fe20006000000 */
[--C-:B------:R-:W-:Y:S01]  /*0840*/  IMAD.IADD R190, R188, 0x1, R0.reuse ;  /* 0x00000001bcbe7824 */ /* 0x100fe200078e0200 */
[----:B------:R-:W-:Y:S01]  /*0850*/  IADD3 R245, R244, 0x40, RZ ;  /* 0x00000040f4f57810 */ /* 0x000fe20007ffe0ff */
[C---:B------:R-:W-:Y:S01]  /*0860*/  IMAD R185, R186.reuse, 0x2, R0 ;  /* 0x00000002bab97824 */ /* 0x040fe200078e0200 */
[----:B------:R-:W-:Y:S01]  /*0870*/  SHF.R.S32.HI R3, RZ, 0x1f, R252 ;  /* 0x0000001fff037819 */ /* 0x000fe200000114fc */
[----:B------:R-:W-:Y:S01]  /*0880*/  IMAD.SHL.U32 R186, R186, 0x2, RZ ;  /* 0x00000002baba7824 */ /* 0x000fe200078e00ff */
[----:B------:R-:W-:Y:S01]  /*0890*/  SHF.R.S32.HI R237, RZ, 0x1f, R10 ;  /* 0x0000001fffed7819 */ /* 0x000fe2000001140a */
[--C-:B------:R-:W-:Y:S01]  /*08a0*/  IMAD.IADD R189, R188, 0x1, R2.reuse ;  /* 0x00000001bcbd7824 */ /* 0x100fe200078e0202 */
[----:B------:R-:W-:Y:S01]  /*08b0*/  IADD3 R191, R0, R188, R2 ;  /* 0x000000bc00bf7210 */ /* 0x000fe20007ffe002 */
[----:B------:R-:W-:Y:S01]  /*08c0*/  IMAD.IADD R203, R2, 0x1, R190 ;  /* 0x0000000102cb7824 */ /* 0x000fe200078e02be */
[----:B------:R-:W-:-:S02]  /*08d0*/  LEA R194, R194, 0x10000, 0x1 ;  /* 0x00010000c2c27811 */ /* 0x000fc400078e08ff */
[----:B------:R-:W-:Y:S02]  /*08e0*/  @P2 IADD3 R245, R244, -0x40, RZ ;  /* 0xffffffc0f4f52810 */ /* 0x000fe40007ffe0ff */
[----:B------:R-:W-:-:S05]  /*08f0*/  SHF.L.U64.HI R237, R10, 0x2, R237 ;  /* 0x000000020aed7819 */ /* 0x000fca00000102ed */
.L_x_56:
[----:B------:R-:W-:Y:S01]  /*0900*/  ISETP.NE.U32.AND P1, PT, RZ, c[0x0][0x258], PT ;  /* 0x00009600ff007a0c */ /* 0x000fe20003f25070 */
[----:B--2---:R-:W-:Y:S01]  /*0910*/  IMAD.MOV.U32 R4, RZ, RZ, RZ ;  /* 0x000000ffff047224 */ /* 0x004fe200078e00ff */
[----:B------:R-:W-:Y:S02]  /*0920*/  ISETP.NE.U32.AND P0, PT, RZ, c[0x0][0x250], PT ;  /* 0x00009400ff007a0c */ /* 0x000fe40003f05070 */
[----:B------:R-:W-:Y:S02]  /*0930*/  ISETP.NE.AND.EX P1, PT, RZ, c[0x0][0x25c], PT, P1 ;  /* 0x00009700ff007a0c */ /* 0x000fe40003f25310 */
[----:B------:R-:W-:-:S11]  /*0940*/  ISETP.NE.AND.EX P0, PT, RZ, c[0x0][0x254], PT, P0 ;  /* 0x00009500ff007a0c */ /* 0x000fd60003f05300 */
[----:B------:R-:W2:Y:S01]  /*0950*/  @P1 S2R R3, SR_CTAID.Y ;  /* 0x0000000000031919 */ /* 0x000ea20000002600 */
[----:B------:R-:W-:Y:S02]  /*0960*/  @P1 IMAD.MOV.U32 R2, RZ, RZ, 0x4 ;  /* 0x00000004ff021424 */ /* 0x000fe400078e00ff */
[----:B------:R-:W-:Y:S01]  /*0970*/  @P0 IMAD.MOV.U32 R6, RZ, RZ, 0x4 ;  /* 0x00000004ff060424 */ /* 0x000fe200078e00ff */
[----:B------:R-:W3:Y:S01]  /*0980*/  @P0 S2R R7, SR_CTAID.Y ;  /* 0x0000000000070919 */ /* 0x000ee20000002600 */
[----:B--2---:R-:W-:-:S04]  /*0990*/  @P1 IMAD.WIDE R2, R3, R2, c[0x0][0x258] ;  /* 0x0000960003021625 */ /* 0x004fc800078e0202 */
[----:B---3--:R-:W-:Y:S02]  /*09a0*/  @P0 IMAD.WIDE R6, R7, R6, c[0x0][0x250] ;  /* 0x0000940007060625 */ /* 0x008fe400078e0206 */
[----:B------:R-:W2:Y:S04]  /*09b0*/  @P1 LDG.E R2, [R2.64] ;  /* 0x0000001002021981 */ /* 0x000ea8000c1e1900 */
[----:B------:R-:W2:Y:S01]  /*09c0*/  @P0 LDG.E R4, [R6.64] ;  /* 0x0000001006040981 */ /* 0x000ea2000c1e1900 */
[----:B------:R-:W-:-:S04]  /*09d0*/  @!P1 ISETP.NE.U32.AND P0, PT, RZ, c[0x0][0x268], PT ;  /* 0x00009a00ff009a0c */ /* 0x000fc80003f05070 */
[----:B------:R-:W-:Y:S01]  /*09e0*/  @!P1 ISETP.NE.AND.EX P0, PT, RZ, c[0x0][0x26c], PT, P0 ;  /* 0x00009b00ff009a0c */ /* 0x000fe20003f05300 */
[----:B------:R-:W-:-:S03]  /*09f0*/  IMAD.SHL.U32 R52, R238, 0x40, RZ ;  /* 0x00000040ee347824 */ /* 0x000fc600078e00ff */
[----:B------:R-:W-:Y:S01]  /*0a00*/  @!P1 SEL R0, RZ, c[0x0][0x21c], !P0 ;  /* 0x00008700ff009a07 */ /* 0x000fe20004000000 */
[----:B--2---:R-:W-:-:S03]  /*0a10*/  @P1 IMAD.IADD R223, R2, 0x1, -R4 ;  /* 0x0000000102df1824 */ /* 0x004fc600078e0a04 */
[----:B------:R-:W-:-:S04]  /*0a20*/  @!P1 IADD3 R223, R0, c[0x0][0x218], -R4 ;  /* 0x0000860000df9a10 */ /* 0x000fc80007ffe804 */
[----:B------:R-:W-:-:S13]  /*0a30*/  ISETP.GE.AND P0, PT, R52, R223, PT ;  /* 0x000000df3400720c */ /* 0x000fda0003f06270 */
[----:B-1---5:R-:W-:Y:S05]  /*0a40*/  @P0 BRA `(.L_x_48) ;  /* 0x0000434000000947 */ /* 0x022fea0003800000 */
[----:B------:R-:W2:Y:S01]  /*0a50*/  S2R R0, SR_CTAID.Y ;  /* 0x0000000000007919 */ /* 0x000ea20000002600 */
[----:B------:R-:W-:Y:S02]  /*0a60*/  ULDC.U8 UR4, c[0x0][0x328] ;  /* 0x0000ca0000047ab9 */ /* 0x000fe40000000000 */
[----:B------:R-:W-:Y:S01]  /*0a70*/  ISETP.NE.AND P0, PT, RZ, UR4, PT ;  /* 0x00000004ff007c0c */ /* 0x000fe2000bf05270 */
[----:B------:R-:W3:Y:S01]  /*0a80*/  S2R R2, SR_CTAID.Z ;  /* 0x0000000000027919 */ /* 0x000ee20000002700 */
[----:B------:R-:W-:Y:S02]  /*0a90*/  ULDC UR4, c[0x0][0x214] ;  /* 0x0000850000047ab9 */ /* 0x000fe40000000800 */
[----:B------:R-:W-:Y:S02]  /*0aa0*/  UIADD3 UR4, UR4, 0x3f, URZ ;  /* 0x0000003f04047890 */ /* 0x000fe4000fffe03f */
[----:B------:R-:W-:Y:S02]  /*0ab0*/  ULDC UR8, c[0x0][0x1c0] ;  /* 0x0000700000087ab9 */ /* 0x000fe40000000800 */
[----:B------:R-:W-:-:S02]  /*0ac0*/  USHF.R.S32.HI UR12, URZ, 0x1f, UR4 ;  /* 0x0000001f3f0c7899 */ /* 0x000fc40008011404 */
[----:B------:R-:W-:Y:S02]  /*0ad0*/  USHF.R.S32.HI UR8, URZ, 0x1f, UR8 ;  /* 0x0000001f3f087899 */ /* 0x000fe40008011408 */
[----:B------:R-:W-:-:S03]  /*0ae0*/  ULEA.HI UR12, UR12, UR4, URZ, 0x6 ;  /* 0x000000040c0c7291 */ /* 0x000fc6000f8f303f */
[----:B------:R-:W-:Y:S02]  /*0af0*/  ULDC.U8 UR4, c[0x0][0x3d0] ;  /* 0x0000f40000047ab9 */ /* 0x000fe40000000000 */
[----:B------:R-:W-:Y:S01]  /*0b00*/  USHF.R.S32.HI UR12, URZ, 0x6, UR12 ;  /* 0x000000063f0c7899 */ /* 0x000fe2000801140c */
[----:B--2---:R-:W-:-:S04]  /*0b10*/  @P0 IMAD R3, R0, c[0x0][0x214], RZ ;  /* 0x0000850000030a24 */ /* 0x004fc800078e02ff */
[----:B---3--:R-:W-:Y:S02]  /*0b20*/  @P0 IMAD R9, R2, c[0x0][0x234], R3 ;  /* 0x00008d0002090a24 */ /* 0x008fe400078e0203 */
[----:B------:R-:W-:-:S04]  /*0b30*/  @!P0 IMAD R3, R0, c[0x0][0x1c0], R2 ;  /* 0x0000700000038a24 */ /* 0x000fc800078e0202 */
[----:B------:R-:W-:Y:S01]  /*0b40*/  @!P0 IMAD R9, R3, c[0x0][0x214], RZ ;  /* 0x0000850003098a24 */ /* 0x000fe200078e02ff */
[----:B------:R-:W-:Y:S05]  /*0b50*/  @!P0 BRA `(.L_x_49) ;  /* 0x0000007000008947 */ /* 0x000fea0003800000 */
[----:B------:R-:W-:Y:S02]  /*0b60*/  MOV R5, 0x80 ;  /* 0x0000008000057802 */ /* 0x000fe40000000f00 */
[----:B------:R-:W-:Y:S02]  /*0b70*/  MOV R6, c[0x0][0x210] ;  /* 0x0000840000067a02 */ /* 0x000fe40000000f00 */
[----:B------:R-:W-:-:S03]  /*0b80*/  IADD3 R3, R5, c[0x0][0x224], RZ ;  /* 0x0000890005037a10 */ /* 0x000fc60007ffe0ff */
[----:B------:R-:W-:Y:S02]  /*0b90*/  IMAD R5, R5, R6, c[0x0][0x234] ;  /* 0x00008d0005057624 */ /* 0x000fe400078e0206 */
[----:B------:R-:W-:-:S04]  /*0ba0*/  IMAD R3, R3, R0, RZ ;  /* 0x0000000003037224 */ /* 0x000fc800078e02ff */
[----:B------:R-:W-:Y:S01]  /*0bb0*/  IMAD R20, R5, R2, R3 ;  /* 0x0000000205147224 */ /* 0x000fe200078e0203 */
[----:B------:R-:W-:Y:S05]  /*0bc0*/  BRA `(.L_x_50) ;  /* 0x0000002000007947 */ /* 0x000fea0003800000 */
.L_x_49:
[----:B------:R-:W-:-:S04]  /*0bd0*/  IMAD R3, R0, c[0x0][0x1c0], R2 ;  /* 0x0000700000037a24 */ /* 0x000fc800078e0202 */
[----:B------:R-:W-:Y:S02]  /*0be0*/  IMAD R20, R3, c[0x0][0x224], RZ ;  /* 0x0000890003147a24 */ /* 0x000fe400078e02ff */
.L_x_50:
[----:B------:R-:W2:Y:S01]  /*0bf0*/  LDL.64 R22, [R1] ;  /* 0x0000000001167983 */ /* 0x000ea20000100a00 */
[----:B------:R-:W-:Y:S01]  /*0c00*/  IABS R12, c[0x0][0x1c8] ;  /* 0x00007200000c7a13 */ /* 0x000fe20000000000 */
[----:B------:R-:W-:Y:S01]  /*0c10*/  ULEA UR11, UR12, 0xffffffc0, 0x6 ;  /* 0xffffffc00c0b7891 */ /* 0x000fe2000f8e303f */
[----:B------:R-:W-:Y:S01]  /*0c20*/  IABS R5, R2 ;  /* 0x0000000200057213 */ /* 0x000fe20000000000 */
[----:B------:R-:W-:Y:S01]  /*0c30*/  IMAD.MOV.U32 R53, RZ, RZ, 0x4 ;  /* 0x00000004ff357424 */ /* 0x000fe200078e00ff */
[----:B------:R-:W3:Y:S01]  /*0c40*/  I2F.RP R6, R12 ;  /* 0x0000000c00067306 */ /* 0x000ee20000209400 */
[----:B------:R-:W-:Y:S01]  /*0c50*/  SHF.R.S32.HI R11, RZ, 0x1f, R4 ;  /* 0x0000001fff0b7819 */ /* 0x000fe20000011404 */
[----:B------:R-:W-:Y:S01]  /*0c60*/  USHF.R.S32.HI UR7, URZ, 0x1f, UR11 ;  /* 0x0000001f3f077899 */ /* 0x000fe2000801140b */
[----:B------:R-:W-:Y:S01]  /*0c70*/  IADD3 R251, P0, R52, R4, RZ ;  /* 0x0000000434fb7210 */ /* 0x000fe20007f1e0ff */
[----:B------:R-:W-:Y:S01]  /*0c80*/  UIADD3 UR5, UR12, -0x1, URZ ;  /* 0xffffffff0c057890 */ /* 0x000fe2000fffe03f */
[----:B-1----:R-:W-:-:S02]  /*0c90*/  SHF.R.S32.HI R18, RZ, 0x1f, R0 ;  /* 0x0000001fff127819 */ /* 0x002fc40000011400 */
[----:B------:R-:W-:Y:S02]  /*0ca0*/  SHF.R.S32.HI R4, RZ, 0x1f, R52 ;  /* 0x0000001fff047819 */ /* 0x000fe40000011434 */
[----:B------:R-:W-:Y:S01]  /*0cb0*/  LOP3.LUT R10, R2, c[0x0][0x1c8], RZ, 0x3c, !PT ;  /* 0x00007200020a7a12 */ /* 0x000fe200078e3cff */
[----:B------:R-:W-:Y:S01]  /*0cc0*/  IMAD R8, R18, c[0x0][0x368], RZ ;  /* 0x0000da0012087a24 */ /* 0x000fe200078e02ff */
[----:B------:R-:W-:Y:S01]  /*0cd0*/  IADD3 R9, R9, UR11, RZ ;  /* 0x0000000b09097c10 */ /* 0x000fe2000fffe0ff */
[----:B------:R-:W-:Y:S01]  /*0ce0*/  IMAD.X R14, R11, 0x1, R4, P0 ;  /* 0x000000010b0e7824 */ /* 0x000fe200000e0604 */
[----:B------:R-:W-:Y:S01]  /*0cf0*/  IADD3 R4, P0, R252, UR11, RZ ;  /* 0x0000000bfc047c10 */ /* 0x000fe2000ff1e0ff */
[----:B------:R-:W-:Y:S01]  /*0d00*/  IMAD R8, R0, c[0x0][0x36c], R8 ;  /* 0x0000db0000087a24 */ /* 0x000fe200078e0208 */
[----:B------:R-:W-:Y:S01]  /*0d10*/  SHF.R.S32.HI R21, RZ, 0x1f, R252 ;  /* 0x0000001fff157819 */ /* 0x000fe200000114fc */
[----:B---3--:R-:W1:Y:S01]  /*0d20*/  MUFU.RCP R6, R6 ;  /* 0x0000000600067308 */ /* 0x008e620000001000 */
[----:B------:R-:W-:Y:S01]  /*0d30*/  ISETP.GE.AND P1, PT, R10, RZ, PT ;  /* 0x000000ff0a00720c */ /* 0x000fe20003f26270 */
[----:B------:R-:W-:Y:S01]  /*0d40*/  IMAD.WIDE R10, R9, R53, c[0x0][0x200] ;  /* 0x00008000090a7625 */ /* 0x000fe200078e0235 */
[----:B------:R3:W-:Y:S03]  /*0d50*/  STL [R1+0x8], R14 ;  /* 0x0000080e01007387 */ /* 0x0007e60000100800 */
[----:B------:R-:W-:Y:S01]  /*0d60*/  IMAD R13, R14, c[0x0][0x1a0], RZ ;  /* 0x000068000e0d7a24 */ /* 0x000fe200078e02ff */
[----:B------:R-:W-:Y:S01]  /*0d70*/  MOV R224, R11 ;  /* 0x0000000b00e07202 */ /* 0x000fe20000000f00 */
[----:B------:R-:W-:-:S02]  /*0d80*/  IMAD.MOV.U32 R225, RZ, RZ, R10 ;  /* 0x000000ffffe17224 */ /* 0x000fc400078e000a */
[----:B------:R-:W-:Y:S01]  /*0d90*/  IMAD.U32 R205, RZ, RZ, UR5 ;  /* 0x00000005ffcd7e24 */ /* 0x000fe2000f8e00ff */
[----:B-1----:R-:W-:-:S04]  /*0da0*/  IADD3 R6, R6, 0xffffffe, RZ ;  /* 0x0ffffffe06067810 */ /* 0x002fc80007ffe0ff */
[----:B------:R-:W1:Y:S02]  /*0db0*/  F2I.FTZ.U32.TRUNC.NTZ R7, R6 ;  /* 0x0000000600077305 */ /* 0x000e64000021f000 */
[----:B-1----:R-:W-:Y:S02]  /*0dc0*/  IMAD.MOV R3, RZ, RZ, -R7 ;  /* 0x000000ffff037224 */ /* 0x002fe400078e0a07 */
[----:B------:R-:W-:Y:S02]  /*0dd0*/  IMAD.MOV.U32 R6, RZ, RZ, RZ ;  /* 0x000000ffff067224 */ /* 0x000fe400078e00ff */
[----:B------:R-:W-:-:S04]  /*0de0*/  IMAD R3, R3, R12, RZ ;  /* 0x0000000c03037224 */ /* 0x000fc800078e02ff */
[----:B------:R-:W-:-:S06]  /*0df0*/  IMAD.HI.U32 R3, R7, R3, R6 ;  /* 0x0000000307037227 */ /* 0x000fcc00078e0006 */
[----:B------:R-:W-:-:S05]  /*0e00*/  IMAD.HI.U32 R3, R3, R5, RZ ;  /* 0x0000000503037227 */ /* 0x000fca00078e00ff */
[----:B------:R-:W-:-:S05]  /*0e10*/  IADD3 R6, -R3, RZ, RZ ;  /* 0x000000ff03067210 */ /* 0x000fca0007ffe1ff */
[----:B------:R-:W-:-:S05]  /*0e20*/  IMAD R5, R12, R6, R5 ;  /* 0x000000060c057224 */ /* 0x000fca00078e0205 */
[----:B------:R-:W-:-:S13]  /*0e30*/  ISETP.GT.U32.AND P2, PT, R12, R5, PT ;  /* 0x000000050c00720c */ /* 0x000fda0003f44070 */
[----:B------:R-:W-:Y:S01]  /*0e40*/  @!P2 IMAD.IADD R5, R5, 0x1, -R12 ;  /* 0x000000010505a824 */ /* 0x000fe200078e0a0c */
[----:B------:R-:W-:-:S04]  /*0e50*/  @!P2 IADD3 R3, R3, 0x1, RZ ;  /* 0x000000010303a810 */ /* 0x000fc80007ffe0ff */
[----:B------:R-:W-:Y:S01]  /*0e60*/  ISETP.GE.U32.AND P3, PT, R5, R12, PT ;  /* 0x0000000c0500720c */ /* 0x000fe20003f66070 */
[----:B------:R-:W-:Y:S01]  /*0e70*/  IMAD R12, R14, c[0x0][0x198], RZ ;  /* 0x000066000e0c7a24 */ /* 0x000fe200078e02ff */
[----:B------:R-:W-:Y:S01]  /*0e80*/  IADD3.X R5, R21, UR7, RZ, P0, !PT ;  /* 0x0000000715057c10 */ /* 0x000fe200087fe4ff */
[C---:B---3--:R-:W-:Y:S01]  /*0e90*/  IMAD R14, R251.reuse, c[0x0][0x1a4], R13 ;  /* 0x00006900fb0e7a24 */ /* 0x048fe200078e020d */
[----:B------:R-:W-:Y:S01]  /*0ea0*/  ISETP.NE.AND P0, PT, RZ, c[0x0][0x1c8], PT ;  /* 0x00007200ff007a0c */ /* 0x000fe20003f05270 */
[----:B------:R-:W-:Y:S02]  /*0eb0*/  IMAD R15, R251, c[0x0][0x19c], R12 ;  /* 0x00006700fb0f7a24 */ /* 0x000fe400078e020c */
[C---:B------:R-:W-:Y:S02]  /*0ec0*/  IMAD R16, R5.reuse, c[0x0][0x190], RZ ;  /* 0x0000640005107a24 */ /* 0x040fe400078e02ff */
[----:B------:R-:W-:Y:S02]  /*0ed0*/  IMAD R17, R5, c[0x0][0x370], RZ ;  /* 0x0000dc0005117a24 */ /* 0x000fe400078e02ff */
[----:B------:R-:W-:-:S02]  /*0ee0*/  IMAD R16, R4, c[0x0][0x194], R16 ;  /* 0x0000650004107a24 */ /* 0x000fc400078e0210 */
[----:B------:R-:W-:Y:S01]  /*0ef0*/  IMAD R19, R4, c[0x0][0x374], R17 ;  /* 0x0000dd0004137a24 */ /* 0x000fe200078e0211 */
[----:B------:R-:W-:Y:S01]  /*0f00*/  @P3 IADD3 R3, R3, 0x1, RZ ;  /* 0x0000000103033810 */ /* 0x000fe20007ffe0ff */
[----:B------:R-:W-:-:S04]  /*0f10*/  IMAD R17, R18, c[0x0][0x180], RZ ;  /* 0x0000600012117a24 */ /* 0x000fc800078e02ff */
[----:B------:R-:W-:Y:S01]  /*0f20*/  @!P1 IMAD.MOV R3, RZ, RZ, -R3 ;  /* 0x000000ffff039224 */ /* 0x000fe200078e0a03 */
[----:B------:R-:W-:Y:S01]  /*0f30*/  @!P0 LOP3.LUT R3, RZ, c[0x0][0x1c8], RZ, 0x33, !PT ;  /* 0x00007200ff038a12 */ /* 0x000fe200078e33ff */
[----:B--2---:R-:W-:-:S04]  /*0f40*/  IMAD.WIDE.U32 R6, R0, c[0x0][0x368], R22 ;  /* 0x0000da0000067a25 */ /* 0x004fc800078e0016 */
[----:B------:R-:W-:Y:S01]  /*0f50*/  IMAD.WIDE.U32 R10, R251, c[0x0][0x198], R22 ;  /* 0x00006600fb0a7a25 */ /* 0x000fe200078e0016 */
[----:B------:R-:W-:-:S03]  /*0f60*/  IADD3 R7, R7, R8, RZ ;  /* 0x0000000807077210 */ /* 0x000fc60007ffe0ff */
[----:B------:R-:W-:-:S04]  /*0f70*/  IMAD.WIDE.U32 R8, R251, c[0x0][0x1a0], R22 ;  /* 0x00006800fb087a25 */ /* 0x000fc800078e0016 */
[----:B------:R-:W-:Y:S02]  /*0f80*/  IMAD.IADD R5, R9, 0x1, R14 ;  /* 0x0000000109057824 */ /* 0x000fe400078e020e */
[----:B------:R-:W-:Y:S02]  /*0f90*/  IMAD.IADD R11, R11, 0x1, R15 ;  /* 0x000000010b0b7824 */ /* 0x000fe400078e020f */
[----:B------:R-:W-:-:S04]  /*0fa0*/  IMAD.WIDE.U32 R12, R4, c[0x0][0x190], R22 ;  /* 0x00006400040c7a25 */ /* 0x000fc800078e0016 */
[----:B------:R-:W-:Y:S01]  /*0fb0*/  IMAD.WIDE.U32 R14, R4, c[0x0][0x370], R6 ;  /* 0x0000dc00040e7a25 */ /* 0x000fe200078e0006 */
[----:B------:R-:W-:-:S03]  /*0fc0*/  MOV R4, R8 ;  /* 0x0000000800047202 */ /* 0x000fc60000000f00 */
[----:B------:R-:W-:Y:S02]  /*0fd0*/  IMAD R8, R18, c[0x0][0x188], RZ ;  /* 0x0000620012087a24 */ /* 0x000fe400078e02ff */
[----:B------:R-:W-:-:S04]  /*0fe0*/  IMAD.WIDE.U32 R6, R0, c[0x0][0x188], R4 ;  /* 0x0000620000067a25 */ /* 0x000fc800078e0004 */
[----:B------:R-:W-:Y:S01]  /*0ff0*/  IMAD.WIDE.U32 R4, R0, c[0x0][0x180], R10 ;  /* 0x0000600000047a25 */ /* 0x000fe200078e000a */
[----:B------:R-:W-:-:S03]  /*1000*/  LEA.HI R10, R205, R205, RZ, 0x1 ;  /* 0x000000cdcd0a7211 */ /* 0x000fc600078f08ff */
[----:B------:R-:W-:Y:S01]  /*1010*/  IMAD R8, R0, c[0x0][0x18c], R8 ;  /* 0x0000630000087a24 */ /* 0x000fe200078e0208 */
[----:B------:R-:W-:Y:S01]  /*1020*/  LOP3.LUT R10, R10, 0xfffffffe, RZ, 0xc0, !PT ;  /* 0xfffffffe0a0a7812 */ /* 0x000fe200078ec0ff */
[----:B------:R-:W-:Y:S02]  /*1030*/  IMAD.IADD R9, R13, 0x1, R16 ;  /* 0x000000010d097824 */ /* 0x000fe400078e0210 */
[----:B------:R-:W-:Y:S01]  /*1040*/  IMAD R13, R0, c[0x0][0x184], R17 ;  /* 0x00006100000d7a24 */ /* 0x000fe200078e0211 */
[----:B------:R-:W-:Y:S01]  /*1050*/  IADD3 R7, R7, R8, RZ ;  /* 0x0000000807077210 */ /* 0x000fe20007ffe0ff */
[----:B------:R-:W-:Y:S01]  /*1060*/  IMAD.MOV.U32 R8, RZ, RZ, R12 ;  /* 0x000000ffff087224 */ /* 0x000fe200078e000c */
[----:B------:R-:W-:Y:S01]  /*1070*/  SHF.R.S32.HI R12, RZ, 0x1f, R3 ;  /* 0x0000001fff0c7819 */ /* 0x000fe20000011403 */
[----:B------:R-:W-:Y:S01]  /*1080*/  IMAD R16, R18, c[0x0][0x178], RZ ;  /* 0x00005e0012107a24 */ /* 0x000fe200078e02ff */
[----:B------:R-:W-:Y:S01]  /*1090*/  IADD3 R5, R5, R13, RZ ;  /* 0x0000000d05057210 */ /* 0x000fe20007ffe0ff */
[----:B------:R-:W-:-:S02]  /*10a0*/  IMAD.IADD R13, R205, 0x1, -R10 ;  /* 0x00000001cd0d7824 */ /* 0x000fc400078e0a0a */
[C---:B------:R-:W-:Y:S02]  /*10b0*/  IMAD R16, R0.reuse, c[0x0][0x17c], R16 ;  /* 0x00005f0000107a24 */ /* 0x040fe400078e0210 */
[----:B------:R-:W-:Y:S01]  /*10c0*/  IMAD.WIDE.U32 R10, R0, c[0x0][0x178], R8 ;  /* 0x00005e00000a7a25 */ /* 0x000fe200078e0008 */
[----:B------:R-:W-:-:S03]  /*10d0*/  ISETP.NE.AND P0, PT, R13, 0x1, PT ;  /* 0x000000010d00780c */ /* 0x000fc60003f05270 */
[----:B------:R-:W-:Y:S01]  /*10e0*/  IMAD.IADD R9, R15, 0x1, R19 ;  /* 0x000000010f097824 */ /* 0x000fe200078e0213 */
[----:B------:R-:W-:Y:S01]  /*10f0*/  IADD3 R11, R11, R16, RZ ;  /* 0x000000100b0b7210 */ /* 0x000fe20007ffe0ff */
[----:B------:R-:W2:Y:S01]  /*1100*/  LDL R19, [R1+0xc] ;  /* 0x00000c0001137983 */ /* 0x000ea20000100800 */
[C---:B------:R-:W-:Y:S02]  /*1110*/  IMAD R16, R21.reuse, c[0x0][0x1a0], RZ ;  /* 0x0000680015107a24 */ /* 0x040fe400078e02ff */
[----:B------:R-:W-:Y:S02]  /*1120*/  IMAD R17, R21, c[0x0][0x198], RZ ;  /* 0x0000660015117a24 */ /* 0x000fe400078e02ff */
[----:B------:R-:W3:Y:S01]  /*1130*/  LDL R21, [R1+0x10] ;  /* 0x0000100001157983 */ /* 0x000ee20000100800 */
[C---:B------:R-:W-:Y:S02]  /*1140*/  IMAD R8, R12.reuse, c[0x0][0x1b8], RZ ;  /* 0x00006e000c087a24 */ /* 0x040fe400078e02ff */
[----:B------:R-:W-:-:S02]  /*1150*/  IMAD R12, R12, c[0x0][0x1b0], RZ ;  /* 0x00006c000c0c7a24 */ /* 0x000fc400078e02ff */
[----:B------:R-:W-:-:S04]  /*1160*/  IMAD.WIDE.U32 R6, R3, c[0x0][0x1b8], R6 ;  /* 0x00006e0003067a25 */ /* 0x000fc800078e0006 */
[----:B------:R-:W-:-:S04]  /*1170*/  IMAD.WIDE.U32 R4, R3, c[0x0][0x1b0], R4 ;  /* 0x00006c0003047a25 */ /* 0x000fc800078e0004 */
[C---:B------:R-:W-:Y:S02]  /*1180*/  IMAD R8, R3.reuse, c[0x0][0x1bc], R8 ;  /* 0x00006f0003087a24 */ /* 0x040fe400078e0208 */
[----:B------:R-:W-:Y:S01]  /*1190*/  IMAD R12, R3, c[0x0][0x1b4], R12 ;  /* 0x00006d00030c7a24 */ /* 0x000fe200078e020c */
[----:B------:R-:W-:Y:S01]  /*11a0*/  SHF.R.S32.HI R3, RZ, 0x1f, R2 ;  /* 0x0000001fff037819 */ /* 0x000fe20000011402 */
[----:B------:R-:W-:Y:S01]  /*11b0*/  IMAD.IADD R7, R7, 0x1, R8 ;  /* 0x0000000107077824 */ /* 0x000fe200078e0208 */
[----:B------:R-:W-:Y:S01]  /*11c0*/  MOV R8, R14 ;  /* 0x0000000e00087202 */ /* 0x000fe20000000f00 */
[----:B------:R-:W-:Y:S02]  /*11d0*/  IMAD.IADD R5, R5, 0x1, R12 ;  /* 0x0000000105057824 */ /* 0x000fe400078e020c */
[C---:B------:R-:W-:Y:S02]  /*11e0*/  IMAD R12, R3.reuse, c[0x0][0x378], RZ ;  /* 0x0000de00030c7a24 */ /* 0x040fe400078e02ff */
[----:B------:R-:W-:-:S02]  /*11f0*/  IMAD R3, R3, c[0x0][0x1a8], RZ ;  /* 0x00006a0003037a24 */ /* 0x000fc400078e02ff */
[C---:B------:R-:W-:Y:S02]  /*1200*/  IMAD R14, R2.reuse, c[0x0][0x37c], R12 ;  /* 0x0000df00020e7a24 */ /* 0x040fe400078e020c */
[----:B------:R-:W-:-:S04]  /*1210*/  IMAD.WIDE.U32 R12, R2, c[0x0][0x378], R8 ;  /* 0x0000de00020c7a25 */ /* 0x000fc800078e0008 */
[----:B------:R-:W-:Y:S02]  /*1220*/  IMAD.IADD R13, R13, 0x1, R14 ;  /* 0x000000010d0d7824 */ /* 0x000fe400078e020e */
[----:B------:R-:W-:Y:S02]  /*1230*/  IMAD R16, R252, c[0x0][0x1a4], R16 ;  /* 0x00006900fc107a24 */ /* 0x000fe400078e0210 */
[C---:B------:R-:W-:Y:S02]  /*1240*/  IMAD R3, R2.reuse, c[0x0][0x1ac], R3 ;  /* 0x00006b0002037a24 */ /* 0x040fe400078e0203 */
[----:B------:R-:W-:-:S04]  /*1250*/  IMAD.WIDE.U32 R10, R2, c[0x0][0x1a8], R10 ;  /* 0x00006a00020a7a25 */ /* 0x000fc800078e000a */
[----:B------:R-:W-:Y:S01]  /*1260*/  IMAD.WIDE.U32 R14, R252, c[0x0][0x1a0], R6 ;  /* 0x00006800fc0e7a25 */ /* 0x000fe200078e0006 */
[----:B------:R-:W-:-:S03]  /*1270*/  LEA R210, P4, R10, c[0x0][0x160], 0x1 ;  /* 0x000058000ad27a11 */ /* 0x000fc600078808ff */
[----:B------:R-:W-:Y:S01]  /*1280*/  IMAD.WIDE.U32 R8, R252, c[0x0][0x198], R4 ;  /* 0x00006600fc087a25 */ /* 0x000fe200078e0004 */
[----:B------:R-:W-:Y:S02]  /*1290*/  IADD3 R5, R15, R16, RZ ;  /* 0x000000100f057210 */ /* 0x000fe40007ffe0ff */
[C---:B------:R-:W-:Y:S01]  /*12a0*/  LEA R6, P2, R14.reuse, c[0x0][0x170], 0x1 ;  /* 0x00005c000e067a11 */ /* 0x040fe200078408ff */
[----:B------:R-:W-:Y:S01]  /*12b0*/  IMAD.IADD R3, R11, 0x1, R3 ;  /* 0x000000010b037824 */ /* 0x000fe200078e0203 */
[----:B------:R-:W-:Y:S01]  /*12c0*/  MOV R15, c[0x0][0x1a0] ;  /* 0x00006800000f7a02 */ /* 0x000fe20000000f00 */
[----:B------:R-:W-:Y:S01]  /*12d0*/  IMAD.MOV.U32 R18, RZ, RZ, c[0x0][0x1a4] ;  /* 0x00006900ff127624 */ /* 0x000fe200078e00ff */
[----:B------:R-:W-:Y:S02]  /*12e0*/  LEA.HI.X R7, R14, c[0x0][0x174], R5, 0x1, P2 ;  /* 0x00005d000e077a11 */ /* 0x000fe400010f0c05 */
[----:B------:R-:W-:Y:S02]  /*12f0*/  LEA.HI.X R211, R10, c[0x0][0x164], R3, 0x1, P4 ;  /* 0x000059000ad37a11 */ /* 0x000fe400020f0c03 */
[----:B------:R-:W-:-:S04]  /*1300*/  LEA R14, P4, R15, R6, 0x6 ;  /* 0x000000060f0e7211 */ /* 0x000fc800078830ff */
[----:B------:R-:W-:Y:S02]  /*1310*/  LEA.HI.X R15, R15, R7, R18, 0x6, P4 ;  /* 0x000000070f0f7211 */ /* 0x000fe400020f3412 */
[----:B------:R-:W4:Y:S01]  /*1320*/  LDL R18, [R1+0x14] ;  /* 0x0000140001127983 */ /* 0x000f220000100800 */
[----:B------:R-:W-:Y:S01]  /*1330*/  ISETP.NE.AND P5, PT, RZ, UR4, PT ;  /* 0x00000004ff007c0c */ /* 0x000fe2000bfa5270 */
[----:B------:R-:W-:Y:S01]  /*1340*/  IMAD R17, R252, c[0x0][0x19c], R17 ;  /* 0x00006700fc117a24 */ /* 0x000fe200078e0211 */
[----:B------:R-:W-:-:S03]  /*1350*/  LEA R4, P1, R8, c[0x0][0x168], 0x1 ;  /* 0x00005a0008047a11 */ /* 0x000fc600078208ff */
[----:B------:R-:W-:Y:S01]  /*1360*/  IMAD.IADD R9, R9, 0x1, R17 ;  /* 0x0000000109097824 */ /* 0x000fe200078e0211 */
[----:B------:R-:W-:Y:S02]  /*1370*/  LEA R208, P3, R12, c[0x0][0x330], 0x1 ;  /* 0x0000cc000cd07a11 */ /* 0x000fe400078608ff */
[----:B------:R-:W-:Y:S02]  /*1380*/  MOV R11, c[0x0][0x370] ;  /* 0x0000dc00000b7a02 */ /* 0x000fe40000000f00 */
[----:B------:R-:W-:Y:S02]  /*1390*/  LEA.HI.X R5, R8, c[0x0][0x16c], R9, 0x1, P1 ;  /* 0x00005b0008057a11 */ /* 0x000fe400008f0c09 */
[----:B------:R-:W-:Y:S02]  /*13a0*/  MOV R9, c[0x0][0x190] ;  /* 0x0000640000097a02 */ /* 0x000fe40000000f00 */
[----:B------:R-:W-:Y:S01]  /*13b0*/  LEA.HI.X R209, R12, c[0x0][0x334], R13, 0x1, P3 ;  /* 0x0000cd000cd17a11 */ /* 0x000fe200018f0c0d */
[----:B------:R-:W-:Y:S01]  /*13c0*/  IMAD.MOV.U32 R13, RZ, RZ, c[0x0][0x374] ;  /* 0x0000dd00ff0d7624 */ /* 0x000fe200078e00ff */
[----:B------:R-:W-:Y:S01]  /*13d0*/  MOV R3, c[0x0][0x198] ;  /* 0x0000660000037a02 */ /* 0x000fe20000000f00 */
[----:B------:R-:W-:Y:S01]  /*13e0*/  IMAD.MOV.U32 R17, RZ, RZ, c[0x0][0x194] ;  /* 0x00006500ff117624 */ /* 0x000fe200078e00ff */
[----:B------:R-:W-:Y:S01]  /*13f0*/  LEA R12, P3, R11, R208, 0x6 ;  /* 0x000000d00b0c7211 */ /* 0x000fe200078630ff */
[----:B------:R-:W-:Y:S01]  /*1400*/  IMAD.MOV.U32 R16, RZ, RZ, c[0x0][0x19c] ;  /* 0x00006700ff107624 */ /* 0x000fe200078e00ff */
[----:B------:R-:W-:-:S02]  /*1410*/  LEA R10, P2, R9, R210, 0x6 ;  /* 0x000000d2090a7211 */ /* 0x000fc400078430ff */
[----:B------:R-:W-:Y:S02]  /*1420*/  LEA R8, P1, R3, R4, 0x6 ;  /* 0x0000000403087211 */ /* 0x000fe400078230ff */
[----:B------:R-:W-:Y:S02]  /*1430*/  LEA.HI.X R13, R11, R209, R13, 0x6, P3 ;  /* 0x000000d10b0d7211 */ /* 0x000fe400018f340d */
[----:B------:R-:W-:Y:S02]  /*1440*/  LEA.HI.X R11, R9, R211, R17, 0x6, P2 ;  /* 0x000000d3090b7211 */ /* 0x000fe400010f3411 */
[----:B------:R-:W-:Y:S02]  /*1450*/  LEA.HI.X R9, R3, R5, R16, 0x6, P1 ;  /* 0x0000000503097211 */ /* 0x000fe400008f3410 */
[----:B------:R-:W1:Y:S04]  /*1460*/  S2R R16, SR_TID.X ;  /* 0x0000000000107919 */ /* 0x000e680000002100 */
[----:B------:R-:W1:Y:S01]  /*1470*/  S2R R17, SR_TID.X ;  /* 0x0000000000117919 */ /* 0x000e620000002100 */
[----:B------:R-:W-:-:S02]  /*1480*/  ULDC UR5, c[0x0][0x22c] ;  /* 0x00008b0000057ab9 */ /* 0x000fc40000000800 */
[----:B------:R-:W-:Y:S02]  /*1490*/  ULDC UR4, c[0x0][0x1c0] ;  /* 0x0000700000047ab9 */ /* 0x000fe40000000800 */
[----:B------:R-:W-:Y:S01]  /*14a0*/  UIMAD UR10, UR5, UR4, URZ ;  /* 0x00000004050a72a4 */ /* 0x000fe2000f8e023f */
[----:B------:R-:W-:Y:S01]  /*14b0*/  IMAD R2, R2, c[0x0][0x22c], RZ ;  /* 0x00008b0002027a24 */ /* 0x000fe200078e02ff */
[----:B------:R-:W-:Y:S01]  /*14c0*/  USHF.R.S32.HI UR6, URZ, 0x1f, UR5 ;  /* 0x0000001f3f067899 */ /* 0x000fe20008011405 */
[----:B-1----:R-:W-:-:S04]  /*14d0*/  SHF.R.S32.HI R16, RZ, 0x1f, R16 ;  /* 0x0000001fff107819 */ /* 0x002fc80000011410 */
[----:B------:R-:W-:-:S04]  /*14e0*/  LEA.HI R16, R16, R17, RZ, 0x5 ;  /* 0x0000001110107211 */ /* 0x000fc800078f28ff */
[----:B------:R-:W-:Y:S01]  /*14f0*/  SHF.R.S32.HI R16, RZ, 0x5, R16 ;  /* 0x00000005ff107819 */ /* 0x000fe20000011410 */
[----:B------:R-:W-:Y:S02]  /*1500*/  USHF.L.U32 UR9, UR10, 0x6, URZ ;  /* 0x000000060a097899 */ /* 0x000fe4000800063f */
[----:B------:R-:W-:Y:S02]  /*1510*/  UIMAD.WIDE.U32 UR14, UR5, UR4, URZ ;  /* 0x00000004050e72a5 */ /* 0x000fe4000f8e003f */
[----:B------:R-:W-:Y:S02]  /*1520*/  UIMAD UR6, UR6, UR4, URZ ;  /* 0x00000004060672a4 */ /* 0x000fe4000f8e023f */
[----:B------:R-:W-:Y:S02]  /*1530*/  USHF.R.S32.HI UR4, URZ, 0x1f, UR9 ;  /* 0x0000001f3f047899 */ /* 0x000fe40008011409 */
[----:B------:R-:W-:-:S04]  /*1540*/  UIMAD UR6, UR8, UR5, UR6 ;  /* 0x00000005080672a4 */ /* 0x000fc8000f8e0206 */
[----:B------:R-:W-:Y:S01]  /*1550*/  UIADD3 UR6, UR15, UR6, URZ ;  /* 0x000000060f067290 */ /* 0x000fe2000fffe03f */
[----:B------:R-:W-:Y:S01]  /*1560*/  CS2R R94, SRZ ;  /* 0x00000000005e7805 */ /* 0x000fe2000001ff00 */
        /* <DEDUP_REMOVED lines=30> */
[----:B--2---:R-:W-:Y:S01]  /*1750*/  SHF.L.U32 R213, R19, 0x1, RZ ;  /* 0x0000000113d57819 */ /* 0x004fe200000006ff */
[----:B------:R-:W-:Y:S01]  /*1760*/  @P5 BAR.SYNC.DEFER_BLOCKING 0x0 ;  /* 0x0000000000005b1d */ /* 0x000fe20000010000 */
[----:B---3--:R-:W-:Y:S01]  /*1770*/  IMAD.SHL.U32 R236, R21, 0x4, RZ ;  /* 0x0000000415ec7824 */ /* 0x008fe200078e00ff */
[----:B------:R-:W-:-:S04]  /*1780*/  IADD3 R3, R19, 0x2000, RZ ;  /* 0x0000200013037810 */ /* 0x000fc80007ffe0ff */
[----:B------:R-:W-:Y:S01]  /*1790*/  @!PT LDS RZ, [RZ] ;  /* 0x00000000fffff984 */ /* 0x000fe20000000800 */
[----:B------:R-:W-:Y:S01]  /*17a0*/  @!PT LDS RZ, [RZ] ;  /* 0x00000000fffff984 */ /* 0x000fe20000000800 */
[----:B------:R-:W-:Y:S01]  /*17b0*/  @!PT LDS RZ, [RZ] ;  /* 0x00000000fffff984 */ /* 0x000fe20000000800 */
[----:B------:R1:W-:Y:S04]  /*17c0*/  LDGSTS.E.BYPASS.LTC128B.128 [R213+0x10000], [R6.64] ;  /* 0x1000000006d57fae */ /* 0x0003e8000b901d50 */
[----:B------:R1:W-:Y:S01]  /*17d0*/  LDGSTS.E.BYPASS.LTC128B.128 [R213+0x12000], [R6.64+0x80] ;  /* 0x1200008006d57fae */ /* 0x0003e2000b901d50 */
[----:B------:R-:W-:-:S03]  /*17e0*/  SEL R3, R3, R19, !P0 ;  /* 0x0000001303037207 */ /* 0x000fc60004000000 */
[----:B------:R2:W-:Y:S02]  /*17f0*/  LDGSTS.E.BYPASS.LTC128B.128 [R213+0x11000], [R14.64] ;  /* 0x110000000ed57fae */ /* 0x0005e4000b901d50 */
[----:B------:R-:W-:Y:S02]  /*1800*/  IMAD.SHL.U32 R212, R3, 0x2, RZ ;  /* 0x0000000203d47824 */ /* 0x000fe400078e00ff */
[----:B------:R2:W-:Y:S04]  /*1810*/  LDGSTS.E.BYPASS.LTC128B.128 [R213+0x13000], [R14.64+0x80] ;  /* 0x130000800ed57fae */ /* 0x0005e8000b901d50 */
[----:B------:R-:W0:Y:S04]  /*1820*/  LDGDEPBAR ;  /* 0x00000000000079af */ /* 0x000e280000000000 */
[----:B------:R2:W-:Y:S04]  /*1830*/  LDGSTS.E.BYPASS.LTC128B.128 [R213+0x8000], [R208.64] ;  /* 0x08000000d0d57fae */ /* 0x0005e8000b901d50 */
[----:B------:R2:W-:Y:S04]  /*1840*/  LDGSTS.E.BYPASS.LTC128B.128 [R213+0xa000], [R208.64+0x80] ;  /* 0x0a000080d0d57fae */ /* 0x0005e8000b901d50 */
[----:B------:R2:W-:Y:S01]  /*1850*/  LDGSTS.E.BYPASS.LTC128B.128 [R213+0x9000], [R12.64] ;  /* 0x090000000cd57fae */ /* 0x0005e2000b901d50 */
[----:B-1----:R-:W-:-:S03]  /*1860*/  IADD3 R6, P1, R236, R225, RZ ;  /* 0x000000e1ec067210 */ /* 0x002fc60007f3e0ff */
[----:B------:R2:W-:Y:S01]  /*1870*/  LDGSTS.E.BYPASS.LTC128B.128 [R213+0xb000], [R12.64+0x80] ;  /* 0x0b0000800cd57fae */ /* 0x0005e2000b901d50 */
[----:B------:R-:W-:-:S03]  /*1880*/  IADD3.X R7, R237, R224, RZ, P1, !PT ;  /* 0x000000e0ed077210 */ /* 0x000fc60000ffe4ff */
[----:B------:R2:W-:Y:S04]  /*1890*/  LDGSTS.E.BYPASS.LTC128B.128 [R212], [R210.64] ;  /* 0x00000000d2d47fae */ /* 0x0005e8000b901d50 */
[----:B------:R2:W-:Y:S04]  /*18a0*/  LDGSTS.E.BYPASS.LTC128B.128 [R212+0x2000], [R210.64+0x80] ;  /* 0x02000080d2d47fae */ /* 0x0005e8000b901d50 */
[----:B------:R1:W-:Y:S04]  /*18b0*/  LDGSTS.E.BYPASS.LTC128B.128 [R212+0x1000], [R10.64] ;  /* 0x010000000ad47fae */ /* 0x0003e8000b901d50 */
[----:B------:R1:W-:Y:S04]  /*18c0*/  LDGSTS.E.BYPASS.LTC128B.128 [R212+0x3000], [R10.64+0x80] ;  /* 0x030000800ad47fae */ /* 0x0003e8000b901d50 */
[----:B------:R3:W-:Y:S04]  /*18d0*/  LDGSTS.E.BYPASS.LTC128B.128 [R213+0xc000], [R4.64] ;  /* 0x0c00000004d57fae */ /* 0x0007e8000b901d50 */
[----:B------:R3:W-:Y:S04]  /*18e0*/  LDGSTS.E.BYPASS.LTC128B.128 [R213+0xe000], [R4.64+0x80] ;  /* 0x0e00008004d57fae */ /* 0x0007e8000b901d50 */
[----:B------:R1:W-:Y:S04]  /*18f0*/  LDGSTS.E.BYPASS.LTC128B.128 [R213+0xd000], [R8.64] ;  /* 0x0d00000008d57fae */ /* 0x0003e8000b901d50 */
[----:B------:R1:W-:Y:S04]  /*1900*/  LDGSTS.E.BYPASS.LTC128B.128 [R213+0xf000], [R8.64+0x80] ;  /* 0x0f00008008d57fae */ /* 0x0003e8000b901d50 */
[----:B------:R-:W0:Y:S04]  /*1910*/  LDGDEPBAR ;  /* 0x00000000000079af */ /* 0x000e280000000000 */
[----:B------:R1:W5:Y:S04]  /*1920*/  LDG.E R220, [R6.64] ;  /* 0x0000001006dc7981 */ /* 0x000368000c1e1900 */
[----:B------:R1:W5:Y:S01]  /*1930*/  LDG.E R219, [R6.64+0x20] ;  /* 0x0000201006db7981 */ /* 0x000362000c1e1900 */
[----:B------:R-:W-:Y:S01]  /*1940*/  ISETP.NE.U32.AND P1, PT, RZ, c[0x0][0x240], PT ;  /* 0x00009000ff007a0c */ /* 0x000fe20003f25070 */
[----:B----4-:R-:W-:-:S02]  /*1950*/  IMAD R3, R16, UR10, R18 ;  /* 0x0000000a10037c24 */ /* 0x010fc4000f8e0212 */
[----:B---3--:R-:W-:Y:S01]  /*1960*/  IMAD.WIDE R4, R0, 0x80, RZ ;  /* 0x0000008000047825 */ /* 0x008fe200078e02ff */
[----:B------:R-:W-:-:S04]  /*1970*/  DEPBAR.LE SB0, 0x1 ;  /* 0x000080400000791a */ /* 0x000fc80000000000 */
[----:B-1----:R-:W1:Y:S04]  /*1980*/  S2R R7, SR_CTAID.X ;  /* 0x0000000000077919 */ /* 0x002e680000002500 */
[----:B------:R-:W-:Y:S01]  /*1990*/  BAR.SYNC.DEFER_BLOCKING 0x0 ;  /* 0x0000000000007b1d */ /* 0x000fe20000010000 */
[----:B------:R-:W-:Y:S02]  /*19a0*/  ISETP.NE.AND.EX P1, PT, RZ, c[0x0][0x244], PT, P1 ;  /* 0x00009100ff007a0c */ /* 0x000fe40003f25310 */
[----:B------:R-:W-:Y:S02]  /*19b0*/  SHF.R.S32.HI R6, RZ, 0x1f, R2 ;  /* 0x0000001fff067819 */ /* 0x000fe40000011402 */
[----:B------:R-:W-:Y:S02]  /*19c0*/  SEL R9, R4, RZ, P1 ;  /* 0x000000ff04097207 */ /* 0x000fe40000800000 */
[----:B------:R-:W-:Y:S01]  /*19d0*/  SEL R8, R5, RZ, P1 ;  /* 0x000000ff05087207 */ /* 0x000fe20000800000 */
[----:B------:R-:W-:Y:S01]  /*19e0*/  IMAD.U32 R5, RZ, RZ, UR7 ;  /* 0x00000007ff057e24 */ /* 0x000fe2000f8e00ff */
[----:B------:R-:W-:-:S02]  /*19f0*/  MOV R4, UR11 ;  /* 0x0000000b00047c02 */ /* 0x000fc40008000f00 */
[----:B------:R-:W-:Y:S02]  /*1a00*/  IADD3 R2, P2, P1, R3, UR9, R2 ;  /* 0x0000000903027c10 */ /* 0x000fe4000f95e002 */
[----:B------:R-:W-:Y:S01]  /*1a10*/  SHF.R.S32.HI R3, RZ, 0x1f, R3 ;  /* 0x0000001fff037819 */ /* 0x000fe20000011403 */
[----:B-1----:R-:W-:-:S04]  /*1a20*/  IMAD.WIDE.U32 R10, R7, c[0x0][0x3d8], RZ ;  /* 0x0000f600070a7a25 */ /* 0x002fc800078e00ff */
[----:B------:R-:W-:Y:S01]  /*1a30*/  IMAD R7, R7, c[0x0][0x3dc], R11 ;  /* 0x0000f70007077a24 */ /* 0x000fe200078e020b */
[----:B------:R-:W-:Y:S01]  /*1a40*/  SEL R10, R10, RZ, P5 ;  /* 0x000000ff0a0a7207 */ /* 0x000fe20002800000 */
[----:B------:R-:W-:Y:S01]  /*1a50*/  IMAD.WIDE R4, R0, c[0x0][0x224], R4 ;  /* 0x0000890000047a25 */ /* 0x000fe200078e0204 */
[----:B------:R-:W-:Y:S01]  /*1a60*/  IADD3.X R3, R3, UR4, R6, P2, P1 ;  /* 0x0000000403037c10 */ /* 0x000fe200097e2406 */
[----:B------:R2:W1:Y:S01]  /*1a70*/  LDSM.16.M88.4 R104, [R188+0x10000] ;  /* 0x01000000bc68783b */ /* 0x0004620000000200 */
[----:B------:R-:W-:Y:S02]  /*1a80*/  IADD3 R2, P1, R10, R2, RZ ;  /* 0x000000020a027210 */ /* 0x000fe40007f3e0ff */
[----:B------:R-:W-:Y:S01]  /*1a90*/  SEL R6, R7, RZ, P5 ;  /* 0x000000ff07067207 */ /* 0x000fe20002800000 */
[----:B------:R2:W3:Y:S01]  /*1aa0*/  LDSM.16.M88.4 R108, [R188+0x10800] ;  /* 0x01080000bc6c783b */ /* 0x0004e20000000200 */
[----:B------:R-:W-:Y:S02]  /*1ab0*/  IADD3 R0, P2, R4, R9, RZ ;  /* 0x0000000904007210 */ /* 0x000fe40007f5e0ff */
[----:B------:R-:W-:Y:S01]  /*1ac0*/  IADD3.X R3, R6, R3, RZ, P1, !PT ;  /* 0x0000000306037210 */ /* 0x000fe20000ffe4ff */
[----:B------:R2:W4:Y:S01]  /*1ad0*/  LDSM.16.M88.4 R112, [R189+0x10000] ;  /* 0x01000000bd70783b */ /* 0x0005220000000200 */
[----:B------:R-:W-:Y:S01]  /*1ae0*/  IADD3 R6, -R223, c[0x0][0x214], R52 ;  /* 0x00008500df067a10 */ /* 0x000fe20007ffe134 */
[----:B------:R-:W-:-:S02]  /*1af0*/  IMAD.X R4, R5, 0x1, R8, P2 ;  /* 0x0000000105047824 */ /* 0x000fc400010e0608 */
[C---:B------:R-:W-:Y:S01]  /*1b00*/  IMAD R5, R0.reuse, UR6, RZ ;  /* 0x0000000600057c24 */ /* 0x040fe2000f8e02ff */
[----:B------:R2:W1:Y:S01]  /*1b10*/  LDSM.16.M88.4 R116, [R189+0x10800] ;  /* 0x01080000bd74783b */ /* 0x0004620000000200 */
[----:B------:R-:W-:Y:S01]  /*1b20*/  IMAD.WIDE.U32 R2, R0, UR14, R2 ;  /* 0x0000000e00027c25 */ /* 0x000fe2000f8e0002 */
[----:B------:R-:W-:Y:S02]  /*1b30*/  IADD3 R0, R6, -c[0x0][0x2e8], RZ ;  /* 0x8000ba0006007a10 */ /* 0x000fe40007ffe0ff */
[----:B------:R2:W1:Y:S01]  /*1b40*/  LDSM.16.M88.4 R120, [R190+0x10000] ;  /* 0x01000000be78783b */ /* 0x0004620000000200 */
[----:B------:R-:W-:Y:S01]  /*1b50*/  IMAD R4, R4, UR14, R5 ;  /* 0x0000000e04047c24 */ /* 0x000fe2000f8e0205 */
[----:B------:R-:W-:Y:S02]  /*1b60*/  SHF.R.S32.HI R5, RZ, 0x1f, R0 ;  /* 0x0000001fff057819 */ /* 0x000fe40000011400 */
[----:B------:R2:W1:Y:S02]  /*1b70*/  LDSM.16.M88.4 R124, [R190+0x10800] ;  /* 0x01080000be7c783b */ /* 0x0004640000000200 */
[----:B------:R-:W-:-:S02]  /*1b80*/  LEA.HI R5, R5, R0, RZ, 0x6 ;  /* 0x0000000005057211 */ /* 0x000fc400078f30ff */
[----:B------:R2:W1:Y:S02]  /*1b90*/  LDSM.16.M88.4 R128, [R203+0x10000] ;  /* 0x01000000cb80783b */ /* 0x0004640000000200 */
[----:B------:R-:W-:Y:S02]  /*1ba0*/  SHF.R.S32.HI R232, RZ, 0x6, R5 ;  /* 0x00000006ffe87819 */ /* 0x000fe40000011405 */
[----:B------:R-:W-:Y:S01]  /*1bb0*/  IADD3 R4, R3, R4, RZ ;  /* 0x0000000403047210 */ /* 0x000fe20007ffe0ff */
[----:B------:R2:W1:Y:S01]  /*1bc0*/  LDSM.16.M88.4 R132, [R203+0x10800] ;  /* 0x01080000cb84783b */ /* 0x0004620000000200 */
[C---:B------:R-:W-:Y:S02]  /*1bd0*/  LEA R206, P1, R2.reuse, c[0x0][0x350], 0x2 ;  /* 0x0000d40002ce7a11 */ /* 0x040fe400078210ff */
[----:B------:R-:W-:Y:S01]  /*1be0*/  IMNMX R232, RZ, R232, !PT ;  /* 0x000000e8ffe87217 */ /* 0x000fe20007800200 */
[----:B------:R2:W1:Y:S01]  /*1bf0*/  LDSM.16.M88.4 R136, [R188+0x12000] ;  /* 0x01200000bc88783b */ /* 0x0004620000000200 */
[----:B------:R-:W-:-:S02]  /*1c00*/  LEA.HI.X R207, R2, c[0x0][0x354], R4, 0x2, P1 ;  /* 0x0000d50002cf7a11 */ /* 0x000fc400008f1404 */
[----:B------:R-:W-:Y:S01]  /*1c10*/  ISETP.LT.AND P1, PT, R232, UR12, PT ;  /* 0x0000000ce8007c0c */ /* 0x000fe2000bf21270 */
[----:B------:R2:W1:Y:S01]  /*1c20*/  LDSM.16.M88.4 R140, [R188+0x12800] ;  /* 0x01280000bc8c783b */ /* 0x0004620000000200 */
[----:B------:R-:W-:-:S03]  /*1c30*/  IADD3 R0, R20, UR11, RZ ;  /* 0x0000000b14007c10 */ /* 0x000fc6000fffe0ff */
[----:B------:R2:W1:Y:S01]  /*1c40*/  LDSM.16.M88.4 R144, [R189+0x12000] ;  /* 0x01200000bd90783b */ /* 0x0004620000000200 */
[----:B------:R-:W-:-:S03]  /*1c50*/  CS2R R20, SRZ ;  /* 0x0000000000147805 */ /* 0x000fc6000001ff00 */
[----:B------:R2:W1:Y:S01]  /*1c60*/  LDSM.16.M88.4 R148, [R189+0x12800] ;  /* 0x01280000bd94783b */ /* 0x0004620000000200 */
[----:B------:R-:W-:-:S03]  /*1c70*/  IMAD.WIDE R2, R0, R53, c[0x0][0x3c8] ;  /* 0x0000f20000027625 */ /* 0x000fc600078e0235 */
[----:B------:R2:W1:Y:S04]  /*1c80*/  LDSM.16.M88.4 R152, [R190+0x12000] ;  /* 0x01200000be98783b */ /* 0x0004680000000200 */
[----:B------:R2:W1:Y:S04]  /*1c90*/  LDSM.16.M88.4 R156, [R190+0x12800] ;  /* 0x01280000be9c783b */ /* 0x0004680000000200 */
[----:B------:R2:W1:Y:S04]  /*1ca0*/  LDSM.16.M88.4 R160, [R203+0x12000] ;  /* 0x01200000cba0783b */ /* 0x0004680000000200 */
[----:B------:R2:W1:Y:S01]  /*1cb0*/  LDSM.16.M88.4 R164, [R203+0x12800] ;  /* 0x01280000cba4783b */ /* 0x0004620000000200 */
[----:B------:R-:W-:Y:S05]  /*1cc0*/  @!P1 BRA `(.L_x_51) ;  /* 0x0000267000009947 */ /* 0x000fea0003800000 */
[----:B---34-:R-:W3:Y:S01]  /*1cd0*/  LDL R11, [R1+0x18] ;  /* 0x00001800010b7983 */ /* 0x018ee20000100800 */
[----:B------:R-:W-:Y:S01]  /*1ce0*/  IMAD.MOV.U32 R222, RZ, RZ, R2 ;  /* 0x000000ffffde7224 */ /* 0x000fe200078e0002 */
[----:B------:R-:W-:Y:S01]  /*1cf0*/  IADD3 R0, R202, 0x2000, RZ ;  /* 0x00002000ca007810 */ /* 0x000fe20007ffe0ff */
[----:B------:R-:W-:Y:S01]  /*1d00*/  IMAD.MOV.U32 R201, RZ, RZ, 0x20 ;  /* 0x00000020ffc97424 */ /* 0x000fe200078e00ff */
[----:B------:R-:W-:Y:S01]  /*1d10*/  IADD3 R2, R204, 0x2000, RZ ;  /* 0x00002000cc027810 */ /* 0x000fe20007ffe0ff */
[----:B------:R-:W-:Y:S01]  /*1d20*/  IMAD.MOV.U32 R192, RZ, RZ, 0x40 ;  /* 0x00000040ffc07424 */ /* 0x000fe200078e00ff */
[----:B------:R-:W-:Y:S01]  /*1d30*/  SEL R0, R0, R202, !P0 ;  /* 0x000000ca00007207 */ /* 0x000fe20004000000 */
[----:B------:R-:W-:Y:S01]  /*1d40*/  IMAD.MOV.U32 R221, RZ, RZ, R3 ;  /* 0x000000ffffdd7224 */ /* 0x000fe200078e0003 */
[----:B------:R-:W-:Y:S01]  /*1d50*/  SEL R2, R2, R204, !P0 ;  /* 0x000000cc02027207 */ /* 0x000fe20004000000 */
[----:B------:R-:W-:Y:S01]  /*1d60*/  IMAD.MOV.U32 R95, RZ, RZ, RZ ;  /* 0x000000ffff5f7224 */ /* 0x000fe200078e00ff */
[----:B------:R-:W-:Y:S01]  /*1d70*/  IADD3 R239, R52, c[0x0][0x214], RZ ;  /* 0x0000850034ef7a10 */ /* 0x000fe20007ffe0ff */
[----:B------:R-:W-:-:S02]  /*1d80*/  IMAD.SHL.U32 R184, R0, 0x2, RZ ;  /* 0x0000000200b87824 */ /* 0x000fc400078e00ff */
[----:B------:R-:W-:Y:S01]  /*1d90*/  IMAD.SHL.U32 R187, R2, 0x2, RZ ;  /* 0x0000000202bb7824 */ /* 0x000fe200078e00ff */
[----:B------:R-:W-:Y:S02]  /*1da0*/  IADD3 R239, -R223, 0x40, R239 ;  /* 0x00000040dfef7810 */ /* 0x000fe40007ffe1ef */
[----:B---3--:R-:W-:-:S05]  /*1db0*/  R2P PR, R11, 0x6 ;  /* 0x000000060b007804 */ /* 0x008fca0000000000 */
[----:B------:R-:W-:Y:S02]  /*1dc0*/  SEL R201, R201, 0xffffffe0, !P1 ;  /* 0xffffffe0c9c97807 */ /* 0x000fe40004800000 */
[----:B------:R-:W-:Y:S02]  /*1dd0*/  SEL R192, R192, 0xffffffc0, !P2 ;  /* 0xffffffc0c0c07807 */ /* 0x000fe40005000000 */
[----:B------:R-:W-:Y:S01]  /*1de0*/  IMAD.MOV.U32 R0, RZ, RZ, c[0x0][0x22c] ;  /* 0x00008b00ff007624 */ /* 0x000fe200078e00ff */
[----:B------:R-:W-:Y:S01]  /*1df0*/  SHF.L.U32 R193, R204, 0x1, RZ ;  /* 0x00000001ccc17819 */ /* 0x000fe200000006ff */
[C---:B------:R-:W-:Y:S01]  /*1e00*/  IMAD.IADD R196, R194.reuse, 0x1, R201 ;  /* 0x00000001c2c47824 */ /* 0x040fe200078e02c9 */
[----:B------:R-:W-:Y:S01]  /*1e10*/  IADD3 R199, R194, R192, RZ ;  /* 0x000000c0c2c77210 */ /* 0x000fe20007ffe0ff */
[----:B------:R-:W-:Y:S01]  /*1e20*/  IMAD R0, R0, c[0x0][0x1c0], RZ ;  /* 0x0000700000007a24 */ /* 0x000fe200078e02ff */
[----:B------:R-:W-:Y:S01]  /*1e30*/  IADD3 R198, R192, R193, RZ ;  /* 0x000000c1c0c67210 */ /* 0x000fe20007ffe0ff */
[----:B------:R-:W-:Y:S02]  /*1e40*/  IMAD.IADD R195, R201, 0x1, R193 ;  /* 0x00000001c9c37824 */ /* 0x000fe400078e02c1 */
[C---:B------:R-:W-:Y:S01]  /*1e50*/  IMAD.SHL.U32 R214, R0.reuse, 0x8, RZ ;  /* 0x0000000800d67824 */ /* 0x040fe200078e00ff */
[----:B------:R-:W-:Y:S01]  /*1e60*/  SHF.L.U32 R240, R0, 0x4, RZ ;  /* 0x0000000400f07819 */ /* 0x000fe200000006ff */
[C---:B------:R-:W-:Y:S01]  /*1e70*/  IMAD.IADD R200, R192.reuse, 0x1, R196 ;  /* 0x00000001c0c87824 */ /* 0x040fe200078e02c4 */
[----:B------:R-:W-:-:S02]  /*1e80*/  IADD3 R197, R192, R195, RZ ;  /* 0x000000c3c0c57210 */ /* 0x000fc40007ffe0ff */
[C---:B------:R-:W-:Y:S02]  /*1e90*/  IADD3 R249, R240.reuse, 0x40, RZ ;  /* 0x00000040f0f97810 */ /* 0x040fe40007ffe0ff */
[C---:B------:R-:W-:Y:S02]  /*1ea0*/  IADD3 R250, R240.reuse, 0x20, RZ ;  /* 0x00000020f0fa7810 */ /* 0x040fe40007ffe0ff */
[----:B------:R-:W-:Y:S01]  /*1eb0*/  IADD3 R248, R240, 0x60, RZ ;  /* 0x00000060f0f87810 */ /* 0x000fe20007ffe0ff */
[C---:B------:R-:W-:Y:S01]  /*1ec0*/  IMAD.IADD R242, R214.reuse, 0x1, R249 ;  /* 0x00000001d6f27824 */ /* 0x040fe200078e02f9 */
[C---:B------:R-:W-:Y:S02]  /*1ed0*/  IADD3 R243, R214.reuse, R250, RZ ;  /* 0x000000fad6f37210 */ /* 0x040fe40007ffe0ff */
[C---:B------:R-:W-:Y:S02]  /*1ee0*/  IADD3 R241, R214.reuse, R248, RZ ;  /* 0x000000f8d6f17210 */ /* 0x040fe40007ffe0ff */
[C---:B------:R-:W-:Y:S01]  /*1ef0*/  IADD3 R3, R214.reuse, R242, RZ ;  /* 0x000000f2d6037210 */ /* 0x040fe20007ffe0ff */
[----:B------:R-:W-:-:S02]  /*1f00*/  IMAD.IADD R4, R214, 0x1, R243 ;  /* 0x00000001d6047824 */ /* 0x000fc400078e02f3 */
[C---:B------:R-:W-:Y:S02]  /*1f10*/  IMAD.IADD R2, R214.reuse, 0x1, R241 ;  /* 0x00000001d6027824 */ /* 0x040fe400078e02f1 */
[C---:B------:R-:W-:Y:S01]  /*1f20*/  IMAD.IADD R229, R214.reuse, 0x1, R3 ;  /* 0x00000001d6e57824 */ /* 0x040fe200078e0203 */
[C---:B------:R-:W-:Y:S02]  /*1f30*/  IADD3 R231, R214.reuse, R4, RZ ;  /* 0x00000004d6e77210 */ /* 0x040fe40007ffe0ff */
[C---:B------:R-:W-:Y:S02]  /*1f40*/  IADD3 R227, R214.reuse, R2, RZ ;  /* 0x00000002d6e37210 */ /* 0x040fe40007ffe0ff */
[C---:B------:R-:W-:Y:S01]  /*1f50*/  IADD3 R228, R214.reuse, R229, RZ ;  /* 0x000000e5d6e47210 */ /* 0x040fe20007ffe0ff */
[C---:B------:R-:W-:Y:S02]  /*1f60*/  IMAD.IADD R230, R214.reuse, 0x1, R231 ;  /* 0x00000001d6e67824 */ /* 0x040fe400078e02e7 */
[C---:B------:R-:W-:Y:S01]  /*1f70*/  IMAD.IADD R226, R214.reuse, 0x1, R227 ;  /* 0x00000001d6e27824 */ /* 0x040fe200078e02e3 */
[C---:B------:R-:W-:Y:S01]  /*1f80*/  IADD3 R234, R214.reuse, R228, RZ ;  /* 0x000000e4d6ea7210 */ /* 0x040fe20007ffe0ff */
[----:B------:R-:W-:-:S02]  /*1f90*/  IMAD.IADD R235, R214, 0x1, R230 ;  /* 0x00000001d6eb7824 */ /* 0x000fc400078e02e6 */
[----:B------:R-:W-:Y:S02]  /*1fa0*/  IMAD.IADD R233, R214, 0x1, R226 ;  /* 0x00000001d6e97824 */ /* 0x000fe400078e02e2 */
.L_x_54:
[----:B------:R-:W0:Y:S01]  /*1fb0*/  LDGDEPBAR ;  /* 0x00000000000079af */ /* 0x000e220000000000 */
[C---:B------:R-:W-:Y:S01]  /*1fc0*/  IMAD.IADD R0, R187.reuse, 0x1, R201 ;  /* 0x00000001bb007824 */ /* 0x040fe200078e02c9 */
[----:B-----5:R-:W-:Y:S01]  /*1fd0*/  FSETP.NEU.FTZ.AND P0, PT, R220, -INF , PT ;  /* 0xff800000dc00780b */ /* 0x020fe20003f1d000 */
[--C-:B------:R-:W-:Y:S01]  /*1fe0*/  IMAD.IADD R3, R187, 0x1, R192.reuse ;  /* 0x00000001bb037824 */ /* 0x100fe200078e02c0 */
[C---:B------:R-:W-:Y:S01]  /*1ff0*/  ISETP.GT.AND P4, PT, R205.reuse, R232, PT ;  /* 0x000000e8cd00720c */ /* 0x040fe20003f84270 */
[----:B------:R-:W-:Y:S02]  /*2000*/  IMAD.IADD R2, R0, 0x1, R192 ;  /* 0x0000000100027824 */ /* 0x000fe400078e02c0 */
[----:B------:R-:W-:Y:S04]  /*2010*/  IMAD.MOV.U32 R170, RZ, RZ, c[0x0][0x1c0] ;  /* 0x00007000ffaa7624 */ /* 0x000fe800078e00ff */
[----:B------:R-:W-:Y:S04]  /*2020*/  IMAD R170, R170, c[0x0][0x22c], RZ ;  /* 0x00008b00aaaa7a24 */ /* 0x000fe800078e02ff */
[----:B------:R-:W-:Y:S01]  /*2030*/  IMAD.U32 R170, R170, -0x40, RZ ;  /* 0xffffffc0aaaa7824 */ /* 0x000fe200078e00ff */
[----:B------:R-:W-:Y:S04]  /*2040*/  DEPBAR.LE SB0, 0x0 ;  /* 0x000080000000791a */ /* 0x000fe80000000000 */
[----:B------:R-:W-:Y:S08]  /*2050*/  BAR.SYNC.DEFER_BLOCKING 0x0 ;  /* 0x0000000000007b1d */ /* 0x000ff00000010000 */
[----:B------:R-:W-:Y:S08]  /*2060*/  LDSM.16.M88.4 R16, [R187] ;  /* 0x00000000bb10783b */ /* 0x000ff00000000200 */
[----:B------:R-:W3:Y:S08]  /*2070*/  LDSM.16.M88.4 R8, [R188+0xc000] ;  /* 0x00c00000bc08783b */ /* 0x000ef00000000200 */
[----:B------:R-:W4:Y:S08]  /*2080*/  LDSM.16.M88.4 R52, [R188+0xc800] ;  /* 0x00c80000bc34783b */ /* 0x000f300000000200 */
[----:B------:R-:W-:Y:S08]  /*2090*/  LDSM.16.M88.4 R56, [R0] ;  /* 0x000000000038783b */ /* 0x000ff00000000200 */
[----:B------:R-:W2:Y:S08]  /*20a0*/  LDSM.16.M88.4 R60, [R189+0xc000] ;  /* 0x00c00000bd3c783b */ /* 0x000eb00000000200 */
[----:B------:R-:W1:Y:S01]  /*20b0*/  LDSM.16.M88.4 R64, [R189+0xc800] ;  /* 0x00c80000bd40783b */ /* 0x000e620000000200 */
[C---:B---3--:R-:W-:Y:S07]  /*20c0*/  HMMA.16816.F32 R4, R16.reuse, R8, RZ ;  /* 0x000000081004723c */ /* 0x048fee00000018ff */
[----:B------:R-:W-:Y:S01]  /*20d0*/  LDSM.16.M88.4 R100, [R190+0xc000] ;  /* 0x00c00000be64783b */ /* 0x000fe20000000200 */
[C---:B------:R-:W-:Y:S08]  /*20e0*/  HMMA.16816.F32 R8, R16.reuse, R10, RZ ;  /* 0x0000000a1008723c */ /* 0x040ff000000018ff */
[C---:B--2-4-:R-:W-:Y:S08]  /*20f0*/  HMMA.16816.F32 R12, R16.reuse, R52, RZ ;  /* 0x00000034100c723c */ /* 0x054ff000000018ff */
[----:B------:R-:W-:Y:S01]  /*2100*/  HMMA.16816.F32 R16, R16, R54, RZ ;  /* 0x000000361010723c */ /* 0x000fe200000018ff */
[----:B------:R-:W2:Y:S07]  /*2110*/  LDSM.16.M88.4 R52, [R3] ;  /* 0x000000000334783b */ /* 0x000eae0000000200 */
[C---:B------:R-:W-:Y:S08]  /*2120*/  HMMA.16816.F32 R4, R56.reuse, R60, R4 ;  /* 0x0000003c3804723c */ /* 0x040ff00000001804 */
[C---:B------:R-:W-:Y:S01]  /*2130*/  HMMA.16816.F32 R8, R56.reuse, R62, R8 ;  /* 0x0000003e3808723c */ /* 0x040fe20000001808 */
[----:B------:R-:W3:Y:S07]  /*2140*/  LDSM.16.M88.4 R60, [R190+0xc800] ;  /* 0x00c80000be3c783b */ /* 0x000eee0000000200 */
[C---:B-1----:R-:W-:Y:S08]  /*2150*/  HMMA.16816.F32 R12, R56.reuse, R64, R12 ;  /* 0x00000040380c723c */ /* 0x042ff0000000180c */
[----:B------:R-:W-:Y:S01]  /*2160*/  HMMA.16816.F32 R16, R56, R66, R16 ;  /* 0x000000423810723c */ /* 0x000fe20000001810 */
[----:B------:R-:W-:Y:S07]  /*2170*/  LDSM.16.M88.4 R56, [R2] ;  /* 0x000000000238783b */ /* 0x000fee0000000200 */
[C---:B--2---:R-:W-:Y:S01]  /*2180*/  HMMA.16816.F32 R4, R52.reuse, R100, R4 ;  /* 0x000000643404723c */ /* 0x044fe20000001804 */
[----:B------:R-:W1:Y:S07]  /*2190*/  LDSM.16.M88.4 R64, [R191+0xc000] ;  /* 0x00c00000bf40783b */ /* 0x000e6e0000000200 */
[C---:B------:R-:W-:Y:S01]  /*21a0*/  HMMA.16816.F32 R8, R52.reuse, R102, R8 ;  /* 0x000000663408723c */ /* 0x040fe20000001808 */
[----:B------:R-:W2:Y:S07]  /*21b0*/  LDSM.16.M88.4 R100, [R191+0xc800] ;  /* 0x00c80000bf64783b */ /* 0x000eae0000000200 */
[C---:B---3--:R-:W-:Y:S08]  /*21c0*/  HMMA.16816.F32 R12, R52.reuse, R60, R12 ;  /* 0x0000003c340c723c */ /* 0x048ff0000000180c */
[----:B------:R-:W-:Y:S01]  /*21d0*/  HMMA.16816.F32 R16, R52, R62, R16 ;  /* 0x0000003e3410723c */ /* 0x000fe20000001810 */
[----:B------:R-:W-:Y:S08]  /*21e0*/  LDSM.16.M88.4 R52, [R187+0x2000] ;  /* 0x00200000bb34783b */ /* 0x000ff00000000200 */
[----:B------:R-:W3:Y:S01]  /*21f0*/  LDSM.16.M88.4 R60, [R188+0xe000] ;  /* 0x00e00000bc3c783b */ /* 0x000ee20000000200 */
[C---:B-1----:R-:W-:Y:S08]  /*2200*/  HMMA.16816.F32 R4, R56.reuse, R64, R4 ;  /* 0x000000403804723c */ /* 0x042ff00000001804 */
[C---:B------:R-:W-:Y:S01]  /*2210*/  HMMA.16816.F32 R8, R56.reuse, R66, R8 ;  /* 0x000000423808723c */ /* 0x040fe20000001808 */
[----:B------:R-:W1:Y:S07]  /*2220*/  LDSM.16.M88.4 R64, [R188+0xe800] ;  /* 0x00e80000bc40783b */ /* 0x000e6e0000000200 */
[C---:B--2---:R-:W-:Y:S08]  /*2230*/  HMMA.16816.F32 R12, R56.reuse, R100, R12 ;  /* 0x00000064380c723c */ /* 0x044ff0000000180c */
[----:B------:R-:W-:Y:S01]  /*2240*/  HMMA.16816.F32 R16, R56, R102, R16 ;  /* 0x000000663810723c */ /* 0x000fe20000001810 */
[----:B------:R2:W-:Y:S07]  /*2250*/  LDSM.16.M88.4 R56, [R0+0x2000] ;  /* 0x002000000038783b */ /* 0x0005ee0000000200 */
[C---:B---3--:R-:W-:Y:S01]  /*2260*/  HMMA.16816.F32 R4, R52.reuse, R60, R4 ;  /* 0x0000003c3404723c */ /* 0x048fe20000001804 */
[----:B------:R-:W-:Y:S07]  /*2270*/  LDSM.16.M88.4 R100, [R189+0xe800] ;  /* 0x00e80000bd64783b */ /* 0x000fee0000000200 */
[C---:B------:R-:W-:Y:S01]  /*2280*/  HMMA.16816.F32 R8, R52.reuse, R62, R8 ;  /* 0x0000003e3408723c */ /* 0x040fe20000001808 */
[----:B------:R-:W3:Y:S03]  /*2290*/  LDSM.16.M88.4 R60, [R189+0xe000] ;  /* 0x00e00000bd3c783b */ /* 0x000ee60000000200 */
[----:B--2---:R-:W-:Y:S04]  /*22a0*/  IMAD.SHL.U32 R0, R205, 0x40, RZ ;  /* 0x00000040cd007824 */ /* 0x004fe800078e00ff */
[C---:B-1----:R-:W-:Y:S03]  /*22b0*/  HMMA.16816.F32 R12, R52.reuse, R64, R12 ;  /* 0x00000040340c723c */ /* 0x042fe6000000180c */
[C---:B------:R-:W-:Y:S05]  /*22c0*/  ISETP.GE.AND P2, PT, R0.reuse, R239, PT ;  /* 0x000000ef0000720c */ /* 0x040fea0003f46270 */
[----:B------:R-:W-:Y:S01]  /*22d0*/  HMMA.16816.F32 R16, R52, R66, R16 ;  /* 0x000000423410723c */ /* 0x000fe20000001810 */
[----:B------:R-:W-:Y:S08]  /*22e0*/  LDSM.16.M88.4 R52, [R3+0x2000] ;  /* 0x002000000334783b */ /* 0x000ff00000000200 */
[----:B------:R-:W1:Y:S01]  /*22f0*/  LDSM.16.M88.4 R64, [R190+0xe000] ;  /* 0x00e00000be40783b */ /* 0x000e620000000200 */
[C---:B---3--:R-:W-:Y:S08]  /*2300*/  HMMA.16816.F32 R4, R56.reuse, R60, R4 ;  /* 0x0000003c3804723c */ /* 0x048ff00000001804 */
[C---:B------:R-:W-:Y:S01]  /*2310*/  HMMA.16816.F32 R8, R56.reuse, R62, R8 ;  /* 0x0000003e3808723c */ /* 0x040fe20000001808 */
[----:B------:R-:W2:Y:S07]  /*2320*/  LDSM.16.M88.4 R60, [R190+0xe800] ;  /* 0x00e80000be3c783b */ /* 0x000eae0000000200 */
[C---:B------:R-:W-:Y:S08]  /*2330*/  HMMA.16816.F32 R12, R56.reuse, R100, R12 ;  /* 0x00000064380c723c */ /* 0x040ff0000000180c */
[----:B------:R-:W-:Y:S01]  /*2340*/  HMMA.16816.F32 R16, R56, R102, R16 ;  /* 0x000000663810723c */ /* 0x000fe20000001810 */
[----:B------:R3:W-:Y:S07]  /*2350*/  LDSM.16.M88.4 R56, [R2+0x2000] ;  /* 0x002000000238783b */ /* 0x0007ee0000000200 */
[C---:B-1----:R-:W-:Y:S01]  /*2360*/  HMMA.16816.F32 R4, R52.reuse, R64, R4 ;  /* 0x000000403404723c */ /* 0x042fe20000001804 */
[----:B------:R-:W1:Y:S07]  /*2370*/  LDSM.16.M88.4 R100, [R191+0xe000] ;  /* 0x00e00000bf64783b */ /* 0x000e6e0000000200 */
[C---:B------:R-:W-:Y:S04]  /*2380*/  HMMA.16816.F32 R8, R52.reuse, R66, R8 ;  /* 0x000000423408723c */ /* 0x040fe80000001808 */
[----:B---3--:R-:W-:Y:S04]  /*2390*/  @!P2 IADD3 R2, R0, R246, R223 ;  /* 0x000000f60002a210 */ /* 0x008fe80007ffe0df */
[C---:B--2---:R-:W-:Y:S04]  /*23a0*/  HMMA.16816.F32 R12, R52.reuse, R60, R12 ;  /* 0x0000003c340c723c */ /* 0x044fe8000000180c */
[----:B------:R-:W-:Y:S01]  /*23b0*/  @!P2 IADD3 R3, R2, 0x8, RZ ;  /* 0x000000080203a810 */ /* 0x000fe20007ffe0ff */
[----:B------:R-:W-:Y:S02]  /*23c0*/  @!P2 IMAD R0, R238, 0x40, R247 ;  /* 0x00000040ee00a824 */ /* 0x000fe400078e02f7 */
[----:B------:R-:W-:Y:S01]  /*23d0*/  @!P2 IMNMX R61, R2, R223, PT ;  /* 0x000000df023da217 */ /* 0x000fe20003800200 */
[----:B------:R-:W-:Y:S01]  /*23e0*/  HMMA.16816.F32 R16, R52, R62, R16 ;  /* 0x0000003e3410723c */ /* 0x000fe20000001810 */
[----:B------:R-:W2:Y:S02]  /*23f0*/  LDSM.16.M88.4 R52, [R191+0xe800] ;  /* 0x00e80000bf34783b */ /* 0x000ea40000000200 */
[----:B------:R-:W-:Y:S01]  /*2400*/  @!P2 ISETP.GE.AND P1, PT, R0, R61, PT ;  /* 0x0000003d0000a20c */ /* 0x000fe20003f26270 */
[----:B------:R-:W-:Y:S01]  /*2410*/  FMUL.FTZ R60, R220, 1.4426950216293334961 ;  /* 0x3fb8aa3bdc3c7820 */ /* 0x000fe20000410000 */
[----:B------:R-:W-:Y:S01]  /*2420*/  @!P2 IMNMX R3, R3, R223, PT ;  /* 0x000000df0303a217 */ /* 0x000fe20003800200 */
[----:B------:R-:W-:Y:S01]  /*2430*/  FMUL.FTZ R2, R219, 1.4426950216293334961 ;  /* 0x3fb8aa3bdb027820 */ /* 0x000fe20000410000 */
[----:B------:R-:W-:Y:S02]  /*2440*/  @!P2 IADD3 R62, R0, 0x1, RZ ;  /* 0x00000001003ea810 */ /* 0x000fe40007ffe0ff */
[----:B------:R-:W-:Y:S02]  /*2450*/  FSEL R60, R60, RZ, P0 ;  /* 0x000000ff3c3c7208 */ /* 0x000fe40000000000 */
[----:B------:R-:W-:Y:S01]  /*2460*/  @!P2 ISETP.GE.AND P0, PT, R62, R61, PT ;  /* 0x0000003d3e00a20c */ /* 0x000fe20003f06270 */
[C---:B-1----:R-:W-:Y:S08]  /*2470*/  HMMA.16816.F32 R4, R56.reuse, R100, R4 ;  /* 0x000000643804723c */ /* 0x042ff00000001804 */
[C---:B------:R-:W-:Y:S11]  /*2480*/  HMMA.16816.F32 R8, R56.reuse, R102, R8 ;  /* 0x000000663808723c */ /* 0x040ff60000001808 */
[----:B------:R-:W-:Y:S05]  /*2490*/  @!UPT UIADD3 URZ, URZ, URZ, URZ ;  /* 0x0000003f3f3ff290 */ /* 0x000fea000fffe03f */
[----:B------:R-:W-:Y:S01]  /*24a0*/  @!P2 FSEL R4, R4, -INF , !P1 ;  /* 0xff8000000404a808 */ /* 0x000fe20004800000 */
[C---:B--2---:R-:W-:Y:S03]  /*24b0*/  HMMA.16816.F32 R12, R56.reuse, R52, R12 ;  /* 0x00000034380c723c */ /* 0x044fe6000000180c */
[----:B------:R-:W-:Y:S01]  /*24c0*/  @!P2 FSEL R5, R5, -INF , !P0 ;  /* 0xff8000000505a808 */ /* 0x000fe20004000000 */
[--C-:B------:R-:W-:Y:S01]  /*24d0*/  FFMA.FTZ R4, R4, c[0x0][0x23c], -R60.reuse ;  /* 0x00008f0004047a23 */ /* 0x100fe2000001083c */
[----:B------:R-:W-:Y:S02]  /*24e0*/  FSETP.NEU.FTZ.AND P0, PT, R219, -INF , PT ;  /* 0xff800000db00780b */ /* 0x000fe40003f1d000 */
[-C--:B------:R-:W-:Y:S01]  /*24f0*/  @!P2 ISETP.GE.AND P1, PT, R0, R3.reuse, PT ;  /* 0x000000030000a20c */ /* 0x080fe20003f26270 */
[----:B------:R-:W-:Y:S01]  /*2500*/  HMMA.16816.F32 R16, R56, R54, R16 ;  /* 0x000000363810723c */ /* 0x000fe20000001810 */
[----:B------:R1:W-:Y:S03]  /*2510*/  MUFU.EX2 R103, R4 ;  /* 0x0000000400677308 */ /* 0x0003e60000000800 */
[----:B------:R-:W-:Y:S01]  /*2520*/  FFMA.FTZ R5, R5, c[0x0][0x23c], -R60 ;  /* 0x00008f0005057a23 */ /* 0x000fe2000001083c */
[----:B------:R-:W-:Y:S02]  /*2530*/  FSEL R2, R2, RZ, P0 ;  /* 0x000000ff02027208 */ /* 0x000fe40000000000 */
[----:B------:R-:W-:Y:S02]  /*2540*/  @!P2 ISETP.GE.AND P0, PT, R62, R3, PT ;  /* 0x000000033e00a20c */ /* 0x000fe40003f06270 */
[----:B------:R-:W-:Y:S02]  /*2550*/  @!P2 FSEL R6, R6, -INF , !P1 ;  /* 0xff8000000606a808 */ /* 0x000fe40004800000 */
[----:B------:R2:W3:Y:S01]  /*2560*/  MUFU.EX2 R102, R5 ;  /* 0x0000000500667308 */ /* 0x0004e20000000800 */
[----:B------:R-:W-:Y:S02]  /*2570*/  @!P2 FSEL R7, R7, -INF , !P0 ;  /* 0xff8000000707a808 */ /* 0x000fe40004000000 */
[--C-:B------:R-:W-:Y:S03]  /*2580*/  FFMA.FTZ R6, R6, c[0x0][0x23c], -R2.reuse ;  /* 0x00008f0006067a23 */ /* 0x100fe60000010802 */
[----:B------:R-:W-:Y:S04]  /*2590*/  FFMA.FTZ R7, R7, c[0x0][0x23c], -R2 ;  /* 0x00008f0007077a23 */ /* 0x000fe80000010802 */
[----:B------:R-:W-:Y:S01]  /*25a0*/  MUFU.EX2 R169, R6 ;  /* 0x0000000600a97308 */ /* 0x000fe20000000800 */
[----:B-1----:R-:W-:Y:S04]  /*25b0*/  @!P2 IADD3 R4, R0, 0x8, RZ ;  /* 0x000000080004a810 */ /* 0x002fe80007ffe0ff */
[-C--:B------:R-:W-:Y:S05]  /*25c0*/  @!P2 ISETP.GE.AND P0, PT, R4, R61.reuse, PT ;  /* 0x0000003d0400a20c */ /* 0x080fea0003f06270 */
[----:B------:R-:W-:Y:S01]  /*25d0*/  MUFU.EX2 R168, R7 ;  /* 0x0000000700a87308 */ /* 0x000fe20000000800 */
[----:B------:R-:W-:Y:S02]  /*25e0*/  @!P2 FSEL R8, R8, -INF , !P0 ;  /* 0xff8000000808a808 */ /* 0x000fe40004000000 */
[----:B--2---:R-:W-:Y:S03]  /*25f0*/  @!P2 IADD3 R5, R0, 0x9, RZ ;  /* 0x000000090005a810 */ /* 0x004fe60007ffe0ff */
[--C-:B------:R-:W-:Y:S01]  /*2600*/  FFMA.FTZ R8, R8, c[0x0][0x23c], -R60.reuse ;  /* 0x00008f0008087a23 */ /* 0x100fe2000001083c */
[----:B------:R-:W-:Y:S03]  /*2610*/  @!P2 ISETP.GE.AND P0, PT, R5, R61, PT ;  /* 0x0000003d0500a20c */ /* 0x000fe60003f06270 */
[----:B------:R-:W-:Y:S01]  /*2620*/  MUFU.EX2 R67, R8 ;  /* 0x0000000800437308 */ /* 0x000fe20000000800 */
[----:B------:R-:W-:Y:S02]  /*2630*/  @!P2 FSEL R9, R9, -INF , !P0 ;  /* 0xff8000000909a808 */ /* 0x000fe40004000000 */
[-C--:B------:R-:W-:Y:S02]  /*2640*/  @!P2 ISETP.GE.AND P0, PT, R4, R3.reuse, PT ;  /* 0x000000030400a20c */ /* 0x080fe40003f06270 */
[----:B------:R-:W-:Y:S01]  /*2650*/  @!P2 IADD3 R4, R0, 0x10, RZ ;  /* 0x000000100004a810 */ /* 0x000fe20007ffe0ff */
[----:B------:R-:W-:Y:S01]  /*2660*/  FFMA.FTZ R9, R9, c[0x0][0x23c], -R60 ;  /* 0x00008f0009097a23 */ /* 0x000fe2000001083c */
[----:B------:R-:W-:Y:S02]  /*2670*/  @!P2 FSEL R10, R10, -INF , !P0 ;  /* 0xff8000000a0aa808 */ /* 0x000fe40004000000 */
[----:B------:R-:W-:Y:S01]  /*2680*/  @!P2 ISETP.GE.AND P0, PT, R5, R3, PT ;  /* 0x000000030500a20c */ /* 0x000fe20003f06270 */
[----:B------:R-:W1:Y:S01]  /*2690*/  MUFU.EX2 R66, R9 ;  /* 0x0000000900427308 */ /* 0x000e620000000800 */
        /* <DEDUP_REMOVED lines=12> */
[----:B------:R-:W2:Y:S01]  /*2760*/  MUFU.EX2 R100, R11 ;  /* 0x0000000b00647308 */ /* 0x000ea20000000800 */
[----:B------:R-:W-:Y:S01]  /*2770*/  @!P2 FSEL R14, R14, -INF , !P0 ;  /* 0xff8000000e0ea808 */ /* 0x000fe20004000000 */
[----:B------:R-:W-:Y:S01]  /*2780*/  FFMA.FTZ R13, R13, c[0x0][0x23c], -R60 ;  /* 0x00008f000d0d7a23 */ /* 0x000fe2000001083c */
[----:B------:R-:W-:Y:S02]  /*2790*/  @!P2 ISETP.GE.AND P0, PT, R5, R3, PT ;  /* 0x000000030500a20c */ /* 0x000fe40003f06270 */
[----:B------:R-:W-:Y:S01]  /*27a0*/  @!P2 IADD3 R0, R0, 0x19, RZ ;  /* 0x000000190000a810 */ /* 0x000fe20007ffe0ff */
[--C-:B------:R-:W-:Y:S01]  /*27b0*/  FFMA.FTZ R14, R14, c[0x0][0x23c], -R2.reuse ;  /* 0x00008f000e0e7a23 */ /* 0x100fe20000010802 */
[----:B------:R-:W-:Y:S02]  /*27c0*/  @!P2 FSEL R15, R15, -INF , !P0 ;  /* 0xff8000000f0fa808 */ /* 0x000fe40004000000 */
[-C--:B------:R-:W-:Y:S01]  /*27d0*/  @!P2 ISETP.GE.AND P0, PT, R4, R61.reuse, PT ;  /* 0x0000003d0400a20c */ /* 0x080fe20003f06270 */
[----:B------:R-:W-:Y:S02]  /*27e0*/  MUFU.EX2 R65, R12 ;  /* 0x0000000c00417308 */ /* 0x000fe40000000800 */
[----:B------:R-:W-:Y:S01]  /*27f0*/  FFMA.FTZ R15, R15, c[0x0][0x23c], -R2 ;  /* 0x00008f000f0f7a23 */ /* 0x000fe20000010802 */
[----:B------:R-:W-:Y:S02]  /*2800*/  @!P2 FSEL R16, R16, -INF , !P0 ;  /* 0xff8000001010a808 */ /* 0x000fe40004000000 */
[----:B------:R-:W-:Y:S03]  /*2810*/  @!P2 ISETP.GE.AND P0, PT, R0, R61, PT ;  /* 0x0000003d0000a20c */ /* 0x000fe60003f06270 */
[--C-:B------:R-:W-:Y:S01]  /*2820*/  FFMA.FTZ R16, R16, c[0x0][0x23c], -R60.reuse ;  /* 0x00008f0010107a23 */ /* 0x100fe2000001083c */
[----:B------:R-:W-:Y:S01]  /*2830*/  @!P2 FSEL R17, R17, -INF , !P0 ;  /* 0xff8000001111a808 */ /* 0x000fe20004000000 */
[----:B------:R-:W4:Y:S01]  /*2840*/  MUFU.EX2 R62, R13 ;  /* 0x0000000d003e7308 */ /* 0x000f220000000800 */
[-C--:B------:R-:W-:Y:S03]  /*2850*/  @!P2 ISETP.GE.AND P0, PT, R4, R3.reuse, PT ;  /* 0x000000030400a20c */ /* 0x080fe60003f06270 */
[----:B------:R-:W-:Y:S01]  /*2860*/  FFMA.FTZ R60, R17, c[0x0][0x23c], -R60 ;  /* 0x00008f00113c7a23 */ /* 0x000fe2000001083c */
[----:B------:R-:W-:Y:S02]  /*2870*/  @!P2 FSEL R18, R18, -INF , !P0 ;  /* 0xff8000001212a808 */ /* 0x000fe40004000000 */
[----:B------:R-:W-:Y:S02]  /*2880*/  @!P2 ISETP.GE.AND P0, PT, R0, R3, PT ;  /* 0x000000030000a20c */ /* 0x000fe40003f06270 */
[----:B---3--:R-:W-:Y:S01]  /*2890*/  F2FP.PACK_AB R3, R102, R103 ;  /* 0x000000676603723e */ /* 0x008fe200000000ff */
[--C-:B------:R-:W-:Y:S01]  /*28a0*/  FFMA.FTZ R18, R18, c[0x0][0x23c], -R2.reuse ;  /* 0x00008f0012127a23 */ /* 0x100fe20000010802 */
[----:B------:R-:W-:Y:S01]  /*28b0*/  @!P2 FSEL R19, R19, -INF , !P0 ;  /* 0xff8000001313a808 */ /* 0x000fe20004000000 */
[----:B------:R-:W-:Y:S01]  /*28c0*/  MUFU.EX2 R64, R14 ;  /* 0x0000000e00407308 */ /* 0x000fe20000000800 */
[----:B-1----:R-:W-:Y:S01]  /*28d0*/  F2FP.PACK_AB R0, R66, R67 ;  /* 0x000000434200723e */ /* 0x002fe200000000ff */
[----:B------:R1:W-:Y:S01]  /*28e0*/  STS [R216+0x12000], R3 ;  /* 0x01200003d8007388 */ /* 0x0003e20000000800 */
[----:B--2---:R-:W-:Y:S01]  /*28f0*/  F2FP.PACK_AB R5, R100, R101 ;  /* 0x000000656405723e */ /* 0x004fe200000000ff */
[----:B------:R-:W-:Y:S01]  /*2900*/  FFMA.FTZ R2, R19, c[0x0][0x23c], -R2 ;  /* 0x00008f0013027a23 */ /* 0x000fe20000010802 */
[----:B------:R-:W-:Y:S05]  /*2910*/  IADD3 R56, P0, R236, R222, RZ ;  /* 0x000000deec387210 */ /* 0x000fea0007f1e0ff */
[----:B------:R2:W-:Y:S01]  /*2920*/  MUFU.EX2 R59, R2 ;  /* 0x00000002003b7308 */ /* 0x0005e20000000800 */
[----:B------:R-:W-:Y:S01]  /*2930*/  IMAD.X R57, R237, 0x1, R221, P0 ;  /* 0x00000001ed397824 */ /* 0x000fe200000e06dd */
[----:B----4-:R-:W-:Y:S02]  /*2940*/  F2FP.PACK_AB R4, R62, R65 ;  /* 0x000000413e04723e */ /* 0x010fe400000000ff */
[C---:B------:R-:W-:Y:S04]  /*2950*/  LEA R206, P0, R170.reuse, R206, 0x2 ;  /* 0x000000ceaace7211 */ /* 0x040fe800078010ff */
[----:B------:R-:W-:Y:S02]  /*2960*/  LEA.HI.X.SX32 R207, R170, R207, 0x2, P0 ;  /* 0x000000cfaacf7211 */ /* 0x000fe400000f16ff */
[----:B------:R-:W1:Y:S10]  /*2970*/  MUFU.EX2 R63, R15 ;  /* 0x0000000f003f7308 */ /* 0x000e740000000800 */
[----:B------:R-:W-:Y:S01]  /*2980*/  MUFU.EX2 R58, R16 ;  /* 0x00000010003a7308 */ /* 0x000fe20000000800 */
[----:B--2---:R-:W-:Y:S05]  /*2990*/  F2FP.PACK_AB R2, R168, R169 ;  /* 0x000000a9a802723e */ /* 0x004fea00000000ff */
[----:B------:R-:W-:Y:S04]  /*29a0*/  STS [R216+0x12400], R2 ;  /* 0x01240002d8007388 */ /* 0x000fe80000000800 */
[----:B------:R-:W2:Y:S01]  /*29b0*/  MUFU.EX2 R61, R18 ;  /* 0x00000012003d7308 */ /* 0x000ea20000000800 */
[----:B------:R2:W-:Y:S01]  /*29c0*/  STS [R218+0x12000], R0 ;  /* 0x01200000da007388 */ /* 0x0005e20000000800 */
[----:B-1----:R-:W-:Y:S03]  /*29d0*/  F2FP.PACK_AB R3, R63, R64 ;  /* 0x000000403f03723e */ /* 0x002fe600000000ff */
[----:B------:R-:W-:Y:S05]  /*29e0*/  STS [R218+0x12400], R5 ;  /* 0x01240005da007388 */ /* 0x000fea0000000800 */
[----:B------:R-:W1:Y:S01]  /*29f0*/  MUFU.EX2 R60, R60 ;  /* 0x0000003c003c7308 */ /* 0x000e620000000800 */
[----:B------:R-:W-:Y:S04]  /*2a00*/  STS [R215+0x12000], R4 ;  /* 0x01200004d7007388 */ /* 0x000fe80000000800 */
[----:B------:R-:W-:Y:S01]  /*2a10*/  STS [R215+0x12400], R3 ;  /* 0x01240003d7007388 */ /* 0x000fe20000000800 */
[----:B--2---:R-:W-:Y:S05]  /*2a20*/  F2FP.PACK_AB R0, R59, R61 ;  /* 0x0000003d3b00723e */ /* 0x004fea00000000ff */
[----:B------:R2:W-:Y:S01]  /*2a30*/  STS [R217+0x12400], R0 ;  /* 0x01240000d9007388 */ /* 0x0005e20000000800 */
[----:B-1----:R-:W-:Y:S05]  /*2a40*/  F2FP.PACK_AB R2, R60, R58 ;  /* 0x0000003a3c02723e */ /* 0x002fea00000000ff */
[----:B------:R1:W-:Y:S04]  /*2a50*/  STS [R217+0x12000], R2 ;  /* 0x01200002d9007388 */ /* 0x0003e80000000800 */
[----:B------:R-:W3:Y:S08]  /*2a60*/  LDSM.16.M88.4 R16, [R193+0x8000] ;  /* 0x00800000c110783b */ /* 0x000ef00000000200 */
[----:B------:R-:W4:Y:S08]  /*2a70*/  LDSM.16.M88.4 R52, [R195+0x8000] ;  /* 0x00800000c334783b */ /* 0x000f300000000200 */
[----:B--2---:R-:W2:Y:S04]  /*2a80*/  LDG.E R0, [R56.64+0x20] ;  /* 0x0000201038007981 */ /* 0x004ea8000c1e1900 */
[----:B-1----:R-:W2:Y:S01]  /*2a90*/  LDG.E R2, [R56.64] ;  /* 0x0000001038027981 */ /* 0x002ea2000c1e1900 */
[C---:B---3--:R-:W-:Y:S08]  /*2aa0*/  HMMA.16816.F32 R4, R16.reuse, R104, RZ ;  /* 0x000000681004723c */ /* 0x048ff000000018ff */
[C---:B------:R-:W-:Y:S08]  /*2ab0*/  HMMA.16816.F32 R8, R16.reuse, R106, RZ ;  /* 0x0000006a1008723c */ /* 0x040ff000000018ff */
[C---:B------:R-:W-:Y:S08]  /*2ac0*/  HMMA.16816.F32 R12, R16.reuse, R108, RZ ;  /* 0x0000006c100c723c */ /* 0x040ff000000018ff */
[----:B------:R-:W-:Y:S08]  /*2ad0*/  HMMA.16816.F32 R16, R16, R110, RZ ;  /* 0x0000006e1010723c */ /* 0x000ff000000018ff */
[C---:B----4-:R-:W-:Y:S08]  /*2ae0*/  HMMA.16816.F32 R4, R52.reuse, R112, R4 ;  /* 0x000000703404723c */ /* 0x050ff00000001804 */
        /* <DEDUP_REMOVED lines=32> */
[C---:B--2---:R-:W-:Y:S01]  /*2cf0*/  FADD.FTZ R4, -R2.reuse, R4 ;  /* 0x0000000402047221 */ /* 0x044fe20000010100 */
[----:B------:R-:W-:Y:S03]  /*2d00*/  HMMA.16816.F32 R16, R52, R166, R16 ;  /* 0x000000a63410723c */ /* 0x000fe60000001810 */
[C---:B------:R-:W-:Y:S04]  /*2d10*/  FADD.FTZ R5, -R2.reuse, R5 ;  /* 0x0000000502057221 */ /* 0x040fe80000010100 */
[C---:B------:R-:W-:Y:S02]  /*2d20*/  FADD.FTZ R8, -R2.reuse, R8 ;  /* 0x0000000802087221 */ /* 0x040fe40000010100 */
[----:B------:R-:W-:Y:S03]  /*2d30*/  FADD.FTZ R9, -R2, R9 ;  /* 0x0000000902097221 */ /* 0x000fe60000010100 */
[----:B------:R-:W-:Y:S02]  /*2d40*/  FADD.FTZ R10, -R0, R10 ;  /* 0x0000000a000a7221 */ /* 0x000fe40000010100 */
[----:B------:R-:W-:Y:S02]  /*2d50*/  FMUL.FTZ R53, R103, R4 ;  /* 0x0000000467357220 */ /* 0x000fe40000410000 */
[----:B------:R-:W-:Y:S02]  /*2d60*/  FADD.FTZ R12, -R2, R12 ;  /* 0x0000000c020c7221 */ /* 0x000fe40000010100 */
[----:B------:R-:W-:Y:S02]  /*2d70*/  FMUL.FTZ R52, R102, R5 ;  /* 0x0000000566347220 */ /* 0x000fe40000410000 */
[----:B------:R-:W-:Y:S02]  /*2d80*/  FMUL.FTZ R56, R67, R8 ;  /* 0x0000000843387220 */ /* 0x000fe40000410000 */
[----:B------:R-:W-:Y:S02]  /*2d90*/  FMUL.FTZ R55, R66, R9 ;  /* 0x0000000942377220 */ /* 0x000fe40000410000 */
[C---:B------:R-:W-:Y:S02]  /*2da0*/  FADD.FTZ R13, -R2.reuse, R13 ;  /* 0x0000000d020d7221 */ /* 0x040fe40000010100 */
[C---:B------:R-:W-:Y:S02]  /*2db0*/  FADD.FTZ R54, -R2.reuse, R16 ;  /* 0x0000001002367221 */ /* 0x040fe40000010100 */
[----:B------:R-:W-:Y:S02]  /*2dc0*/  FADD.FTZ R17, -R2, R17 ;  /* 0x0000001102117221 */ /* 0x000fe40000010100 */
[----:B------:R-:W-:Y:S02]  /*2dd0*/  FMUL.FTZ R16, R65, R12 ;  /* 0x0000000c41107220 */ /* 0x000fe40000410000 */
[C---:B------:R-:W-:Y:S02]  /*2de0*/  FADD.FTZ R4, -R0.reuse, R6 ;  /* 0x0000000600047221 */ /* 0x040fe40000010100 */
[C---:B------:R-:W-:Y:S02]  /*2df0*/  FADD.FTZ R5, -R0.reuse, R7 ;  /* 0x0000000700057221 */ /* 0x040fe40000010100 */
[C---:B------:R-:W-:Y:S02]  /*2e00*/  FADD.FTZ R11, -R0.reuse, R11 ;  /* 0x0000000b000b7221 */ /* 0x040fe40000010100 */
[----:B------:R-:W-:Y:S02]  /*2e10*/  FMUL.FTZ R12, R101, R10 ;  /* 0x0000000a650c7220 */ /* 0x000fe40000410000 */
        /* <DEDUP_REMOVED lines=15> */
[----:B------:R-:W-:Y:S01]  /*2f10*/  IMAD.MOV.U32 R6, RZ, RZ, c[0x0][0x190] ;  /* 0x00006400ff067624 */ /* 0x000fe200078e00ff */
[----:B------:R-:W-:Y:S01]  /*2f20*/  LOP3.LUT R0, R205, 0x1, RZ, 0xc0, !PT ;  /* 0x00000001cd007812 */ /* 0x000fe200078ec0ff */
[----:B------:R-:W-:Y:S02]  /*2f30*/  IMAD.MOV.U32 R14, RZ, RZ, -0x4000 ;  /* 0xffffc000ff0e7424 */ /* 0x000fe400078e00ff */
[----:B------:R-:W-:Y:S01]  /*2f40*/  IMAD.U32 R2, R6, -0x40, RZ ;  /* 0xffffffc006027824 */ /* 0x000fe200078e00ff */
[----:B------:R-:W-:Y:S01]  /*2f50*/  ISETP.NE.U32.AND P1, PT, R0, 0x1, PT ;  /* 0x000000010000780c */ /* 0x000fe20003f25070 */
[----:B------:R-:W-:Y:S03]  /*2f60*/  IMAD.MOV.U32 R15, RZ, RZ, c[0x0][0x194] ;  /* 0x00006500ff0f7624 */ /* 0x000fe600078e00ff */
[----:B------:R-:W-:Y:S02]  /*2f70*/  LEA R3, P0, R2, R210, 0x1 ;  /* 0x000000d202037211 */ /* 0x000fe400078008ff */
[----:B------:R-:W-:Y:S02]  /*2f80*/  SEL R0, R14, 0x4000, !P1 ;  /* 0x000040000e007807 */ /* 0x000fe40004800000 */
[----:B------:R-:W-:Y:S02]  /*2f90*/  LEA.HI.X.SX32 R2, R2, R211, 0x1, P0 ;  /* 0x000000d302027211 */ /* 0x000fe400000f0eff */
[----:B------:R-:W-:Y:S01]  /*2fa0*/  MOV R210, R3 ;  /* 0x0000000300d27202 */ /* 0x000fe20000000f00 */
[----:B------:R-:W-:Y:S01]  /*2fb0*/  IMAD.IADD R212, R212, 0x1, R0 ;  /* 0x00000001d4d47824 */ /* 0x000fe200078e0200 */
[----:B------:R-:W-:Y:S01]  /*2fc0*/  IADD3 R187, R187, R0, RZ ;  /* 0x00000000bbbb7210 */ /* 0x000fe20007ffe0ff */
[----:B------:R-:W-:Y:S01]  /*2fd0*/  IMAD.MOV.U32 R211, RZ, RZ, R2 ;  /* 0x000000ffffd37224 */ /* 0x000fe200078e0002 */
[C---:B------:R-:W-:Y:S04]  /*2fe0*/  LEA R2, P0, R6.reuse, R210, 0x6 ;  /* 0x000000d206027211 */ /* 0x040fe800078030ff */
[----:B------:R-:W-:Y:S01]  /*2ff0*/  @!PT LDS RZ, [RZ] ;  /* 0x00000000fffff984 */ /* 0x000fe20000000800 */
[----:B------:R-:W-:Y:S01]  /*3000*/  @!PT LDS RZ, [RZ] ;  /* 0x00000000fffff984 */ /* 0x000fe20000000800 */
[----:B------:R-:W-:Y:S01]  /*3010*/  @!PT LDS RZ, [RZ] ;  /* 0x00000000fffff984 */ /* 0x000fe20000000800 */
[----:B------:R1:W-:Y:S01]  /*3020*/  LDGSTS.E.BYPASS.LTC128B.128 [R212], [R210.64] ;  /* 0x00000000d2d47fae */ /* 0x0003e2000b901d50 */
[----:B------:R-:W-:Y:S03]  /*3030*/  LEA.HI.X R3, R6, R211, R15, 0x6, P0 ;  /* 0x000000d306037211 */ /* 0x000fe600000f340f */
[----:B------:R1:W-:Y:S04]  /*3040*/  LDGSTS.E.BYPASS.LTC128B.128 [R212+0x2000], [R210.64+0x80] ;  /* 0x02000080d2d47fae */ /* 0x0003e8000b901d50 */
[----:B------:R1:W-:Y:S04]  /*3050*/  LDGSTS.E.BYPASS.LTC128B.128 [R212+0x1000], [R2.64] ;  /* 0x0100000002d47fae */ /* 0x0003e8000b901d50 */
[----:B------:R1:W-:Y:S04]  /*3060*/  LDGSTS.E.BYPASS.LTC128B.128 [R212+0x3000], [R2.64+0x80] ;  /* 0x0300008002d47fae */ /* 0x0003e8000b901d50 */
[----:B------:R-:W0:Y:S02]  /*3070*/  LDGDEPBAR ;  /* 0x00000000000079af */ /* 0x000e240000000000 */
.L_x_52:
[----:B------:R-:W-:Y:S02]  /*3080*/  F2FP.PACK_AB R6, R52, R53 ;  /* 0x000000353406723e */ /* 0x000fe400000000ff */
[----:B------:R-:W-:Y:S02]  /*3090*/  F2FP.PACK_AB R5, R5, R4 ;  /* 0x000000040505723e */ /* 0x000fe400000000ff */
[----:B------:R-:W-:Y:S01]  /*30a0*/  F2FP.PACK_AB R4, R55, R56 ;  /* 0x000000383704723e */ /* 0x000fe200000000ff */
[----:B------:R-:W-:Y:S01]  /*30b0*/  STS [R216+0x10000], R6 ;  /* 0x01000006d8007388 */ /* 0x000fe20000000800 */
[----:B-1----:R-:W-:Y:S02]  /*30c0*/  F2FP.PACK_AB R3, R11, R12 ;  /* 0x0000000c0b03723e */ /* 0x002fe400000000ff */
        /* <DEDUP_REMOVED lines=63> */
[----:B------:R-:W-:Y:S01]  /*34c0*/  IMAD.MOV.U32 R4, RZ, RZ, c[0x0][0x370] ;  /* 0x0000dc00ff047624 */ /* 0x000fe200078e00ff */
[----:B------:R-:W-:Y:S03]  /*34d0*/  MOV R5, c[0x0][0x374] ;  /* 0x0000dd0000057a02 */ /* 0x000fe60000000f00 */
[----:B------:R-:W-:Y:S05]  /*34e0*/  IMAD.U32 R2, R4, -0x40, RZ ;  /* 0xffffffc004027824 */ /* 0x000fea00078e00ff */
[C---:B------:R-:W-:Y:S04]  /*34f0*/  LEA R3, P0, R2.reuse, R208, 0x1 ;  /* 0x000000d002037211 */ /* 0x040fe800078008ff */
[----:B------:R-:W-:Y:S01]  /*3500*/  LEA.HI.X.SX32 R2, R2, R209, 0x1, P0 ;  /* 0x000000d102027211 */ /* 0x000fe200000f0eff */
[----:B------:R-:W-:Y:S03]  /*3510*/  IMAD.MOV.U32 R208, RZ, RZ, R3 ;  /* 0x000000ffffd07224 */ /* 0x000fe600078e0003 */
[----:B------:R-:W-:Y:S02]  /*3520*/  MOV R209, R2 ;  /* 0x0000000200d17202 */ /* 0x000fe40000000f00 */
[C---:B------:R-:W-:Y:S03]  /*3530*/  LEA R2, P0, R4.reuse, R208, 0x6 ;  /* 0x000000d004027211 */ /* 0x040fe600078030ff */
[----:B------:R-:W-:Y:S01]  /*3540*/  @!PT LDS RZ, [RZ] ;  /* 0x00000000fffff984 */ /* 0x000fe20000000800 */
[----:B------:R-:W-:Y:S01]  /*3550*/  @!PT LDS RZ, [RZ] ;  /* 0x00000000fffff984 */ /* 0x000fe20000000800 */
[----:B------:R-:W-:Y:S01]  /*3560*/  @!PT LDS RZ, [RZ] ;  /* 0x00000000fffff984 */ /* 0x000fe20000000800 */
[----:B------:R1:W-:Y:S01]  /*3570*/  LDGSTS.E.BYPASS.LTC128B.128 [R213+0x8000], [R208.64] ;  /* 0x08000000d0d57fae */ /* 0x0003e2000b901d50 */
[----:B------:R-:W-:Y:S03]  /*3580*/  LEA.HI.X R3, R4, R209, R5, 0x6, P0 ;  /* 0x000000d104037211 */ /* 0x000fe600000f3405 */
[----:B------:R1:W-:Y:S04]  /*3590*/  LDGSTS.E.BYPASS.LTC128B.128 [R213+0xa000], [R208.64+0x80] ;  /* 0x0a000080d0d57fae */ /* 0x0003e8000b901d50 */
[----:B------:R1:W-:Y:S04]  /*35a0*/  LDGSTS.E.BYPASS.LTC128B.128 [R213+0x9000], [R2.64] ;  /* 0x0900000002d57fae */ /* 0x0003e8000b901d50 */
[----:B------:R1:W-:Y:S04]  /*35b0*/  LDGSTS.E.BYPASS.LTC128B.128 [R213+0xb000], [R2.64+0x80] ;  /* 0x0b00008002d57fae */ /* 0x0003e8000b901d50 */
[----:B------:R-:W0:Y:S02]  /*35c0*/  LDGDEPBAR ;  /* 0x00000000000079af */ /* 0x000e240000000000 */
.L_x_53:
        /* <DEDUP_REMOVED lines=48> */
[CC--:B------:R-:W-:Y:S01]  /*38d0*/  LEA R168, P1, R171.reuse, R206.reuse, 0x2 ;  /* 0x000000ceaba87211 */ /* 0x0c0fe200078210ff */
[----:B--2---:R-:W-:Y:S03]  /*38e0*/  IMAD.MOV.U32 R0, RZ, RZ, c[0x0][0x22c] ;  /* 0x00008b00ff007624 */ /* 0x004fe600078e00ff */
[----:B------:R-:W-:Y:S01]  /*38f0*/  LEA.HI.X.SX32 R169, R171, R207, 0x2, P1 ;  /* 0x000000cfaba97211 */ /* 0x000fe200008f16ff */
        /* <DEDUP_REMOVED lines=29> */
[----:B------:R2:W-:Y:S04]  /*3ad0*/  RED.E.ADD.F32.FTZ.RN.STRONG.GPU [R168.64], R7 ;  /* 0x00000007a800798e */ /* 0x0005e8000c10e790 */
        /* <DEDUP_REMOVED lines=17> */
[-C--:B---3--:R-:W-:Y:S02]  /*3bf0*/  LEA R6, P1, R243, R206.reuse, 0x2 ;  /* 0x000000cef3067211 */ /* 0x088fe400078210ff */
[-C--:B------:R-:W-:Y:S01]  /*3c00*/  LEA R10, P0, R171, R206.reuse, 0x2 ;  /* 0x000000ceab0a7211 */ /* 0x080fe200078010ff */
[----:B------:R1:W-:Y:S01]  /*3c10*/  RED.E.ADD.F32.FTZ.RN.STRONG.GPU [R4.64], R18 ;  /* 0x000000120400798e */ /* 0x0003e2000c10e790 */
[-C--:B------:R-:W-:Y:S02]  /*3c20*/  LEA.HI.X.SX32 R7, R243, R207.reuse, 0x2, P1 ;  /* 0x000000cff3077211 */ /* 0x080fe400008f16ff */
[-C--:B------:R-:W-:Y:S03]  /*3c30*/  LEA.HI.X.SX32 R11, R171, R207.reuse, 0x2, P0 ;  /* 0x000000cfab0b7211 */ /* 0x080fe600000f16ff */
        /* <DEDUP_REMOVED lines=17> */
[-C--:B--2---:R-:W-:Y:S02]  /*3d50*/  LEA R6, P1, R242, R206.reuse, 0x2 ;  /* 0x000000cef2067211 */ /* 0x084fe400078210ff */
[-C--:B------:R-:W-:Y:S01]  /*3d60*/  LEA R10, P0, R0, R206.reuse, 0x2 ;  /* 0x000000ce000a7211 */ /* 0x080fe200078010ff */
        /* <DEDUP_REMOVED lines=13> */
[CC--:B---3--:R-:W-:Y:S02]  /*3e40*/  LEA R10, P0, R241.reuse, R206.reuse, 0x2 ;  /* 0x000000cef10a7211 */ /* 0x0c8fe400078010ff */
[CC--:B----4-:R-:W-:Y:S01]  /*3e50*/  LEA R8, P3, R0.reuse, R206.reuse, 0x2 ;  /* 0x000000ce00087211 */ /* 0x0d0fe200078610ff */
        /* <DEDUP_REMOVED lines=78> */
.L_x_51:
[----:B---34-:R-:W3:Y:S04]  /*4340*/  LDL.LU R5, [R1+0x8] ;  /* 0x0000080001057983 */ /* 0x018ee80000300800 */
[----:B------:R-:W4:Y:S01]  /*4350*/  LDL.64 R2, [R1] ;  /* 0x0000000001027983 */ /* 0x000f220000100a00 */
[----:B------:R-:W-:Y:S01]  /*4360*/  FMUL.FTZ R68, R68, c[0x0][0x2e0] ;  /* 0x0000b80044447a20 */ /* 0x000fe20000410000 */
[----:B------:R-:W-:Y:S01]  /*4370*/  F2FP.PACK_AB R20, R21, R20 ;  /* 0x000000141514723e */ /* 0x000fe200000000ff */
[----:B------:R-:W-:Y:S01]  /*4380*/  FMUL.FTZ R6, R69, c[0x0][0x2e0] ;  /* 0x0000b80045067a20 */ /* 0x000fe20000410000 */
[----:B------:R-:W2:Y:S01]  /*4390*/  S2R R18, SR_CTAID.Y ;  /* 0x0000000000127919 */ /* 0x000ea20000002600 */
        /* <DEDUP_REMOVED lines=19> */
[----:B--2---:R-:W-:Y:S01]  /*44d0*/  FMUL.FTZ R14, R75, c[0x0][0x2e0] ;  /* 0x0000b8004b0e7a20 */ /* 0x004fe20000410000 */
        /* <DEDUP_REMOVED lines=10> */
[----:B------:R-:W-:Y:S01]  /*4580*/  STS [R244], R6 ;  /* 0x00000006f4007388 */ /* 0x000fe20000000800 */
[----:B------:R-:W-:Y:S01]  /*4590*/  FMUL.FTZ R16, R85, c[0x0][0x2e0] ;  /* 0x0000b80055107a20 */ /* 0x000fe20000410000 */
[----:B------:R-:W-:Y:S01]  /*45a0*/  F2FP.PACK_AB R12, R12, R78 ;  /* 0x0000004e0c0c723e */ /* 0x000fe200000000ff */
[----:B------:R-:W-:Y:S01]  /*45b0*/  FMUL.FTZ R86, R86, c[0x0][0x2e0] ;  /* 0x0000b80056567a20 */ /* 0x000fe20000410000 */
[----:B------:R2:W-:Y:S01]  /*45c0*/  STS [R244+0x400], R0 ;  /* 0x00040000f4007388 */ /* 0x0005e20000000800 */
[----:B------:R-:W-:Y:S01]  /*45d0*/  FMUL.FTZ R15, R87, c[0x0][0x2e0] ;  /* 0x0000b800570f7a20 */ /* 0x000fe20000410000 */
[----:B------:R-:W-:Y:S01]  /*45e0*/  F2FP.PACK_AB R16, R16, R84 ;  /* 0x000000541010723e */ /* 0x000fe200000000ff */
[----:B------:R-:W-:Y:S01]  /*45f0*/  FMUL.FTZ R96, R96, c[0x0][0x2e0] ;  /* 0x0000b80060607a20 */ /* 0x000fe20000410000 */
[----:B------:R1:W-:Y:S01]  /*4600*/  STS [R245], R7 ;  /* 0x00000007f5007388 */ /* 0x0003e20000000800 */
[----:B------:R-:W-:Y:S01]  /*4610*/  FMUL.FTZ R97, R97, c[0x0][0x2e0] ;  /* 0x0000b80061617a20 */ /* 0x000fe20000410000 */
[----:B------:R-:W-:Y:S01]  /*4620*/  F2FP.PACK_AB R15, R15, R86 ;  /* 0x000000560f0f723e */ /* 0x000fe200000000ff */
[----:B------:R-:W-:Y:S01]  /*4630*/  FMUL.FTZ R98, R98, c[0x0][0x2e0] ;  /* 0x0000b80062627a20 */ /* 0x000fe20000410000 */
[----:B------:R-:W-:Y:S01]  /*4640*/  STS [R245+0x400], R8 ;  /* 0x00040008f5007388 */ /* 0x000fe20000000800 */
[----:B------:R-:W-:Y:S01]  /*4650*/  FMUL.FTZ R99, R99, c[0x0][0x2e0] ;  /* 0x0000b80063637a20 */ /* 0x000fe20000410000 */
[----:B------:R-:W-:Y:S01]  /*4660*/  F2FP.PACK_AB R96, R97, R96 ;  /* 0x000000606160723e */ /* 0x000fe200000000ff */
[----:B------:R-:W-:Y:S01]  /*4670*/  FMUL.FTZ R88, R88, c[0x0][0x2e0] ;  /* 0x0000b80058587a20 */ /* 0x000fe20000410000 */
[----:B------:R1:W-:Y:S01]  /*4680*/  STS [R244+0x1000], R9 ;  /* 0x00100009f4007388 */ /* 0x0003e20000000800 */
[----:B------:R-:W-:Y:S01]  /*4690*/  FMUL.FTZ R89, R89, c[0x0][0x2e0] ;  /* 0x0000b80059597a20 */ /* 0x000fe20000410000 */
[----:B------:R-:W-:Y:S01]  /*46a0*/  F2FP.PACK_AB R98, R99, R98 ;  /* 0x000000626362723e */ /* 0x000fe200000000ff */
[----:B------:R-:W-:Y:S01]  /*46b0*/  FMUL.FTZ R90, R90, c[0x0][0x2e0] ;  /* 0x0000b8005a5a7a20 */ /* 0x000fe20000410000 */
[----:B------:R-:W-:Y:S01]  /*46c0*/  STS [R244+0x1400], R14 ;  /* 0x0014000ef4007388 */ /* 0x000fe20000000800 */
        /* <DEDUP_REMOVED lines=9> */
[----:B------:R-:W-:-:S02]  /*4760*/  F2FP.PACK_AB R92, R93, R92 ;  /* 0x0000005c5d5c723e */ /* 0x000fc400000000ff */
[----:B------:R-:W-:Y:S01]  /*4770*/  STS [R244+0x2000], R16 ;  /* 0x00200010f4007388 */ /* 0x000fe20000000800 */
        /* <DEDUP_REMOVED lines=9> */
[----:B------:R-:W-:-:S02]  /*4810*/  F2FP.PACK_AB R42, R43, R42 ;  /* 0x0000002a2b2a723e */ /* 0x000fc400000000ff */
[----:B------:R-:W-:Y:S01]  /*4820*/  F2FP.PACK_AB R44, R45, R44 ;  /* 0x0000002c2d2c723e */ /* 0x000fe200000000ff */
[----:B------:R-:W-:Y:S01]  /*4830*/  STS [R244+0x3000], R89 ;  /* 0x00300059f4007388 */ /* 0x000fe20000000800 */
[----:B------:R-:W-:Y:S02]  /*4840*/  F2FP.PACK_AB R46, R47, R46 ;  /* 0x0000002e2f2e723e */ /* 0x000fe400000000ff */
[----:B--2---:R-:W-:Y:S01]  /*4850*/  SHF.R.S32.HI R0, RZ, 0x1f, R18 ;  /* 0x0000001fff007819 */ /* 0x004fe20000011412 */
[----:B------:R-:W-:Y:S01]  /*4860*/  STS [R244+0x3400], R90 ;  /* 0x0034005af4007388 */ /* 0x000fe20000000800 */
[----:B------:R-:W-:-:S03]  /*4870*/  SHF.R.S32.HI R45, RZ, 0x1f, R252 ;  /* 0x0000001fff2d7819 */ /* 0x000fc600000114fc */
[----:B------:R-:W-:Y:S01]  /*4880*/  STS [R245+0x3000], R92 ;  /* 0x0030005cf5007388 */ /* 0x000fe20000000800 */
[C---:B-1----:R-:W-:Y:S02]  /*4890*/  IMAD R7, R0.reuse, c[0x0][0x388], RZ ;  /* 0x0000e20000077a24 */ /* 0x042fe400078e02ff */
[----:B------:R-:W-:Y:S01]  /*48a0*/  IMAD R6, R0, c[0x0][0x390], RZ ;  /* 0x0000e40000067a24 */ /* 0x000fe200078e02ff */
[----:B------:R-:W-:Y:S01]  /*48b0*/  STS [R245+0x3400], R94 ;  /* 0x0034005ef5007388 */ /* 0x000fe20000000800 */
[C---:B------:R-:W-:Y:S02]  /*48c0*/  IMAD R0, R18.reuse, c[0x0][0x38c], R7 ;  /* 0x0000e30012007a24 */ /* 0x040fe400078e0207 */
[----:B------:R-:W-:Y:S01]  /*48d0*/  IMAD R6, R18, c[0x0][0x394], R6 ;  /* 0x0000e50012067a24 */ /* 0x000fe200078e0206 */
[----:B------:R-:W1:Y:S04]  /*48e0*/  S2R R17, SR_CTAID.Z ;  /* 0x0000000000117919 */ /* 0x000e680000002700 */
        /* <DEDUP_REMOVED lines=16> */
[----:B------:R-:W-:Y:S06]  /*49f0*/  BAR.SYNC.DEFER_BLOCKING 0x0 ;  /* 0x0000000000007b1d */ /* 0x000fec0000010000 */
[----:B------:R-:W2:Y:S04]  /*4a00*/  LDS.128 R40, [R213+0xc000] ;  /* 0x00c00000d5287984 */ /* 0x000ea80000000c00 */
[----:B------:R-:W1:Y:S04]  /*4a10*/  LDS.128 R32, [R213+0xe000] ;  /* 0x00e00000d5207984 */ /* 0x000e680000000c00 */
[----:B------:R-:W1:Y:S04]  /*4a20*/  LDS.128 R36, [R213+0xd000] ;  /* 0x00d00000d5247984 */ /* 0x000e680000000c00 */
[----:B------:R-:W1:Y:S04]  /*4a30*/  LDS.128 R28, [R213+0xf000] ;  /* 0x00f00000d51c7984 */ /* 0x000e680000000c00 */
[----:B------:R-:W1:Y:S04]  /*4a40*/  LDS.128 R24, [R213+0x10000] ;  /* 0x01000000d5187984 */ /* 0x000e680000000c00 */
[----:B------:R-:W-:Y:S04]  /*4a50*/  LDS.128 R20, [R213+0x11000] ;  /* 0x01100000d5147984 */ /* 0x000fe80000000c00 */
[----:B------:R-:W-:Y:S01]  /*4a60*/  LDS.128 R12, [R213+0x13000] ;  /* 0x01300000d50c7984 */ /* 0x000fe20000000c00 */
[----:B---3--:R-:W-:-:S02]  /*4a70*/  IMAD R4, R5, c[0x0][0x3a0], RZ ;  /* 0x0000e80005047a24 */ /* 0x008fc400078e02ff */
[----:B------:R-:W-:Y:S02]  /*4a80*/  IMAD R10, R5, c[0x0][0x3a8], RZ ;  /* 0x0000ea00050a7a24 */ /* 0x000fe400078e02ff */
[C---:B------:R-:W-:Y:S02]  /*4a90*/  IMAD R11, R251.reuse, c[0x0][0x3a4], R4 ;  /* 0x0000e900fb0b7a24 */ /* 0x040fe400078e0204 */
[----:B----4-:R-:W-:-:S04]  /*4aa0*/  IMAD.WIDE.U32 R4, R251, c[0x0][0x3a0], R2 ;  /* 0x0000e800fb047a25 */ /* 0x010fc800078e0002 */
[----:B------:R-:W-:Y:S01]  /*4ab0*/  IMAD.WIDE.U32 R2, R251, c[0x0][0x3a8], R2 ;  /* 0x0000ea00fb027a25 */ /* 0x000fe200078e0002 */
[----:B------:R-:W-:-:S03]  /*4ac0*/  IADD3 R5, R5, R11, RZ ;  /* 0x0000000b05057210 */ /* 0x000fc60007ffe0ff */
[----:B------:R-:W-:Y:S02]  /*4ad0*/  IMAD R10, R251, c[0x0][0x3ac], R10 ;  /* 0x0000eb00fb0a7a24 */ /* 0x000fe400078e020a */
[----:B------:R-:W-:-:S03]  /*4ae0*/  IMAD.WIDE.U32 R4, R18, c[0x0][0x388], R4 ;  /* 0x0000e20012047a25 */ /* 0x000fc600078e0004 */
[----:B------:R-:W-:Y:S01]  /*4af0*/  IADD3 R3, R3, R10, RZ ;  /* 0x0000000a03037210 */ /* 0x000fe20007ffe0ff */
[----:B------:R-:W-:Y:S01]  /*4b00*/  IMAD R10, R45, c[0x0][0x3a0], RZ ;  /* 0x0000e8002d0a7a24 */ /* 0x000fe200078e02ff */
[----:B------:R-:W-:Y:S02]  /*4b10*/  IADD3 R5, R5, R0, RZ ;  /* 0x0000000005057210 */ /* 0x000fe40007ffe0ff */
[----:B-1----:R-:W-:Y:S01]  /*4b20*/  SHF.R.S32.HI R0, RZ, 0x1f, R17 ;  /* 0x0000001fff007819 */ /* 0x002fe20000011411 */
[----:B------:R-:W-:-:S04]  /*4b30*/  IMAD.WIDE.U32 R2, R18, c[0x0][0x390], R2 ;  /* 0x0000e40012027a25 */ /* 0x000fc800078e0002 */
[C---:B------:R-:W-:Y:S01]  /*4b40*/  IMAD R7, R0.reuse, c[0x0][0x3b8], RZ ;  /* 0x0000ee0000077a24 */ /* 0x040fe200078e02ff */
[----:B------:R-:W-:Y:S01]  /*4b50*/  IADD3 R3, R3, R6, RZ ;  /* 0x0000000603037210 */ /* 0x000fe20007ffe0ff */
[----:B------:R-:W-:Y:S02]  /*4b60*/  IMAD R6, R0, c[0x0][0x3c0], RZ ;  /* 0x0000f00000067a24 */ /* 0x000fe400078e02ff */
[C---:B------:R-:W-:Y:S02]  /*4b70*/  IMAD R0, R17.reuse, c[0x0][0x3bc], R7 ;  /* 0x0000ef0011007a24 */ /* 0x040fe400078e0207 */
[C---:B------:R-:W-:Y:S02]  /*4b80*/  IMAD R6, R17.reuse, c[0x0][0x3c4], R6 ;  /* 0x0000f10011067a24 */ /* 0x040fe400078e0206 */
[----:B------:R-:W-:-:S04]  /*4b90*/  IMAD.WIDE.U32 R4, R17, c[0x0][0x3b8], R4 ;  /* 0x0000ee0011047a25 */ /* 0x000fc800078e0004 */
[----:B------:R-:W-:Y:S01]  /*4ba0*/  IMAD.WIDE.U32 R2, R17, c[0x0][0x3c0], R2 ;  /* 0x0000f00011027a25 */ /* 0x000fe200078e0002 */
[----:B------:R-:W-:Y:S01]  /*4bb0*/  IADD3 R5, R5, R0, RZ ;  /* 0x0000000005057210 */ /* 0x000fe20007ffe0ff */
[----:B------:R-:W1:Y:S02]  /*4bc0*/  LDS.128 R16, [R213+0x12000] ;  /* 0x01200000d5107984 */ /* 0x000e640000000c00 */
[----:B------:R-:W-:Y:S01]  /*4bd0*/  IMAD R0, R45, c[0x0][0x3a8], RZ ;  /* 0x0000ea002d007a24 */ /* 0x000fe200078e02ff */
[----:B------:R-:W-:Y:S01]  /*4be0*/  IADD3 R3, R3, R6, RZ ;  /* 0x0000000603037210 */ /* 0x000fe20007ffe0ff */
[C---:B------:R-:W-:Y:S02]  /*4bf0*/  IMAD R10, R252.reuse, c[0x0][0x3a4], R10 ;  /* 0x0000e900fc0a7a24 */ /* 0x040fe400078e020a */
[C---:B------:R-:W-:Y:S02]  /*4c00*/  IMAD R0, R252.reuse, c[0x0][0x3ac], R0 ;  /* 0x0000eb00fc007a24 */ /* 0x040fe400078e0200 */
[----:B------:R-:W-:-:S04]  /*4c10*/  IMAD.WIDE.U32 R6, R252, c[0x0][0x3a8], R2 ;  /* 0x0000ea00fc067a25 */ /* 0x000fc800078e0002 */
[----:B------:R-:W-:Y:S01]  /*4c20*/  IMAD.WIDE.U32 R8, R252, c[0x0][0x3a0], R4 ;  /* 0x0000e800fc087a25 */ /* 0x000fe200078e0004 */
[----:B------:R-:W-:Y:S02]  /*4c30*/  IADD3 R0, R7, R0, RZ ;  /* 0x0000000007007210 */ /* 0x000fe40007ffe0ff */
[----:B------:R-:W-:Y:S02]  /*4c40*/  LEA R2, P0, R6, c[0x0][0x348], 0x1 ;  /* 0x0000d20006027a11 */ /* 0x000fe400078008ff */
[----:B------:R-:W-:Y:S02]  /*4c50*/  IADD3 R10, R9, R10, RZ ;  /* 0x0000000a090a7210 */ /* 0x000fe40007ffe0ff */
[----:B------:R-:W-:Y:S02]  /*4c60*/  LEA R4, P1, R8, c[0x0][0x340], 0x1 ;  /* 0x0000d00008047a11 */ /* 0x000fe400078208ff */
[----:B------:R-:W-:Y:S02]  /*4c70*/  MOV R7, c[0x0][0x3a0] ;  /* 0x0000e80000077a02 */ /* 0x000fe40000000f00 */
[----:B------:R-:W-:-:S02]  /*4c80*/  LEA.HI.X R3, R6, c[0x0][0x34c], R0, 0x1, P0 ;  /* 0x0000d30006037a11 */ /* 0x000fc400000f0c00 */
[----:B------:R-:W-:Y:S02]  /*4c90*/  MOV R0, c[0x0][0x3a8] ;  /* 0x0000ea0000007a02 */ /* 0x000fe40000000f00 */
[----:B------:R-:W-:Y:S02]  /*4ca0*/  LEA.HI.X R5, R8, c[0x0][0x344], R10, 0x1, P1 ;  /* 0x0000d10008057a11 */ /* 0x000fe400008f0c0a */
[----:B------:R-:W-:Y:S02]  /*4cb0*/  MOV R9, c[0x0][0x3a4] ;  /* 0x0000e90000097a02 */ /* 0x000fe40000000f00 */
[C---:B------:R-:W-:Y:S01]  /*4cc0*/  LEA R8, P1, R7.reuse, R4, 0x6 ;  /* 0x0000000407087211 */ /* 0x040fe200078230ff */
[----:B--2---:R2:W-:Y:S01]  /*4cd0*/  STG.E.128 [R4.64], R40 ;  /* 0x0000002804007986 */ /* 0x0045e2000c101d10 */
[----:B------:R-:W-:Y:S02]  /*4ce0*/  MOV R10, c[0x0][0x3ac] ;  /* 0x0000eb00000a7a02 */ /* 0x000fe40000000f00 */
[----:B------:R-:W-:Y:S01]  /*4cf0*/  LEA R6, P0, R0, R2, 0x6 ;  /* 0x0000000200067211 */ /* 0x000fe200078030ff */
[----:B------:R2:W-:Y:S01]  /*4d00*/  STG.E.128 [R4.64+0x80], R32 ;  /* 0x0000802004007986 */ /* 0x0005e2000c101d10 */
[----:B------:R-:W-:-:S02]  /*4d10*/  LEA.HI.X R9, R7, R5, R9, 0x6, P1 ;  /* 0x0000000507097211 */ /* 0x000fc400008f3409 */
[----:B------:R-:W-:-:S03]  /*4d20*/  LEA.HI.X R7, R0, R3, R10, 0x6, P0 ;  /* 0x0000000300077211 */ /* 0x000fc600000f340a */
[----:B------:R2:W-:Y:S04]  /*4d30*/  STG.E.128 [R8.64], R36 ;  /* 0x0000002408007986 */ /* 0x0005e8000c101d10 */
[----:B------:R2:W-:Y:S04]  /*4d40*/  STG.E.128 [R8.64+0x80], R28 ;  /* 0x0000801c08007986 */ /* 0x0005e8000c101d10 */
[----:B------:R2:W-:Y:S04]  /*4d50*/  STG.E.128 [R2.64], R24 ;  /* 0x0000001802007986 */ /* 0x0005e8000c101d10 */
[----:B-1----:R2:W-:Y:S04]  /*4d60*/  STG.E.128 [R2.64+0x80], R16 ;  /* 0x0000801002007986 */ /* 0x0025e8000c101d10 */
[----:B------:R2:W-:Y:S04]  /*4d70*/  STG.E.128 [R6.64], R20 ;  /* 0x0000001406007986 */ /* 0x0005e8000c101d10 */
[----:B------:R2:W-:Y:S02]  /*4d80*/  STG.E.128 [R6.64+0x80], R12 ;  /* 0x0000800c06007986 */ /* 0x0005e4000c101d10 */
.L_x_48:
        /* <DEDUP_REMOVED lines=9> */
.L_x_55:
[----:B------:R-:W-:Y:S05]  /*4e20*/  EXIT ;  /* 0x000000000000794d */ /* 0x000fea0003800000 */
.L_x_57:
        /* <DEDUP_REMOVED lines=13> */
.L_x_1063:


//--------------------- .text._ZN5flash44flash_bwd_dq_dk_dv_loop_seqk_parallel_kernelI23Flash_bwd_kernel_traitsILi128ELi64ELi64ELi8ELi4ELi2ELi2ELb1ELb0EN7cutlass6half_tE19Flash_kernel_traitsILi128ELi64ELi64ELi8ES3_EELb0ELb1ELb0ELb0ELb0ELb1ELb0EEEvNS_16Flash_bwd_paramsE --------------------------
	.section	.text._ZN5flash44flash_bwd_dq_dk_dv_loop_seqk_parallel_kernelI23Flash_bwd_kernel_traitsILi128ELi64ELi64ELi8ELi4ELi2ELi2ELb1ELb0EN7cutlass6half_tE19Flash_kernel_traitsILi128ELi64ELi64ELi8ES3_EELb0ELb1ELb0ELb0ELb0ELb1ELb0EEEvNS_16Flash_bwd_paramsE,"ax",@progbits
	.sectioninfo	@"SHI_REGISTERS=255"
	.align	128
        .global         _ZN5flash44flash_bwd_dq_dk_dv_loop_seqk_parallel_kernelI23Flash_bwd_kernel_traitsILi128ELi64ELi64ELi8ELi4ELi2ELi2ELb1ELb0EN7cutlass6half_tE19Flash_kernel_traitsILi128ELi64ELi64ELi8ES3_EELb0ELb1ELb0ELb0ELb0ELb1ELb0EEEvNS_16Flash_bwd_paramsE
        .type           _ZN5flash44flash_bwd_dq_dk_dv_loop_seqk_parallel_kernelI23Flash_bwd_kernel_traitsILi128ELi64ELi64ELi8ELi4ELi2ELi2ELb1ELb0EN7cutlass6half_tE19Flash_kernel_traitsILi128ELi64ELi64ELi8ES3_EELb0ELb1ELb0ELb0ELb0ELb1ELb0EEEvNS_16Flash_bwd_paramsE,@function
        .size           _ZN5flash44flash_bwd_dq_dk_dv_loop_seqk_parallel_kernelI23Flash_bwd_kernel_traitsILi128ELi64ELi64ELi8ELi4ELi2ELi2ELb1ELb0EN7cutlass6half_tE19Flash_kernel_traitsILi128ELi64ELi64ELi8ES3_EELb0ELb1ELb0ELb0ELb0ELb1ELb0EEEvNS_16Flash_bwd_paramsE,(.L_x_1064 - _ZN5flash44flash_bwd_dq_dk_dv_loop_seqk_parallel_kernelI23Flash_bwd_kernel_traitsILi128ELi64ELi64ELi8ELi4ELi2ELi2ELb1ELb0EN7cutlass6half_tE19Flash_kernel_traitsILi128ELi64ELi64ELi8ES3_EELb0ELb1ELb0ELb0ELb0ELb1ELb0EEEvNS_16Flash_bwd_paramsE)
        .other          _ZN5flash44flash_bwd_dq_dk_dv_loop_seqk_parallel_kernelI23Flash_bwd_kernel_traitsILi128ELi64ELi64ELi8ELi4ELi2ELi2ELb1ELb0EN7cutlass6half_tE19Flash_kernel_traitsILi128ELi64ELi64ELi8ES3_EELb0ELb1ELb0ELb0ELb0ELb1ELb0EEEvNS_16Flash_bwd_paramsE,@"STO_CUDA_ENTRY STV_DEFAULT"
_ZN5flash44flash_bwd_dq_dk_dv_loop_seqk_parallel_kernelI23Flash_bwd_kernel_traitsILi128ELi64ELi64ELi8ELi4ELi2ELi2ELb1ELb0EN7cutlass6half_tE19Flash_kernel_traitsILi128ELi64ELi64ELi8ES3_EELb0ELb1ELb0ELb0ELb0ELb1ELb0EEEvNS_16Flash_bwd_paramsE:
.text._ZN5flash44flash_bwd_dq_dk_dv_loop_seqk_parallel_kernelI23Flash_bwd_kernel_traitsILi128ELi64ELi64ELi8ELi4ELi2ELi2ELb1ELb0EN7cutlass6half_tE19Flash_kernel_traitsILi128ELi64ELi64ELi8ES3_EELb0ELb1ELb0ELb0ELb0ELb1ELb0EEEvNS_16Flash_bwd_paramsE:
        /* <DEDUP_REMOVED lines=21> */
[-C--:B------:R-:W-:Y:S02]  /*0150*/  LEA.HI R16, R14, R13.reuse, RZ, 0x2 ;  /* 0x0000000d0e107211 */ /* 0x080fe400078f10ff */
[----:B------:R-:W-:Y:S02]  /*0160*/  LOP3.LUT R2, R0, 0xfffffffc, RZ, 0xc0, !PT ;  /* 0xfffffffc00027812 */ /* 0x000fe400078ec0ff */
[----:B------:R-:W-:Y:S02]  /*0170*/  LOP3.LUT R0, R3, 0xfffffffe, RZ, 0xc0, !PT ;  /* 0xfffffffe03007812 */ /* 0x000fe400078ec0ff */
[----:B------:R-:W-:Y:S01]  /*0180*/  LEA.HI R3, R7, R6, RZ, 0x1 ;  /* 0x0000000607037211 */ /* 0x000fe200078f08ff */
[----:B------:R-:W-:Y:S01]  /*0190*/  IMAD.IADD R204, R4, 0x1, -R2 ;  /* 0x0000000104cc7824 */ /* 0x000fe200078e0a02 */
[----:B------:R-:W-:Y:S01]  /*01a0*/  LEA.HI R15, R14, R13, RZ, 0x3 ;  /* 0x0000000d0e0f7211 */ /* 0x000fe200078f18ff */
[----:B------:R-:W-:Y:S01]  /*01b0*/  IMAD.IADD R194, R4, 0x1, -R0 ;  /* 0x0000000104c27824 */ /* 0x000fe200078e0a00 */
[----:B------:R-:W-:-:S02]  /*01c0*/  SHF.R.S32.HI R8, RZ, 0x2, R16 ;  /* 0x00000002ff087819 */ /* 0x000fc40000011410 */
[----:B------:R-:W-:Y:S02]  /*01d0*/  SHF.R.S32.HI R5, RZ, 0x1f, R16 ;  /* 0x0000001fff057819 */ /* 0x000fe40000011410 */
[----:B------:R-:W-:Y:S02]  /*01e0*/  LOP3.LUT R2, R3, 0xfffffffe, RZ, 0xc0, !PT ;  /* 0xfffffffe03027812 */ /* 0x000fe400078ec0ff */
[----:B------:R-:W-:Y:S02]  /*01f0*/  LEA.HI R0, R5, R8, RZ, 0x3 ;  /* 0x0000000805007211 */ /* 0x000fe400078f18ff */
[----:B------:R-:W-:Y:S01]  /*0200*/  SHF.R.S32.HI R238, RZ, 0x3, R15 ;  /* 0x00000003ffee7819 */ /* 0x000fe2000001140f */
[----:B------:R-:W-:Y:S01]  /*0210*/  IMAD.IADD R10, R6, 0x1, -R2 ;  /* 0x00000001060a7824 */ /* 0x000fe200078e0a02 */
[----:B------:R-:W-:Y:S02]  /*0220*/  LOP3.LUT R4, R15, 0xfffffff8, RZ, 0xc0, !PT ;  /* 0xfffffff80f047812 */ /* 0x000fe400078ec0ff */
[----:B------:R-:W-:Y:S01]  /*0230*/  LOP3.LUT R2, R0, 0xfffffff8, RZ, 0xc0, !PT ;  /* 0xfffffff800027812 */ /* 0x000fe200078ec0ff */
[----:B------:R-:W-:-:S02]  /*0240*/  IMAD.SHL.U32 R3, R238, 0x40, RZ ;  /* 0x00000040ee037824 */ /* 0x000fc400078e00ff */
[----:B------:R-:W-:Y:S01]  /*0250*/  IMAD.IADD R0, R13, 0x1, -R4 ;  /* 0x000000010d007824 */ /* 0x000fe200078e0a04 */
[----:B------:R-:W-:Y:S01]  /*0260*/  LOP3.LUT R4, R7, 0xfffffff0, RZ, 0xc0, !PT ;  /* 0xfffffff007047812 */ /* 0x000fe200078ec0ff */
[----:B------:R-:W-:Y:S01]  /*0270*/  IMAD.IADD R7, R8, 0x1, -R2 ;  /* 0x0000000108077824 */ /* 0x000fe200078e0a02 */
[----:B------:R-:W-:Y:S01]  /*0280*/  LOP3.LUT R2, R3, 0x1c0, RZ, 0xc0, !PT ;  /* 0x000001c003027812 */ /* 0x000fe200078ec0ff */
[C---:B------:R-:W-:Y:S01]  /*0290*/  IMAD.SHL.U32 R18, R0.reuse, 0x8, RZ ;  /* 0x0000000800127824 */ /* 0x040fe200078e00ff */
[----:B------:R-:W-:Y:S01]  /*02a0*/  LOP3.LUT P4, RZ, R0, 0x2, RZ, 0xc0, !PT ;  /* 0x0000000200ff7812 */ /* 0x000fe2000788c0ff */
[----:B------:R-:W-:Y:S01]  /*02b0*/  IMAD.IADD R3, R13, 0x1, -R4 ;  /* 0x000000010d037824 */ /* 0x000fe200078e0a04 */
[----:B------:R-:W-:Y:S02]  /*02c0*/  SHF.R.U32.HI R4, RZ, 0x3, R2 ;  /* 0x00000003ff047819 */ /* 0x000fe40000011602 */
[----:B------:R-:W-:Y:S01]  /*02d0*/  LOP3.LUT R2, R2, 0x38, R18, 0xf8, !PT ;  /* 0x0000003802027812 */ /* 0x000fe200078ef812 */
[----:B------:R1:W-:Y:S01]  /*02e0*/  STL [R1+0x8], R18 ;  /* 0x0000081201007387 */ /* 0x0003e20000100800 */
[C---:B------:R-:W-:Y:S01]  /*02f0*/  LOP3.LUT P3, RZ, R0.reuse, 0x4, RZ, 0xc0, !PT ;  /* 0x0000000400ff7812 */ /* 0x040fe2000786c0ff */
[----:B------:R-:W-:Y:S01]  /*0300*/  IMAD.SHL.U32 R0, R0, 0x40, RZ ;  /* 0x0000004000007824 */ /* 0x000fe200078e00ff */
[----:B------:R-:W-:-:S02]  /*0310*/  SHF.R.S32.HI R5, RZ, 0x1f, R3 ;  /* 0x0000001fff057819 */ /* 0x000fc40000011403 */
[----:B------:R-:W-:Y:S01]  /*0320*/  LOP3.LUT R9, R2, R4, RZ, 0x3c, !PT ;  /* 0x0000000402097212 */ /* 0x000fe200078e3cff */
[----:B------:R-:W-:Y:S01]  /*0330*/  IMAD.SHL.U32 R2, R194, 0x10, RZ ;  /* 0x00000010c2027824 */ /* 0x000fe200078e00ff */
[----:B------:R-:W-:Y:S02]  /*0340*/  LEA.HI R11, R5, R3, RZ, 0x3 ;  /* 0x00000003050b7211 */ /* 0x000fe400078f18ff */
[----:B------:R-:W-:Y:S02]  /*0350*/  LEA.HI R4, R14, R13, RZ, 0x7 ;  /* 0x0000000d0e047211 */ /* 0x000fe400078f38ff */
[----:B------:R-:W-:Y:S02]  /*0360*/  LOP3.LUT R0, R0, 0x1c0, RZ, 0xc0, !PT ;  /* 0x000001c000007812 */ /* 0x000fe400078ec0ff */
[----:B------:R-:W-:Y:S02]  /*0370*/  LOP3.LUT R5, R11, 0xfffffff8, RZ, 0xc0, !PT ;  /* 0xfffffff80b057812 */ /* 0x000fe400078ec0ff */
[----:B------:R-:W-:-:S02]  /*0380*/  SHF.R.S32.HI R8, RZ, 0x7, R4 ;  /* 0x00000007ff087819 */ /* 0x000fc40000011404 */
[C---:B------:R-:W-:Y:S01]  /*0390*/  LOP3.LUT R188, R0.reuse, 0x8, R15, 0xf8, !PT ;  /* 0x0000000800bc7812 */ /* 0x040fe200078ef80f */
[----:B------:R-:W-:Y:S01]  /*03a0*/  IMAD.IADD R19, R3, 0x1, -R5 ;  /* 0x0000000103137824 */ /* 0x000fe200078e0a05 */
[----:B------:R-:W-:Y:S01]  /*03b0*/  LOP3.LUT R6, R0, 0x10, R2, 0xf8, !PT ;  /* 0x0000001000067812 */ /* 0x000fe200078ef802 */
[----:B------:R-:W-:Y:S01]  /*03c0*/  IMAD.SHL.U32 R2, R10, 0x200, RZ ;  /* 0x000002000a027824 */ /* 0x000fe200078e00ff */
[----:B------:R-:W-:Y:S02]  /*03d0*/  SHF.R.U32.HI R186, RZ, 0x3, R0 ;  /* 0x00000003ffba7819 */ /* 0x000fe40000011600 */
[----:B------:R-:W-:Y:S01]  /*03e0*/  LOP3.LUT R4, R7, 0x1, RZ, 0xc0, !PT ;  /* 0x0000000107047812 */ /* 0x000fe200078ec0ff */
[----:B------:R-:W-:Y:S01]  /*03f0*/  IMAD R0, R8, 0x800, R2 ;  /* 0x0000080008007824 */ /* 0x000fe200078e0202 */
[----:B------:R-:W-:Y:S01]  /*0400*/  LOP3.LUT R188, R188, R186, RZ, 0x3c, !PT ;  /* 0x000000babcbc7212 */ /* 0x000fe200078e3cff */
[----:B------:R-:W-:Y:S01]  /*0410*/  STL [R1+0x1c], R19 ;  /* 0x00001c1301007387 */ /* 0x000fe20000100800 */
[----:B------:R-:W-:-:S02]  /*0420*/  LOP3.LUT R3, R6, 0x8, R15, 0xf8, !PT ;  /* 0x0000000806037812 */ /* 0x000fc400078ef80f */
[----:B------:R-:W-:Y:S01]  /*0430*/  LEA.HI R5, R14, R13, RZ, 0x6 ;  /* 0x0000000d0e057211 */ /* 0x000fe200078f30ff */
[----:B------:R-:W-:Y:S01]  /*0440*/  IMAD.IADD R188, R0, 0x1, R188 ;  /* 0x0000000100bc7824 */ /* 0x000fe200078e02bc */
[----:B------:R-:W-:Y:S02]  /*0450*/  ISETP.NE.U32.AND P0, PT, R4, 0x1, PT ;  /* 0x000000010400780c */ /* 0x000fe40003f05070 */
[----:B------:R-:W-:Y:S01]  /*0460*/  LOP3.LUT R4, R12, 0xffffffe0, RZ, 0xc0, !PT ;  /* 0xffffffe00c047812 */ /* 0x000fe200078ec0ff */
[----:B------:R-:W-:Y:S01]  /*0470*/  IMAD.SHL.U32 R188, R188, 0x2, RZ ;  /* 0x00000002bcbc7824 */ /* 0x000fe200078e00ff */
[----:B------:R-:W-:Y:S02]  /*0480*/  LOP3.LUT R186, R2, R3, R186, 0xf6, !PT ;  /* 0x0000000302ba7212 */ /* 0x000fe400078ef6ba */
[----:B------:R-:W-:Y:S01]  /*0490*/  LOP3.LUT R3, R16, 0x7ffffffc, RZ, 0xc0, !PT ;  /* 0x7ffffffc10037812 */ /* 0x000fe200078ec0ff */
[----:B-1----:R-:W-:Y:S01]  /*04a0*/  IMAD.IADD R18, R13, 0x1, -R4 ;  /* 0x000000010d127824 */ /* 0x002fe200078e0a04 */
[----:B------:R-:W-:Y:S01]  /*04b0*/  SHF.R.S32.HI R0, RZ, 0x6, R5 ;  /* 0x00000006ff007819 */ /* 0x000fe20000011405 */
[----:B------:R-:W-:Y:S01]  /*04c0*/  IMAD.SHL.U32 R5, R10, 0x20, RZ ;  /* 0x000000200a057824 */ /* 0x000fe200078e00ff */
[----:B------:R-:W-:Y:S01]  /*04d0*/  R2P PR, R7, 0x6 ;  /* 0x0000000607007804 */ /* 0x000fe20000000000 */
[----:B------:R-:W-:Y:S01]  /*04e0*/  IMAD.IADD R4, R13, 0x1, -R3 ;  /* 0x000000010d047824 */ /* 0x000fe200078e0a03 */
[----:B------:R-:W-:Y:S01]  /*04f0*/  STL [R1+0x18], R18 ;  /* 0x0000181201007387 */ /* 0x000fe20000100800 */
[C---:B------:R-:W-:Y:S01]  /*0500*/  IMAD R17, R0.reuse, 0x200, R9 ;  /* 0x0000020000117824 */ /* 0x040fe200078e0209 */
[----:B------:R-:W-:Y:S01]  /*0510*/  SEL R219, R219, 0x10, !P0 ;  /* 0x00000010dbdb7807 */ /* 0x000fe20004000000 */
[----:B------:R-:W-:-:S02]  /*0520*/  IMAD.SHL.U32 R2, R0, 0x8, RZ ;  /* 0x0000000800027824 */ /* 0x000fc400078e00ff */
[----:B------:R-:W-:Y:S01]  /*0530*/  IMAD.SHL.U32 R13, R13, 0x2, RZ ;  /* 0x000000020d0d7824 */ /* 0x000fe200078e00ff */
[----:B------:R-:W-:Y:S01]  /*0540*/  STL [R1+0x14], R17 ;  /* 0x0000141101007387 */ /* 0x000fe20000100800 */
[----:B------:R-:W-:Y:S01]  /*0550*/  IMAD.SHL.U32 R3, R8, 0x20, RZ ;  /* 0x0000002008037824 */ /* 0x000fe200078e00ff */
[----:B------:R-:W-:Y:S01]  /*0560*/  LOP3.LUT R2, R2, 0x18, RZ, 0xc0, !PT ;  /* 0x0000001802027812 */ /* 0x000fe200078ec0ff */
[----:B------:R-:W-:Y:S02]  /*0570*/  IMAD.SHL.U32 R0, R7, 0x40, RZ ;  /* 0x0000004007007824 */ /* 0x000fe400078e00ff */
[----:B------:R-:W-:Y:S01]  /*0580*/  IMAD.SHL.U32 R8, R4, 0x2, RZ ;  /* 0x0000000204087824 */ /* 0x000fe200078e00ff */
[----:B------:R-:W-:Y:S01]  /*0590*/  LOP3.LUT R6, R3, 0x6, R13, 0xf8, !PT ;  /* 0x0000000603067812 */ /* 0x000fe200078ef80d */
[----:B------:R-:W-:Y:S01]  /*05a0*/  IMAD.SHL.U32 R213, R17, 0x2, RZ ;  /* 0x0000000211d57824 */ /* 0x000fe200078e00ff */
[----:B------:R-:W-:Y:S01]  /*05b0*/  LOP3.LUT R0, R0, 0x1c0, RZ, 0xc0, !PT ;  /* 0x000001c000007812 */ /* 0x000fe200078ec0ff */
[----:B------:R-:W-:Y:S01]  /*05c0*/  IMAD R7, R204, 0x400, R8 ;  /* 0x00000400cc077824 */ /* 0x000fe200078e0208 */
[----:B------:R-:W-:Y:S01]  /*05d0*/  LOP3.LUT R5, R2, 0x20, R5, 0xf8, !PT ;  /* 0x0000002002057812 */ /* 0x000fe200078ef805 */
[----:B------:R1:W-:Y:S01]  /*05e0*/  STL [R1], R6 ;  /* 0x0000000601007387 */ /* 0x0003e20000100800 */
[----:B------:R-:W-:-:S02]  /*05f0*/  LOP3.LUT R4, R0, 0x20, R3, 0xf8, !PT ;  /* 0x0000002000047812 */ /* 0x000fc400078ef803 */
[----:B------:R-:W-:-:S04]  /*0600*/  SHF.R.U32.HI R3, RZ, 0x3, R0 ;  /* 0x00000003ff037819 */ /* 0x000fc80000011600 */
[----:B------:R-:W-:Y:S02]  /*0610*/  LOP3.LUT R4, R4, R3, RZ, 0x3c, !PT ;  /* 0x0000000304047212 */ /* 0x000fe400078e3cff */
[----:B------:R-:W-:Y:S01]  /*0620*/  LOP3.LUT R9, R3, R0, R2, 0x1e, !PT ;  /* 0x0000000003097212 */ /* 0x000fe200078e1e02 */
[----:B------:R-:W-:Y:S02]  /*0630*/  IMAD.SHL.U32 R0, R10, 0x8, RZ ;  /* 0x000000080a007824 */ /* 0x000fe400078e00ff */
[----:B------:R-:W-:-:S04]  /*0640*/  IMAD.IADD R218, R7, 0x1, R4 ;  /* 0x0000000107da7824 */ /* 0x000fc800078e0204 */
[----:B------:R-:W-:-:S04]  /*0650*/  IMAD.SHL.U32 R218, R218, 0x2, RZ ;  /* 0x00000002dada7824 */ /* 0x000fc800078e00ff */
[C---:B------:R-:W-:Y:S01]  /*0660*/  IMAD.IADD R220, R218.reuse, 0x1, R219 ;  /* 0x00000001dadc7824 */ /* 0x040fe200078e02db */
[C---:B------:R-:W-:Y:S02]  /*0670*/  IADD3 R217, R218.reuse, 0x20, RZ ;  /* 0x00000020dad97810 */ /* 0x040fe40007ffe0ff */
[----:B------:R-:W-:Y:S01]  /*0680*/  @P1 IADD3 R217, R218, -0x20, RZ ;  /* 0xffffffe0dad91810 */ /* 0x000fe20007ffe0ff */
[----:B-1----:R-:W-:-:S04]  /*0690*/  IMAD.SHL.U32 R6, R19, 0x40, RZ ;  /* 0x0000004013067824 */ /* 0x002fc800078e00ff */
[----:B------:R-:W-:Y:S01]  /*06a0*/  IMAD.IADD R219, R219, 0x1, R217 ;  /* 0x00000001dbdb7824 */ /* 0x000fe200078e02d9 */
[----:B------:R-:W-:Y:S02]  /*06b0*/  LOP3.LUT R2, R6, 0x1c0, RZ, 0xc0, !PT ;  /* 0x000001c006027812 */ /* 0x000fe400078ec0ff */
        /* <DEDUP_REMOVED lines=15> */
[----:B------:R-:W-:-:S02]  /*07b0*/  IMAD.MOV.U32 R0, RZ, RZ, 0x40 ;  /* 0x00000040ff007424 */ /* 0x000fc400078e00ff */
[----:B------:R-:W-:Y:S02]  /*07c0*/  IMAD.IADD R4, R4, 0x1, R9 ;  /* 0x0000000104047824 */ /* 0x000fe400078e0209 */
[----:B------:R-:W-:Y:S01]  /*07d0*/  IMAD.MOV.U32 R2, RZ, RZ, 0x20 ;  /* 0x00000020ff027424 */ /* 0x000fe200078e00ff */
[----:B------:R-:W-:Y:S01]  /*07e0*/  SEL R0, R0, 0xffffffc0, !P3 ;  /* 0xffffffc000007807 */ /* 0x000fe20005800000 */
[----:B------:R-:W-:Y:S01]  /*07f0*/  IMAD.IADD R194, R3, 0x1, R194 ;  /* 0x0000000103c27824 */ /* 0x000fe200078e02c2 */
[----:B------:R-:W-:Y:S01]  /*0800*/  LEA R251, R4, 0xc000, 0x1 ;  /* 0x0000c00004fb7811 */ /* 0x000fe200078e08ff */
[----:B------:R-:W-:Y:S01]  /*0810*/  IMAD.IADD R204, R204, 0x1, R3 ;  /* 0x00000001cccc7824 */ /* 0x000fe200078e0203 */
[----:B------:R-:W-:Y:S01]  /*0820*/  SEL R2, R2, 0xffffffe0, !P4 ;  /* 0xffffffe002027807 */ /* 0x000fe20006000000 */
[--C-:B------:R-:W-:Y:S01]  /*0830*/  IMAD.IADD R190, R188, 0x1, R0.reuse ;  /* 0x00000001bcbe7824 */ /* 0x100fe200078e0200 */
[C---:B------:R-:W-:Y:S01]  /*0840*/  IADD3 R252, R251.reuse, 0x40, RZ ;  /* 0x00000040fbfc7810 */ /* 0x040fe20007ffe0ff */
[----:B------:R-:W-:Y:S01]  /*0850*/  IMAD R185, R186, 0x2, R0 ;  /* 0x00000002bab97824 */ /* 0x000fe200078e0200 */
[--C-:B------:R-:W-:Y:S01]  /*0860*/  IADD3 R191, R0, R188, R2.reuse ;  /* 0x000000bc00bf7210 */ /* 0x100fe20007ffe002 */
[----:B------:R-:W-:Y:S01]  /*0870*/  IMAD.SHL.U32 R186, R186, 0x2, RZ ;  /* 0x00000002baba7824 */ /* 0x000fe200078e00ff */
[----:B------:R-:W-:Y:S01]  /*0880*/  LEA R194, R194, 0x10000, 0x1 ;  /* 0x00010000c2c27811 */ /* 0x000fe200078e08ff */
[----:B------:R-:W-:Y:S01]  /*0890*/  IMAD.IADD R189, R188, 0x1, R2 ;  /* 0x00000001bcbd7824 */ /* 0x000fe200078e0202 */
[----:B------:R-:W-:Y:S01]  /*08a0*/  @P2 IADD3 R252, R251, -0x40, RZ ;  /* 0xffffffc0fbfc2810 */ /* 0x000fe20007ffe0ff */
[----:B------:R-:W-:-:S02]  /*08b0*/  IMAD.IADD R203, R2, 0x1, R190 ;  /* 0x0000000102cb7824 */ /* 0x000fc400078e02be */
.L_x_86:
[----:B-12---:R-:W2:Y:S01]  /*08c0*/  S2R R39, SR_CTAID.Y ;  /* 0x0000000000277919 */ /* 0x006ea20000002600 */
[----:B------:R-:W3:Y:S01]  /*08d0*/  LDC.U8 R0, c[0x0][0x312] ;  /* 0x0000c480ff007b82 */ /* 0x000ee20000000000 */
[----:B------:R-:W-:-:S02]  /*08e0*/  ISETP.NE.U32.AND P4, PT, RZ, c[0x0][0x240], PT ;  /* 0x00009000ff007a0c */ /* 0x000fc40003f85070 */
[----:B------:R-:W-:Y:S02]  /*08f0*/  ISETP.EQ.U32.AND P5, PT, RZ, c[0x0][0x248], PT ;  /* 0x00009200ff007a0c */ /* 0x000fe40003fa2070 */
[----:B------:R-:W-:Y:S02]  /*0900*/  ISETP.NE.AND.EX P4, PT, RZ, c[0x0][0x244], PT, P4 ;  /* 0x00009100ff007a0c */ /* 0x000fe40003f85340 */
[----:B------:R-:W-:Y:S01]  /*0910*/  ISETP.NE.U32.AND P2, PT, RZ, c[0x0][0x250], PT ;  /* 0x00009400ff007a0c */ /* 0x000fe20003f45070 */
[----:B------:R-:W-:-:S03]  /*0920*/  IMAD.MOV.U32 R40, RZ, RZ, -0x1 ;  /* 0xffffffffff287424 */ /* 0x000fc600078e00ff */
[----:B------:R-:W-:Y:S01]  /*0930*/  ISETP.NE.AND.EX P2, PT, RZ, c[0x0][0x254], PT, P2 ;  /* 0x00009500ff007a0c */ /* 0x000fe20003f45320 */
[C---:B--2---:R-:W-:Y:S01]  /*0940*/  IMAD.SHL.U32 R8, R39.reuse, 0x4, RZ ;  /* 0x0000000427087824 */ /* 0x044fe200078e00ff */
[----:B------:R-:W-:Y:S02]  /*0950*/  SHF.R.S32.HI R31, RZ, 0x1f, R39 ;  /* 0x0000001fff1f7819 */ /* 0x000fe40000011427 */
[----:B---3--:R-:W-:Y:S01]  /*0960*/  ISETP.NE.AND P3, PT, R0, RZ, PT ;  /* 0x000000ff0000720c */ /* 0x008fe20003f65270 */
[----:B------:R-:W-:Y:S01]  /*0970*/  IMAD.MOV.U32 R0, RZ, RZ, -0x1 ;  /* 0xffffffffff007424 */ /* 0x000fe200078e00ff */
[----:B------:R-:W-:Y:S02]  /*0980*/  SHF.L.U64.HI R7, R39, 0x2, R31 ;  /* 0x0000000227077819 */ /* 0x000fe4000001021f */
[----:B------:R-:W-:Y:S02]  /*0990*/  IADD3 R2, P0, R8, c[0x0][0x240], RZ ;  /* 0x0000900008027a10 */ /* 0x000fe40007f1e0ff */
[----:B------:R-:W-:-:S02]  /*09a0*/  ISETP.EQ.OR.EX P5, PT, RZ, c[0x0][0x24c], !P3, P5 ;  /* 0x00009300ff007a0c */ /* 0x000fc40005fa2750 */
[----:B------:R-:W-:Y:S02]  /*09b0*/  IADD3.X R3, R7, c[0x0][0x244], RZ, P0, !PT ;  /* 0x0000910007037a10 */ /* 0x000fe400007fe4ff */
[----:B------:R-:W-:-:S03]  /*09c0*/  @P2 IADD3 R4, P0, R8, c[0x0][0x250], RZ ;  /* 0x0000940008042a10 */ /* 0x000fc60007f1e0ff */
[----:B------:R2:W3:Y:S04]  /*09d0*/  @P4 LDG.E R0, [R2.64] ;  /* 0x0000000602004981 */ /* 0x0004e8000c1e1900 */
[----:B------:R2:W3:Y:S01]  /*09e0*/  @P4 LDG.E R6, [R2.64+0x4] ;  /* 0x0000040602064981 */ /* 0x0004e2000c1e1900 */
[----:B-1----:R-:W-:Y:S01]  /*09f0*/  @P2 IADD3.X R5, R7, c[0x0][0x254], RZ, P0, !PT ;  /* 0x0000950007052a10 */ /* 0x002fe200007fe4ff */
[----:B------:R-:W-:Y:S01]  /*0a00*/  IMAD.MOV.U32 R239, RZ, RZ, RZ ;  /* 0x000000ffffef7224 */ /* 0x000fe200078e00ff */
[----:B--2---:R-:W-:-:S05]  /*0a10*/  IADD3 R2, P1, R8, c[0x0][0x248], RZ ;  /* 0x0000920008027a10 */ /* 0x004fca0007f3e0ff */
[----:B-----5:R1:W5:Y:S01]  /*0a20*/  @P2 LDG.E R239, [R4.64] ;  /* 0x0000000604ef2981 */ /* 0x020362000c1e1900 */
[----:B------:R-:W-:-:S05]  /*0a30*/  IADD3.X R3, R7, c[0x0][0x24c], RZ, P1, !PT ;  /* 0x0000930007037a10 */ /* 0x000fca0000ffe4ff */
[----:B------:R-:W2:Y:S01]  /*0a40*/  @!P5 LDG.E R40, [R2.64] ;  /* 0x000000060228d981 */ /* 0x000ea2000c1e1900 */
[----:B------:R-:W-:-:S04]  /*0a50*/  ISETP.NE.U32.AND P0, PT, RZ, c[0x0][0x248], PT ;  /* 0x00009200ff007a0c */ /* 0x000fc80003f05070 */
[----:B------:R-:W-:Y:S01]  /*0a60*/  ISETP.NE.AND.EX P0, PT, RZ, c[0x0][0x24c], PT, P0 ;  /* 0x00009300ff007a0c */ /* 0x000fe20003f05300 */
[----:B-1----:R-:W-:Y:S02]  /*0a70*/  IMAD.MOV.U32 R4, RZ, RZ, c[0x0][0x218] ;  /* 0x00008600ff047624 */ /* 0x002fe400078e00ff */
[----:B---3--:R-:W-:Y:S02]  /*0a80*/  @P4 IMAD.IADD R22, R6, 0x1, -R0 ;  /* 0x0000000106164824 */ /* 0x008fe400078e0a00 */
[----:B------:R-:W-:Y:S01]  /*0a90*/  @!P4 IMAD.MOV.U32 R22, RZ, RZ, c[0x0][0x214] ;  /* 0x00008500ff16c624 */ /* 0x000fe200078e00ff */
[----:B--2---:R1:W-:Y:S07]  /*0aa0*/  STL [R1+0x4], R40 ;  /* 0x0000042801007387 */ /* 0x0043ee0000100800 */
[----:B------:R-:W-:Y:S05]  /*0ab0*/  @!P0 BRA `(.L_x_58) ;  /* 0x0000003000008947 */ /* 0x000fea0003800000 */
[----:B------:R-:W2:Y:S02]  /*0ac0*/  @P3 LDG.E R4, [R2.64+0x4] ;  /* 0x0000040602043981 */ /* 0x000ea4000c1e1900 */
[----:B--2---:R-:W-:-:S06]  /*0ad0*/  @P3 IADD3 R4, R4, -R40, RZ ;  /* 0x8000002804043210 */ /* 0x004fcc0007ffe0ff */
[----:B------:R2:W5:Y:S02]  /*0ae0*/  @!P3 LDG.E R4, [R2.64] ;  /* 0x000000060204b981 */ /* 0x000564000c1e1900 */
.L_x_58:
        /* <DEDUP_REMOVED lines=16> */
[C---:B------:R-:W-:Y:S01]  /*0bf0*/  IMAD.WIDE.U32 R10, R39.reuse, c[0x0][0x178], RZ ;  /* 0x00005e00270a7a25 */ /* 0x040fe200078e00ff */
[C---:B------:R-:W-:Y:S02]  /*0c00*/  ISETP.NE.AND P1, PT, R0.reuse, -0x1, PT ;  /* 0xffffffff0000780c */ /* 0x040fe40003f25270 */
        /* <DEDUP_REMOVED lines=27> */
.L_x_60:
        /* <DEDUP_REMOVED lines=15> */
.L_x_61:
[----:B------:R-:W-:Y:S01]  /*0eb0*/  IABS R11, c[0x0][0x1c8] ;  /* 0x00007200000b7a13 */ /* 0x000fe20000000000 */
[----:B------:R-:W2:Y:S01]  /*0ec0*/  S2R R38, SR_CTAID.Z ;  /* 0x0000000000267919 */ /* 0x000ea20000002700 */
[----:B------:R-:W3:Y:S01]  /*0ed0*/  LDC.U8 R17, c[0x0][0x328] ;  /* 0x0000ca00ff117b82 */ /* 0x000ee20000000000 */
[----:B------:R-:W-:Y:S01]  /*0ee0*/  IMAD.MOV.U32 R12, RZ, RZ, c[0x0][0x224] ;  /* 0x00008900ff0c7624 */ /* 0x000fe200078e00ff */
[----:B------:R-:W4:Y:S01]  /*0ef0*/  I2F.RP R2, R11 ;  /* 0x0000000b00027306 */ /* 0x000f220000209400 */
[----:B------:R-:W-:-:S03]  /*0f00*/  @P1 IMAD.WIDE.U32 R4, R0, c[0x0][0x370], RZ ;  /* 0x0000dc0000041a25 */ /* 0x000fc600078e00ff */
[----:B------:R-:W-:Y:S01]  /*0f10*/  SHF.R.S32.HI R12, RZ, 0x1f, R12 ;  /* 0x0000001fff0c7819 */ /* 0x000fe2000001140c */
[----:B------:R-:W-:Y:S01]  /*0f20*/  @P1 IMAD R13, R0, c[0x0][0x374], R5 ;  /* 0x0000dd00000d1a24 */ /* 0x000fe200078e0205 */
[----:B------:R-:W-:Y:S01]  /*0f30*/  @P1 MOV R10, R4 ;  /* 0x00000004000a1202 */ /* 0x000fe20000000f00 */
[C---:B------:R-:W-:Y:S01]  /*0f40*/  @!P1 IMAD.WIDE.U32 R4, R39.reuse, c[0x0][0x368], RZ ;  /* 0x0000da0027049a25 */ /* 0x040fe200078e00ff */
[----:B------:R-:W5:Y:S03]  /*0f50*/  LDC.U8 R19, c[0x0][0x3d0] ;  /* 0x0000f400ff137b82 */ /* 0x000f660000000000 */
[----:B------:R-:W-:Y:S02]  /*0f60*/  IMAD.MOV.U32 R32, RZ, RZ, c[0x0][0x22c] ;  /* 0x00008b00ff207624 */ /* 0x000fe400078e00ff */
[----:B------:R-:W-:Y:S01]  /*0f70*/  IMAD.WIDE.U32 R14, R39, c[0x0][0x224], RZ ;  /* 0x00008900270e7a25 */ /* 0x000fe200078e00ff */
[----:B----4-:R-:W4:Y:S03]  /*0f80*/  MUFU.RCP R2, R2 ;  /* 0x0000000200027308 */ /* 0x010f260000001000 */
[----:B------:R-:W-:Y:S01]  /*0f90*/  IMAD.WIDE R24, R32, c[0x0][0x1c0], RZ ;  /* 0x0000700020187a25 */ /* 0x000fe200078e02ff */
[----:B--2---:R-:W-:-:S03]  /*0fa0*/  IABS R7, R38 ;  /* 0x0000002600077213 */ /* 0x004fc60000000000 */
[----:B------:R-:W-:Y:S01]  /*0fb0*/  @!P1 IMAD.MOV.U32 R10, RZ, RZ, R4 ;  /* 0x000000ffff0a9224 */ /* 0x000fe200078e0004 */
[----:B------:R-:W-:Y:S02]  /*0fc0*/  LOP3.LUT R8, R38, c[0x0][0x1c8], RZ, 0x3c, !PT ;  /* 0x0000720026087a12 */ /* 0x000fe400078e3cff */
[----:B---3--:R-:W-:Y:S02]  /*0fd0*/  ISETP.NE.AND P2, PT, R17, RZ, PT ;  /* 0x000000ff1100720c */ /* 0x008fe40003f45270 */
[----:B------:R-:W-:Y:S02]  /*0fe0*/  ISETP.GE.AND P3, PT, R8, RZ, PT ;  /* 0x000000ff0800720c */ /* 0x000fe40003f66270 */
[----:B------:R-:W-:Y:S02]  /*0ff0*/  SHF.L.U64.HI R8, R39, 0x7, R31 ;  /* 0x0000000727087819 */ /* 0x000fe4000001021f */
[----:B------:R-:W-:Y:S02]  /*1000*/  SHF.R.S32.HI R17, RZ, 0x1f, R18 ;  /* 0x0000001fff117819 */ /* 0x000fe40000011412 */
[----:B----4-:R-:W-:-:S02]  /*1010*/  IADD3 R2, R2, 0xffffffe, RZ ;  /* 0x0ffffffe02027810 */ /* 0x010fc40007ffe0ff */
[----:B------:R-:W-:Y:S02]  /*1020*/  SEL R8, R8, RZ, P4 ;  /* 0x000000ff08087207 */ /* 0x000fe40002000000 */
[----:B------:R-:W2:Y:S01]  /*1030*/  F2I.FTZ.U32.TRUNC.NTZ R3, R2 ;  /* 0x0000000200037305 */ /* 0x000ea2000021f000 */
[----:B------:R-:W-:Y:S02]  /*1040*/  SHF.R.S32.HI R33, RZ, 0x1f, R38 ;  /* 0x0000001fff217819 */ /* 0x000fe40000011426 */
        /* <DEDUP_REMOVED lines=11> */
[----:B------:R-:W2:Y:S01]  /*1100*/  S2R R12, SR_CTAID.X ;  /* 0x00000000000c7919 */ /* 0x000ea20000002500 */
[----:B------:R-:W-:Y:S01]  /*1110*/  ISETP.GT.U32.AND P5, PT, R11, R3, PT ;  /* 0x000000030b00720c */ /* 0x000fe20003fa4070 */
[----:B------:R-:W-:Y:S02]  /*1120*/  IMAD R5, R31, c[0x0][0x224], R7 ;  /* 0x000089001f057a24 */ /* 0x000fe400078e0207 */
[----:B------:R-:W-:Y:S02]  /*1130*/  IMAD.SHL.U32 R6, R39, 0x80, RZ ;  /* 0x0000008027067824 */ /* 0x000fe400078e00ff */
[-C--:B------:R-:W-:Y:S01]  /*1140*/  IMAD R7, R25, R14.reuse, RZ ;  /* 0x0000000e19077224 */ /* 0x080fe200078e02ff */
[----:B------:R-:W-:Y:S01]  /*1150*/  IADD3 R4, R15, R5, RZ ;  /* 0x000000050f047210 */ /* 0x000fe20007ffe0ff */
[----:B------:R-:W-:Y:S01]  /*1160*/  IMAD.WIDE.U32 R14, R24, R14, RZ ;  /* 0x0000000e180e7225 */ /* 0x000fe200078e00ff */
[----:B------:R-:W-:-:S03]  /*1170*/  SEL R6, R6, RZ, P4 ;  /* 0x000000ff06067207 */ /* 0x000fc60002000000 */
[C---:B------:R-:W-:Y:S01]  /*1180*/  IMAD R7, R24.reuse, R4, R7 ;  /* 0x0000000418077224 */ /* 0x040fe200078e0207 */
[----:B------:R-:W-:Y:S01]  /*1190*/  IADD3 R6, P4, R9, R6, RZ ;  /* 0x0000000609067210 */ /* 0x000fe20007f9e0ff */
[----:B------:R-:W-:Y:S01]  /*11a0*/  IMAD.WIDE.U32 R4, R24, R0, RZ ;  /* 0x0000000018047225 */ /* 0x000fe200078e00ff */
[-C--:B------:R-:W-:Y:S02]  /*11b0*/  @!P5 IADD3 R3, R3, -R11.reuse, RZ ;  /* 0x8000000b0303d210 */ /* 0x080fe40007ffe0ff */
[----:B------:R-:W-:Y:S01]  /*11c0*/  @!P5 IADD3 R2, R2, 0x1, RZ ;  /* 0x000000010202d810 */ /* 0x000fe20007ffe0ff */
[----:B------:R-:W-:Y:S01]  /*11d0*/  IMAD.X R8, R16, 0x1, R8, P4 ;  /* 0x0000000110087824 */ /* 0x000fe200020e0608 */
[----:B------:R-:W-:Y:S01]  /*11e0*/  ISETP.GE.U32.AND P6, PT, R3, R11, PT ;  /* 0x0000000b0300720c */ /* 0x000fe20003fc6070 */
[C---:B------:R-:W-:Y:S01]  /*11f0*/  IMAD R11, R25.reuse, R6, RZ ;  /* 0x00000006190b7224 */ /* 0x040fe200078e02ff */
[----:B------:R-:W-:Y:S01]  /*1200*/  ISETP.NE.AND P5, PT, RZ, c[0x0][0x1c8], PT ;  /* 0x00007200ff007a0c */ /* 0x000fe20003fa5270 */
[----:B------:R-:W-:Y:S01]  /*1210*/  IMAD R3, R25, R0, RZ ;  /* 0x0000000019037224 */ /* 0x000fe200078e02ff */
[----:B------:R-:W-:Y:S01]  /*1220*/  SEL R20, R14, R4, !P1 ;  /* 0x000000040e147207 */ /* 0x000fe20004800000 */
[----:B------:R-:W-:Y:S01]  /*1230*/  @P2 IMAD R4, R39, c[0x0][0x214], RZ ;  /* 0x0000850027042a24 */ /* 0x000fe200078e02ff */
[----:B------:R-:W-:Y:S01]  /*1240*/  IADD3 R15, R15, R7, RZ ;  /* 0x000000070f0f7210 */ /* 0x000fe20007ffe0ff */
[----:B------:R-:W-:Y:S01]  /*1250*/  IMAD.WIDE.U32 R6, R24, R6, RZ ;  /* 0x0000000618067225 */ /* 0x000fe200078e00ff */
[----:B-----5:R-:W-:-:S03]  /*1260*/  ISETP.NE.AND P4, PT, R19, RZ, PT ;  /* 0x000000ff1300720c */ /* 0x020fc60003f85270 */
[----:B------:R-:W-:Y:S02]  /*1270*/  IMAD R8, R24, R8, R11 ;  /* 0x0000000818087224 */ /* 0x000fe400078e020b */
[----:B--2---:R-:W-:Y:S01]  /*1280*/  IMAD.WIDE.U32 R24, R12, c[0x0][0x3d8], RZ ;  /* 0x0000f6000c187a25 */ /* 0x004fe200078e00ff */
[----:B------:R-:W-:Y:S02]  /*1290*/  @P6 IADD3 R2, R2, 0x1, RZ ;  /* 0x0000000102026810 */ /* 0x000fe40007ffe0ff */
[----:B------:R-:W-:Y:S01]  /*12a0*/  IADD3 R14, R7, R8, RZ ;  /* 0x00000008070e7210 */ /* 0x000fe20007ffe0ff */
[----:B------:R-:W-:Y:S01]  /*12b0*/  @P1 IMAD.IADD R15, R5, 0x1, R3 ;  /* 0x00000001050f1824 */ /* 0x000fe200078e0203 */
[----:B------:R-:W-:Y:S01]  /*12c0*/  @P2 SEL R3, R4, R0, !P1 ;  /* 0x0000000004032207 */ /* 0x000fe20004800000 */
[----:B------:R-:W-:Y:S01]  /*12d0*/  IMAD R4, R12, c[0x0][0x3dc], R25 ;  /* 0x0000f7000c047a24 */ /* 0x000fe200078e0219 */
[----:B------:R-:W-:Y:S01]  /*12e0*/  @!P3 IADD3 R2, -R2, RZ, RZ ;  /* 0x000000ff0202b210 */ /* 0x000fe20007ffe1ff */
[----:B------:R-:W-:Y:S01]  /*12f0*/  IMAD R12, R38, c[0x0][0x22c], RZ ;  /* 0x00008b00260c7a24 */ /* 0x000fe200078e02ff */
[----:B------:R-:W-:Y:S01]  /*1300*/  @!P5 LOP3.LUT R2, RZ, c[0x0][0x1c8], RZ, 0x33, !PT ;  /* 0x00007200ff02da12 */ /* 0x000fe200078e33ff */
[----:B------:R-:W-:Y:S01]  /*1310*/  @!P2 IMAD R5, R39, c[0x0][0x1c0], R38 ;  /* 0x000070002705aa24 */ /* 0x000fe200078e0226 */
[----:B------:R-:W-:Y:S01]  /*1320*/  SEL R24, R24, RZ, P4 ;  /* 0x000000ff18187207 */ /* 0x000fe20002000000 */
[----:B------:R-:W-:Y:S01]  /*1330*/  @P2 IMAD R3, R38, c[0x0][0x234], R3 ;  /* 0x00008d0026032a24 */ /* 0x000fe200078e0203 */
[----:B------:R-:W-:Y:S01]  /*1340*/  SHF.R.S32.HI R34, RZ, 0x1f, R12 ;  /* 0x0000001fff227819 */ /* 0x000fe2000001140c */
[----:B------:R-:W-:Y:S01]  /*1350*/  @!P2 IMAD R3, R5, c[0x0][0x214], RZ ;  /* 0x000085000503aa24 */ /* 0x000fe200078e02ff */
[----:B------:R-:W-:-:S02]  /*1360*/  SEL R19, R4, RZ, P4 ;  /* 0x000000ff04137207 */ /* 0x000fc40002000000 */
        /* <DEDUP_REMOVED lines=9> */
.L_x_62:
[----:B------:R-:W-:-:S04]  /*1400*/  IMAD R0, R39, c[0x0][0x1c0], R38 ;  /* 0x0000700027007a24 */ /* 0x000fc800078e0226 */
[----:B------:R-:W-:Y:S02]  /*1410*/  IMAD R0, R0, c[0x0][0x224], RZ ;  /* 0x0000890000007a24 */ /* 0x000fe400078e02ff */
.L_x_63:
[----:B------:R-:W2:Y:S04]  /*1420*/  LDL.64 R42, [R1+0x8] ;  /* 0x00000800012a7983 */ /* 0x000ea80000100a00 */
[----:B------:R3:W2:Y:S04]  /*1430*/  LDL.64 R36, [R1+0x8] ;  /* 0x0000080001247983 */ /* 0x0006a80000100a00 */
[----:B------:R-:W4:Y:S04]  /*1440*/  LDL R41, [R1+0x18] ;  /* 0x0000180001297983 */ /* 0x000f280000100800 */
[----:B------:R-:W5:Y:S01]  /*1450*/  S2R R5, SR_TID.X ;  /* 0x0000000000057919 */ /* 0x000f620000002100 */
[----:B------:R-:W-:-:S02]  /*1460*/  IMAD.IADD R3, R9, 0x1, R3 ;  /* 0x0000000109037824 */ /* 0x000fc400078e0203 */
[----:B------:R-:W-:Y:S02]  /*1470*/  IMAD.MOV.U32 R35, RZ, RZ, 0x4 ;  /* 0x00000004ff237424 */ /* 0x000fe400078e00ff */
[----:B------:R-:W-:-:S04]  /*1480*/  IMAD R32, R32, c[0x0][0x1c0], RZ ;  /* 0x0000700020207a24 */ /* 0x000fc800078e02ff */
[----:B------:R-:W-:Y:S01]  /*1490*/  IMAD.SHL.U32 R7, R32, 0x40, RZ ;  /* 0x0000004020077824 */ /* 0x000fe200078e00ff */
[----:B-----5:R-:W-:-:S04]  /*14a0*/  SHF.R.S32.HI R8, RZ, 0x1f, R5 ;  /* 0x0000001fff087819 */ /* 0x020fc80000011405 */
[----:B------:R-:W-:Y:S02]  /*14b0*/  LEA.HI R8, R8, R5, RZ, 0x5 ;  /* 0x0000000508087211 */ /* 0x000fe400078f28ff */
[----:B------:R-:W-:Y:S02]  /*14c0*/  IADD3 R12, P2, P1, R6, R7, R12 ;  /* 0x00000007060c7210 */ /* 0x000fe4000795e00c */
[----:B------:R-:W-:Y:S02]  /*14d0*/  SHF.R.S32.HI R7, RZ, 0x1f, R7 ;  /* 0x0000001fff077819 */ /* 0x000fe40000011407 */
[----:B------:R-:W-:Y:S01]  /*14e0*/  SHF.R.S32.HI R25, RZ, 0x1f, R238 ;  /* 0x0000001fff197819 */ /* 0x000fe200000114ee */
[----:B------:R-:W-:Y:S01]  /*14f0*/  BSSY B1, `(.L_x_59) ;  /* 0x00004bb000017945 */ /* 0x000fe20003800000 */
[----:B--2---:R-:W-:-:S05]  /*1500*/  IMAD.MOV.U32 R36, RZ, RZ, R42 ;  /* 0x000000ffff247224 */ /* 0x004fca00078e002a */
[----:B------:R-:W-:Y:S02]  /*1510*/  IADD3 R4, P3, R36, R10, RZ ;  /* 0x0000000a24047210 */ /* 0x000fe40007f7e0ff */
[----:B------:R-:W-:Y:S01]  /*1520*/  SHF.R.S32.HI R37, RZ, 0x1f, R36 ;  /* 0x0000001fff257819 */ /* 0x000fe20000011424 */
[----:B------:R-:W-:-:S04]  /*1530*/  IMAD.WIDE R10, R3, R35, c[0x0][0x200] ;  /* 0x00008000030a7625 */ /* 0x000fc800078e0223 */
[----:B------:R-:W-:Y:S02]  /*1540*/  IMAD R3, R16, c[0x0][0x370], RZ ;  /* 0x0000dc0010037a24 */ /* 0x000fe400078e02ff */
[----:B------:R-:W-:Y:S02]  /*1550*/  IMAD.X R5, R37, 0x1, R13, P3 ;  /* 0x0000000125057824 */ /* 0x000fe400018e060d */
[C---:B------:R-:W-:Y:S01]  /*1560*/  IMAD.IADD R13, R9.reuse, 0x1, R0 ;  /* 0x00000001090d7824 */ /* 0x040fe200078e0200 */
[----:B------:R-:W-:Y:S01]  /*1570*/  SHF.R.S32.HI R0, RZ, 0x5, R8 ;  /* 0x00000005ff007819 */ /* 0x000fe20000011408 */
[C---:B------:R-:W-:Y:S02]  /*1580*/  IMAD R3, R9.reuse, c[0x0][0x374], R3 ;  /* 0x0000dd0009037a24 */ /* 0x040fe400078e0203 */
[----:B------:R-:W-:-:S04]  /*1590*/  IMAD.WIDE.U32 R4, R9, c[0x0][0x370], R4 ;  /* 0x0000dc0009047a25 */ /* 0x000fc800078e0004 */
[----:B------:R-:W-:Y:S02]  /*15a0*/  IMAD.IADD R5, R5, 0x1, R3 ;  /* 0x0000000105057824 */ /* 0x000fe400078e0203 */
[----:B----4-:R-:W-:Y:S01]  /*15b0*/  IMAD R3, R0, R32, R41 ;  /* 0x0000002000037224 */ /* 0x010fe200078e0229 */
[----:B------:R-:W-:Y:S01]  /*15c0*/  IADD3 R0, -R224, R22, R18 ;  /* 0x00000016e0007210 */ /* 0x000fe20007ffe112 */
[----:B------:R-:W-:Y:S01]  /*15d0*/  IMAD R8, R33, c[0x0][0x378], RZ ;  /* 0x0000de0021087a24 */ /* 0x000fe200078e02ff */
[----:B------:R-:W-:Y:S01]  /*15e0*/  IADD3 R6, P3, R238, R9, RZ ;  /* 0x00000009ee067210 */ /* 0x000fe20007f7e0ff */
[----:B------:R-:W-:Y:S01]  /*15f0*/  IMAD.MOV.U32 R223, RZ, RZ, R11 ;  /* 0x000000ffffdf7224 */ /* 0x000fe200078e000b */
[----:B------:R-:W-:Y:S02]  /*1600*/  MOV R225, R10 ;  /* 0x0000000a00e17202 */ /* 0x000fe40000000f00 */
[----:B------:R-:W-:Y:S02]  /*1610*/  IADD3 R0, R0, -c[0x0][0x2e8], RZ ;  /* 0x8000ba0000007a10 */ /* 0x000fe40007ffe0ff */
[----:B------:R-:W-:Y:S01]  /*1620*/  IADD3.X R10, R14, R7, R34, P2, P1 ;  /* 0x000000070e0a7210 */ /* 0x000fe200017e2422 */
[C---:B------:R-:W-:Y:S01]  /*1630*/  IMAD R8, R38.reuse, c[0x0][0x37c], R8 ;  /* 0x0000df0026087a24 */ /* 0x040fe200078e0208 */
[----:B------:R-:W-:Y:S01]  /*1640*/  IADD3.X R7, R25, R16, RZ, P3, !PT ;  /* 0x0000001019077210 */ /* 0x000fe20001ffe4ff */
[----:B------:R-:W-:Y:S01]  /*1650*/  IMAD.WIDE.U32 R4, R38, c[0x0][0x378], R4 ;  /* 0x0000de0026047a25 */ /* 0x000fe200078e0004 */
[----:B------:R-:W-:-:S02]  /*1660*/  IADD3 R11, P2, P1, R24, R12, R20 ;  /* 0x0000000c180b7210 */ /* 0x000fc4000795e014 */
[----:B------:R-:W-:Y:S01]  /*1670*/  SHF.R.S32.HI R9, RZ, 0x1f, R0 ;  /* 0x0000001fff097819 */ /* 0x000fe20000011400 */
[----:B------:R-:W-:Y:S01]  /*1680*/  IMAD R7, R7, c[0x0][0x190], RZ ;  /* 0x0000640007077a24 */ /* 0x000fe200078e02ff */
[----:B------:R-:W-:Y:S01]  /*1690*/  IADD3.X R10, R19, R10, R15, P2, P1 ;  /* 0x0000000a130a7210 */ /* 0x000fe200017e240f */
[----:B------:R-:W-:Y:S01]  /*16a0*/  IMAD.IADD R5, R5, 0x1, R8 ;  /* 0x0000000105057824 */ /* 0x000fe200078e0208 */
[----:B------:R-:W-:Y:S02]  /*16b0*/  IADD3 R11, P1, R3, R11, RZ ;  /* 0x0000000b030b7210 */ /* 0x000fe40007f3e0ff */
[----:B------:R-:W-:Y:S01]  /*16c0*/  LEA.HI R8, R9, R0, RZ, 0x6 ;  /* 0x0000000009087211 */ /* 0x000fe200078f30ff */
[C---:B------:R-:W-:Y:S01]  /*16d0*/  IMAD R12, R6.reuse, c[0x0][0x194], R7 ;  /* 0x00006500060c7a24 */ /* 0x040fe200078e0207 */
[----:B------:R-:W-:Y:S01]  /*16e0*/  LEA.HI.X.SX32 R10, R3, R10, 0x1, P1 ;  /* 0x0000000a030a7211 */ /* 0x000fe200008f0eff */
[----:B------:R-:W-:Y:S01]  /*16f0*/  IMAD.WIDE.U32 R6, R6, c[0x0][0x190], R36 ;  /* 0x0000640006067a25 */ /* 0x000fe200078e0024 */
[----:B------:R-:W-:Y:S01]  /*1700*/  SHF.R.S32.HI R3, RZ, 0x6, R8 ;  /* 0x00000006ff037819 */ /* 0x000fe20000011408 */
[----:B------:R3:W-:Y:S01]  /*1710*/  STL [R1+0xc], R37 ;  /* 0x00000c2501007387 */ /* 0x0007e20000100800 */
[----:B------:R-:W-:-:S02]  /*1720*/  LEA R206, P1, R11, c[0x0][0x350], 0x2 ;  /* 0x0000d4000bce7a11 */ /* 0x000fc400078210ff */
[----:B------:R-:W-:Y:S02]  /*1730*/  IMNMX R237, RZ, R3, !PT ;  /* 0x00000003ffed7217 */ /* 0x000fe40007800200 */
[----:B------:R-:W-:Y:S02]  /*1740*/  IADD3 R6, P2, R30, R6, RZ ;  /* 0x000000061e067210 */ /* 0x000fe40007f5e0ff */
[----:B------:R-:W-:Y:S02]  /*1750*/  LEA.HI.X R207, R11, c[0x0][0x354], R10, 0x2, P1 ;  /* 0x0000d5000bcf7a11 */ /* 0x000fe400008f140a */
[----:B------:R-:W-:Y:S01]  /*1760*/  ISETP.GT.AND P1, PT, R205, R237, PT ;  /* 0x000000edcd00720c */ /* 0x000fe20003f24270 */
[----:B------:R-:W-:Y:S01]  /*1770*/  IMAD R9, R33, c[0x0][0x1a8], RZ ;  /* 0x00006a0021097a24 */ /* 0x000fe200078e02ff */
[----:B------:R-:W-:Y:S01]  /*1780*/  IADD3.X R7, R26, R7, R12, P2, !PT ;  /* 0x000000071a077210 */ /* 0x000fe200017fe40c */
[----:B------:R-:W-:Y:S02]  /*1790*/  IMAD R0, R25, c[0x0][0x370], RZ ;  /* 0x0000dc0019007a24 */ /* 0x000fe400078e02ff */
[----:B------:R-:W-:-:S02]  /*17a0*/  IMAD R9, R38, c[0x0][0x1ac], R9 ;  /* 0x00006b0026097a24 */ /* 0x000fc400078e0209 */
[----:B------:R-:W-:-:S04]  /*17b0*/  IMAD.WIDE.U32 R6, R38, c[0x0][0x1a8], R6 ;  /* 0x00006a0026067a25 */ /* 0x000fc800078e0006 */
[C---:B------:R-:W-:Y:S02]  /*17c0*/  IMAD R0, R238.reuse, c[0x0][0x374], R0 ;  /* 0x0000dd00ee007a24 */ /* 0x040fe400078e0200 */
[----:B------:R-:W-:Y:S01]  /*17d0*/  IMAD.WIDE.U32 R4, R238, c[0x0][0x370], R4 ;  /* 0x0000dc00ee047a25 */ /* 0x000fe200078e0004 */
[----:B------:R-:W-:-:S03]  /*17e0*/  LEA R210, P3, R6, c[0x0][0x160], 0x1 ;  /* 0x0000580006d27a11 */ /* 0x000fc600078608ff */
[----:B------:R-:W-:Y:S01]  /*17f0*/  IMAD.WIDE R12, R13, R35, c[0x0][0x3c8] ;  /* 0x0000f2000d0c7625 */ /* 0x000fe200078e0223 */
[----:B------:R-:W-:-:S03]  /*1800*/  LEA R208, P2, R4, c[0x0][0x330], 0x1 ;  /* 0x0000cc0004d07a11 */ /* 0x000fc600078408ff */
[----:B------:R-:W-:Y:S02]  /*1810*/  IMAD.IADD R9, R7, 0x1, R9 ;  /* 0x0000000107097824 */ /* 0x000fe400078e0209 */
[----:B------:R-:W-:Y:S01]  /*1820*/  IMAD.IADD R0, R5, 0x1, R0 ;  /* 0x0000000105007824 */ /* 0x000fe200078e0200 */
[----:B------:R-:W-:Y:S01]  /*1830*/  MOV R222, R12 ;  /* 0x0000000c00de7202 */ /* 0x000fe20000000f00 */
[----:B------:R-:W-:Y:S01]  /*1840*/  IMAD.MOV.U32 R221, RZ, RZ, R13 ;  /* 0x000000ffffdd7224 */ /* 0x000fe200078e000d */
[----:B------:R-:W-:Y:S02]  /*1850*/  LEA.HI.X R211, R6, c[0x0][0x164], R9, 0x1, P3 ;  /* 0x0000590006d37a11 */ /* 0x000fe400018f0c09 */
[----:B------:R-:W-:Y:S02]  /*1860*/  LEA.HI.X R209, R4, c[0x0][0x334], R0, 0x1, P2 ;  /* 0x0000cd0004d17a11 */ /* 0x000fe400010f0c00 */
[----:B------:R-:W-:Y:S01]  /*1870*/  IADD3 R205, R205, -0x1, RZ ;  /* 0xffffffffcdcd7810 */ /* 0x000fe20007ffe0ff */
[----:B------:R-:W-:Y:S05]  /*1880*/  @P1 BRA `(.L_x_64) ;  /* 0x0000069000001947 */ /* 0x000fea0003800000 */
[----:B---3--:R-:W-:-:S05]  /*1890*/  @P0 IADD3 R0, R239, R40, RZ ;  /* 0x00000028ef000210 */ /* 0x008fca0007ffe0ff */
        /* <DEDUP_REMOVED lines=14> */
.L_x_65:
        /* <DEDUP_REMOVED lines=15> */
.L_x_66:
        /* <DEDUP_REMOVED lines=15> */
[----:B------:R-:W-:-:S03]  /*1b60*/  MOV R5, R8 ;  /* 0x0000000800057202 */ /* 0x000fc60000000f00 */
[C---:B------:R-:W-:Y:S02]  /*1b70*/  IMAD R0, R238.reuse, c[0x0][0x3a4], R0 ;  /* 0x0000e900ee007a24 */ /* 0x040fe400078e0200 */
[----:B------:R-:W-:-:S05]  /*1b80*/  IMAD.WIDE.U32 R4, R238, c[0x0][0x3a0], R4 ;  /* 0x0000e800ee047a25 */ /* 0x000fca00078e0004 */
[----:B------:R-:W-:Y:S02]  /*1b90*/  IADD3 R0, R5, R0, RZ ;  /* 0x0000000005007210 */ /* 0x000fe40007ffe0ff */
[----:B------:R-:W-:-:S04]  /*1ba0*/  LEA R6, P0, R4, c[0x0][0x340], 0x1 ;  /* 0x0000d00004067a11 */ /* 0x000fc800078008ff */
[----:B------:R-:W-:-:S05]  /*1bb0*/  LEA.HI.X R7, R4, c[0x0][0x344], R0, 0x1, P0 ;  /* 0x0000d10004077a11 */ /* 0x000fca00000f0c00 */
[----:B------:R2:W-:Y:S04]  /*1bc0*/  STG.E.128 [R6.64], RZ ;  /* 0x000000ff06007986 */ /* 0x0005e8000c101d06 */
[----:B------:R2:W-:Y:S02]  /*1bd0*/  STG.E.128 [R6.64+0x80], RZ ;  /* 0x000080ff06007986 */ /* 0x0005e4000c101d06 */
.L_x_68:
[----:B------:R-:W-:Y:S05]  /*1be0*/  BSYNC B0 ;  /* 0x0000000000007941 */ /* 0x000fea0003800000 */
.L_x_67:
[----:B------:R-:W-:Y:S01]  /*1bf0*/  IADD3 R0, R238, 0x20, RZ ;  /* 0x00000020ee007810 */ /* 0x000fe20007ffe0ff */
[----:B------:R-:W-:Y:S03]  /*1c00*/  BSSY B0, `(.L_x_69) ;  /* 0x000000e000007945 */ /* 0x000fe60003800000 */
[----:B------:R-:W-:-:S13]  /*1c10*/  ISETP.GE.AND P0, PT, R0, R9, PT ;  /* 0x000000090000720c */ /* 0x000fda0003f06270 */
[----:B------:R-:W-:Y:S05]  /*1c20*/  @P0 BRA `(.L_x_70) ;  /* 0x000000b000000947 */ /* 0x000fea0003800000 */
[----:B------:R-:W-:-:S04]  /*1c30*/  IADD3 R0, P2, R238, 0x20, RZ ;  /* 0x00000020ee007810 */ /* 0x000fc80007f5e0ff */
[----:B------:R-:W-:-:S05]  /*1c40*/  IADD3.X R3, RZ, R25, RZ, P2, !PT ;  /* 0x00000019ff037210 */ /* 0x000fca00017fe4ff */
[----:B------:R-:W-:Y:S01]  /*1c50*/  IMAD R4, R3, c[0x0][0x3a0], RZ ;  /* 0x0000e80003047a24 */ /* 0x000fe200078e02ff */
[----:B------:R-:W-:-:S05]  /*1c60*/  MOV R3, R8 ;  /* 0x0000000800037202 */ /* 0x000fca0000000f00 */
[----:B--2---:R-:W-:-:S04]  /*1c70*/  IMAD.WIDE.U32 R6, R0, c[0x0][0x3a0], R2 ;  /* 0x0000e80000067a25 */ /* 0x004fc800078e0002 */
[----:B------:R-:W-:Y:S01]  /*1c80*/  IMAD R0, R0, c[0x0][0x3a4], R4 ;  /* 0x0000e90000007a24 */ /* 0x000fe200078e0204 */
[----:B------:R-:W-:-:S04]  /*1c90*/  LEA R2, P2, R6, c[0x0][0x340], 0x1 ;  /* 0x0000d00006027a11 */ /* 0x000fc800078408ff */
[----:B------:R-:W-:-:S04]  /*1ca0*/  IADD3 R0, R7, R0, RZ ;  /* 0x0000000007007210 */ /* 0x000fc80007ffe0ff */
[----:B------:R-:W-:-:S05]  /*1cb0*/  LEA.HI.X R3, R6, c[0x0][0x344], R0, 0x1, P2 ;  /* 0x0000d10006037a11 */ /* 0x000fca00010f0c00 */
[----:B------:R2:W-:Y:S04]  /*1cc0*/  STG.E.128 [R2.64], RZ ;  /* 0x000000ff02007986 */ /* 0x0005e8000c101d06 */
[----:B------:R2:W-:Y:S02]  /*1cd0*/  STG.E.128 [R2.64+0x80], RZ ;  /* 0x000080ff02007986 */ /* 0x0005e4000c101d06 */
.L_x_70:
[----:B------:R-:W-:Y:S05]  /*1ce0*/  BSYNC B0 ;  /* 0x0000000000007941 */ /* 0x000fea0003800000 */
.L_x_69:
[----:B--2---:R-:W-:Y:S01]  /*1cf0*/  IMAD.WIDE.U32 R2, R18, c[0x0][0x3a8], R36 ;  /* 0x0000ea0012027a25 */ /* 0x004fe200078e0024 */
        /* <DEDUP_REMOVED lines=20> */
.L_x_72:
[----:B------:R-:W-:Y:S05]  /*1e40*/  BSYNC B0 ;  /* 0x0000000000007941 */ /* 0x000fea0003800000 */
.L_x_71:
        /* <DEDUP_REMOVED lines=11> */
[----:B------:R2:W-:Y:S01]  /*1f00*/  STG.E.128 [R2.64+0x80], RZ ;  /* 0x000080ff02007986 */ /* 0x0005e2000c101d06 */
[----:B------:R-:W-:Y:S05]  /*1f10*/  BRA `(.L_x_73) ;  /* 0x0000418000007947 */ /* 0x000fea0003800000 */
.L_x_64:
[----:B---3--:R-:W2:Y:S01]  /*1f20*/  LDL R24, [R1+0x14] ;  /* 0x0000140001187983 */ /* 0x008ea20000100800 */
[----:B------:R-:W-:Y:S01]  /*1f30*/  IMAD.WIDE.U32 R4, R18, c[0x0][0x1a0], R36 ;  /* 0x0000680012047a25 */ /* 0x000fe200078e0024 */
[----:B------:R-:W-:-:S03]  /*1f40*/  IADD3 R6, R238, 0x20, RZ ;  /* 0x00000020ee067810 */ /* 0x000fc60007ffe0ff */
[----:B------:R-:W-:Y:S01]  /*1f50*/  IMAD R0, R240, -0x40, R224 ;  /* 0xffffffc0f0007824 */ /* 0x000fe200078e02e0 */
[----:B------:R-:W-:Y:S01]  /*1f60*/  IADD3 R4, P0, R23, R4, RZ ;  /* 0x0000000417047210 */ /* 0x000fe20007f1e0ff */
[----:B------:R-:W-:Y:S01]  /*1f70*/  IMAD R19, R205, -0x40, R22 ;  /* 0xffffffc0cd137824 */ /* 0x000fe200078e0216 */
[----:B------:R-:W3:Y:S01]  /*1f80*/  LDL R23, [R1+0x10] ;  /* 0x0000100001177983 */ /* 0x000ee20000100800 */
[C---:B------:R-:W-:Y:S01]  /*1f90*/  IMAD R3, R17.reuse, c[0x0][0x1a0], RZ ;  /* 0x0000680011037a24 */ /* 0x040fe200078e02ff */
[-C--:B------:R-:W-:Y:S01]  /*1fa0*/  ISETP.GE.AND P3, PT, R238, R0.reuse, PT ;  /* 0x00000000ee00720c */ /* 0x080fe20003f66270 */
[----:B------:R-:W-:Y:S01]  /*1fb0*/  IMAD.MOV.U32 R192, RZ, RZ, 0x40 ;  /* 0x00000040ffc07424 */ /* 0x000fe200078e00ff */
[----:B------:R-:W-:Y:S01]  /*1fc0*/  ISETP.GE.AND P2, PT, R6, R0, PT ;  /* 0x000000000600720c */ /* 0x000fe20003f46270 */
[----:B------:R-:W-:Y:S01]  /*1fd0*/  IMAD R3, R18, c[0x0][0x1a4], R3 ;  /* 0x0000690012037a24 */ /* 0x000fe200078e0203 */
[----:B------:R-:W-:Y:S01]  /*1fe0*/  ISETP.GE.AND P1, PT, R6, R19, PT ;  /* 0x000000130600720c */ /* 0x000fe20003f26270 */
[----:B------:R-:W-:Y:S01]  /*1ff0*/  IMAD R0, R17, c[0x0][0x198], RZ ;  /* 0x0000660011007a24 */ /* 0x000fe200078e02ff */
[----:B------:R-:W-:Y:S01]  /*2000*/  @P4 BAR.SYNC.DEFER_BLOCKING 0x0 ;  /* 0x0000000000004b1d */ /* 0x000fe20000010000 */
[----:B------:R-:W-:Y:S01]  /*2010*/  IMAD.WIDE.U32 R6, R18, c[0x0][0x198], R36 ;  /* 0x0000660012067a25 */ /* 0x000fe200078e0024 */
[----:B------:R-:W-:-:S03]  /*2020*/  IADD3.X R5, R27, R5, R3, P0, !PT ;  /* 0x000000051b057210 */ /* 0x000fc600007fe403 */
[----:B------:R-:W-:Y:S01]  /*2030*/  IMAD R0, R18, c[0x0][0x19c], R0 ;  /* 0x0000670012007a24 */ /* 0x000fe200078e0200 */
[----:B------:R-:W-:Y:S01]  /*2040*/  IADD3 R10, P0, R28, R6, RZ ;  /* 0x000000061c0a7210 */ /* 0x000fe20007f1e0ff */
[----:B------:R-:W-:-:S03]  /*2050*/  IMAD.WIDE.U32 R14, R192, c[0x0][0x190], RZ ;  /* 0x00006400c00e7a25 */ /* 0x000fc600078e00ff */
[----:B------:R-:W-:Y:S01]  /*2060*/  IADD3.X R11, R29, R7, R0, P0, !PT ;  /* 0x000000071d0b7210 */ /* 0x000fe200007fe400 */
[----:B------:R-:W-:Y:S02]  /*2070*/  IMAD R8, R21, c[0x0][0x1b8], RZ ;  /* 0x00006e0015087a24 */ /* 0x000fe400078e02ff */
[----:B------:R-:W-:Y:S01]  /*2080*/  IMAD.WIDE.U32 R4, R2, c[0x0][0x1b8], R4 ;  /* 0x00006e0002047a25 */ /* 0x000fe200078e0004 */
[----:B------:R-:W-:-:S03]  /*2090*/  @!P1 IADD3 R14, P5, R210, R14, RZ ;  /* 0x0000000ed20e9210 */ /* 0x000fc60007fbe0ff */
[----:B------:R-:W-:Y:S02]  /*20a0*/  IMAD R0, R21, c[0x0][0x1b0], RZ ;  /* 0x00006c0015007a24 */ /* 0x000fe400078e02ff */
[----:B------:R-:W-:-:S04]  /*20b0*/  IMAD.WIDE.U32 R12, R192, c[0x0][0x370], RZ ;  /* 0x0000dc00c00c7a25 */ /* 0x000fc800078e00ff */
[----:B------:R-:W-:Y:S02]  /*20c0*/  IMAD R3, R192, c[0x0][0x194], RZ ;  /* 0x00006500c0037a24 */ /* 0x000fe400078e02ff */
[C---:B------:R-:W-:Y:S02]  /*20d0*/  IMAD R8, R2.reuse, c[0x0][0x1bc], R8 ;  /* 0x00006f0002087a24 */ /* 0x040fe400078e0208 */
[C---:B------:R-:W-:Y:S02]  /*20e0*/  IMAD R21, R2.reuse, c[0x0][0x1b4], R0 ;  /* 0x00006d0002157a24 */ /* 0x040fe400078e0200 */
[----:B------:R-:W-:Y:S01]  /*20f0*/  IMAD.WIDE.U32 R10, R2, c[0x0][0x1b0], R10 ;  /* 0x00006c00020a7a25 */ /* 0x000fe200078e000a */
[----:B------:R-:W-:Y:S02]  /*2100*/  @!P3 MOV R2, R4 ;  /* 0x000000040002b202 */ /* 0x000fe40000000f00 */
[----:B------:R-:W-:Y:S01]  /*2110*/  @!P1 IADD3 R12, P6, R208, R12, RZ ;  /* 0x0000000cd00c9210 */ /* 0x000fe20007fde0ff */
[----:B------:R-:W-:Y:S01]  /*2120*/  IMAD R6, R192, c[0x0][0x374], RZ ;  /* 0x0000dd00c0067a24 */ /* 0x000fe200078e02ff */
[----:B------:R-:W-:Y:S01]  /*2130*/  @!P1 IADD3.X R15, R211, R15, R3, P5, !PT ;  /* 0x0000000fd30f9210 */ /* 0x000fe20002ffe403 */
[----:B------:R-:W-:Y:S01]  /*2140*/  @!P2 IMAD.MOV.U32 R16, RZ, RZ, R4 ;  /* 0x000000ffff10a224 */ /* 0x000fe200078e0004 */
[----:B------:R-:W-:Y:S01]  /*2150*/  LEA.HI R0, R205, R205, RZ, 0x1 ;  /* 0x000000cdcd007211 */ /* 0x000fe200078f08ff */
[----:B------:R-:W-:-:S02]  /*2160*/  @!P3 IMAD R4, R25, c[0x0][0x1a0], RZ ;  /* 0x000068001904ba24 */ /* 0x000fc400078e02ff */
[----:B------:R-:W-:Y:S01]  /*2170*/  IMAD.IADD R3, R5, 0x1, R8 ;  /* 0x0000000105037824 */ /* 0x000fe200078e0208 */
[----:B------:R-:W-:Y:S01]  /*2180*/  @!P1 IADD3.X R13, R209, R13, R6, P6, !PT ;  /* 0x0000000dd10d9210 */ /* 0x000fe200037fe406 */
[----:B------:R-:W-:Y:S01]  /*2190*/  @!P3 IMAD R9, R238, c[0x0][0x1a4], R4 ;  /* 0x00006900ee09ba24 */ /* 0x000fe200078e0204 */
[----:B------:R-:W-:Y:S01]  /*21a0*/  LOP3.LUT R8, R0, 0xfffffffe, RZ, 0xc0, !PT ;  /* 0xfffffffe00087812 */ /* 0x000fe200078ec0ff */
[C---:B------:R-:W-:Y:S01]  /*21b0*/  @!P3 IMAD.WIDE.U32 R4, R238.reuse, c[0x0][0x1a0], R2 ;  /* 0x00006800ee04ba25 */ /* 0x040fe200078e0002 */
[----:B------:R-:W-:-:S03]  /*21c0*/  @!P2 IADD3 R6, P5, R238, 0x20, RZ ;  /* 0x00000020ee06a810 */ /* 0x000fc60007fbe0ff */
[----:B------:R-:W-:Y:S01]  /*21d0*/  IMAD.IADD R20, R205, 0x1, -R8 ;  /* 0x00000001cd147824 */ /* 0x000fe200078e0a08 */
[----:B------:R-:W-:Y:S01]  /*21e0*/  @!P2 IADD3.X R7, RZ, R25, RZ, P5, !PT ;  /* 0x00000019ff07a210 */ /* 0x000fe20002ffe4ff */
[----:B------:R-:W-:Y:S01]  /*21f0*/  @!P3 IMAD.IADD R9, R5, 0x1, R9 ;  /* 0x000000010509b824 */ /* 0x000fe200078e0209 */
[----:B------:R-:W-:-:S04]  /*2200*/  @!P3 LEA R8, P5, R4, c[0x0][0x170], 0x1 ;  /* 0x00005c000408ba11 */ /* 0x000fc800078a08ff */
[----:B------:R-:W-:Y:S01]  /*2210*/  @!P3 LEA.HI.X R9, R4, c[0x0][0x174], R9, 0x1, P5 ;  /* 0x00005d000409ba11 */ /* 0x000fe200028f0c09 */
[----:B------:R4:W-:Y:S04]  /*2220*/  @P3 STS.128 [R213+0x10000], RZ ;  /* 0x010000ffd5003388 */ /* 0x0009e80000000c00 */
[----:B------:R4:W-:Y:S04]  /*2230*/  @P3 STS.128 [R213+0x12000], RZ ;  /* 0x012000ffd5003388 */ /* 0x0009e80000000c00 */
[----:B------:R-:W-:Y:S01]  /*2240*/  @!PT LDS RZ, [RZ] ;  /* 0x00000000fffff984 */ /* 0x000fe20000000800 */
[----:B------:R-:W-:Y:S01]  /*2250*/  @!PT LDS RZ, [RZ] ;  /* 0x00000000fffff984 */ /* 0x000fe20000000800 */
[----:B------:R-:W-:Y:S01]  /*2260*/  @!PT LDS RZ, [RZ] ;  /* 0x00000000fffff984 */ /* 0x000fe20000000800 */
[----:B------:R1:W-:Y:S04]  /*2270*/  @!P3 LDGSTS.E.BYPASS.LTC128B.128 [R213+0x10000], [R8.64] ;  /* 0x1000000008d5bfae */ /* 0x0003e8000b901d46 */
[----:B------:R1:W-:Y:S04]  /*2280*/  @!P3 LDGSTS.E.BYPASS.LTC128B.128 [R213+0x12000], [R8.64+0x80] ;  /* 0x1200008008d5bfae */ /* 0x0003e8000b901d46 */
[----:B-1----:R-:W3:Y:S01]  /*2290*/  LDL R8, [R1+0x1c] ;  /* 0x00001c0001087983 */ /* 0x002ee20000100800 */
[----:B------:R-:W-:Y:S01]  /*22a0*/  @!P2 IMAD R7, R7, c[0x0][0x1a0], RZ ;  /* 0x000068000707aa24 */ /* 0x000fe200078e02ff */
[----:B------:R-:W-:Y:S01]  /*22b0*/  @!P2 IADD3 R0, P0, R238, 0x20, RZ ;  /* 0x00000020ee00a810 */ /* 0x000fe20007f1e0ff */
[----:B------:R-:W-:Y:S01]  /*22c0*/  @!P2 IMAD.MOV.U32 R17, RZ, RZ, R3 ;  /* 0x000000ffff11a224 */ /* 0x000fe200078e0003 */
[----:B------:R-:W-:Y:S01]  /*22d0*/  IADD3 R3, R11, R21, RZ ;  /* 0x000000150b037210 */ /* 0x000fe20007ffe0ff */
[----:B------:R-:W-:-:S02]  /*22e0*/  @!P2 IMAD R11, R6, c[0x0][0x1a4], R7 ;  /* 0x00006900060baa24 */ /* 0x000fc400078e0207 */
[----:B------:R-:W-:-:S04]  /*22f0*/  @!P2 IMAD.WIDE.U32 R6, R6, c[0x0][0x1a0], R16 ;  /* 0x000068000606aa25 */ /* 0x000fc800078e0010 */
[----:B------:R-:W-:Y:S01]  /*2300*/  @!P2 IMAD.X R2, RZ, RZ, R25, P0 ;  /* 0x000000ffff02a224 */ /* 0x000fe200000e0619 */
[----:B------:R-:W-:Y:S01]  /*2310*/  @!P2 IADD3 R7, R7, R11, RZ ;  /* 0x0000000b0707a210 */ /* 0x000fe20007ffe0ff */
[----:B------:R-:W-:Y:S01]  /*2320*/  @!P2 IMAD.MOV.U32 R11, RZ, RZ, R3 ;  /* 0x000000ffff0ba224 */ /* 0x000fe200078e0003 */
[----:B------:R-:W-:Y:S01]  /*2330*/  ISETP.GE.AND P4, PT, R238, R19, PT ;  /* 0x00000013ee00720c */ /* 0x000fe20003f86270 */
[----:B------:R-:W-:Y:S01]  /*2340*/  @!P2 IMAD R5, R2, c[0x0][0x198], RZ ;  /* 0x000066000205aa24 */ /* 0x000fe200078e02ff */
[----:B------:R-:W-:Y:S01]  /*2350*/  @!P2 LEA R4, P5, R6, c[0x0][0x170], 0x1 ;  /* 0x00005c000604aa11 */ /* 0x000fe200078a08ff */
[--C-:B------:R-:W-:Y:S01]  /*2360*/  @!P3 IMAD.MOV.U32 R2, RZ, RZ, R10.reuse ;  /* 0x000000ffff02b224 */ /* 0x100fe200078e000a */
[----:B------:R-:W-:Y:S01]  /*2370*/  ISETP.NE.AND P0, PT, R20, 0x1, PT ;  /* 0x000000011400780c */ /* 0x000fe20003f05270 */
[----:B------:R-:W-:Y:S01]  /*2380*/  @!P2 IMAD R16, R0, c[0x0][0x19c], R5 ;  /* 0x000067000010aa24 */ /* 0x000fe200078e0205 */
[----:B------:R-:W-:Y:S01]  /*2390*/  @!P2 LEA.HI.X R5, R6, c[0x0][0x174], R7, 0x1, P5 ;  /* 0x00005d000605aa11 */ /* 0x000fe200028f0c07 */
[----:B------:R-:W-:Y:S01]  /*23a0*/  @!P2 IMAD.WIDE.U32 R10, R0, c[0x0][0x198], R10 ;  /* 0x00006600000aaa25 */ /* 0x000fe200078e000a */
[----:B------:R4:W-:Y:S03]  /*23b0*/  @P2 STS.128 [R213+0x11000], RZ ;  /* 0x011000ffd5002388 */ /* 0x0009e60000000c00 */
[----:B------:R-:W-:Y:S01]  /*23c0*/  @!P3 IMAD R6, R25, c[0x0][0x198], RZ ;  /* 0x000066001906ba24 */ /* 0x000fe200078e02ff */
[----:B------:R4:W-:Y:S01]  /*23d0*/  @P2 STS.128 [R213+0x13000], RZ ;  /* 0x013000ffd5002388 */ /* 0x0009e20000000c00 */
[----:B------:R-:W-:-:S03]  /*23e0*/  @!P3 IMAD.WIDE.U32 R2, R238, c[0x0][0x198], R2 ;  /* 0x00006600ee02ba25 */ /* 0x000fc600078e0002 */
[----:B------:R-:W-:Y:S01]  /*23f0*/  @!PT LDS RZ, [RZ] ;  /* 0x00000000fffff984 */ /* 0x000fe20000000800 */
[----:B------:R-:W-:Y:S01]  /*2400*/  @!PT LDS RZ, [RZ] ;  /* 0x00000000fffff984 */ /* 0x000fe20000000800 */
[----:B------:R-:W-:Y:S01]  /*2410*/  @!PT LDS RZ, [RZ] ;  /* 0x00000000fffff984 */ /* 0x000fe20000000800 */
[----:B------:R1:W-:Y:S01]  /*2420*/  @!P2 LDGSTS.E.BYPASS.LTC128B.128 [R213+0x11000], [R4.64] ;  /* 0x1100000004d5afae */ /* 0x0003e2000b901d46 */
[----:B------:R-:W-:-:S03]  /*2430*/  @!P3 IMAD R6, R238, c[0x0][0x19c], R6 ;  /* 0x00006700ee06ba24 */ /* 0x000fc600078e0206 */
[----:B------:R1:W-:Y:S04]  /*2440*/  @!P2 LDGSTS.E.BYPASS.LTC128B.128 [R213+0x13000], [R4.64+0x80] ;  /* 0x1300008004d5afae */ /* 0x0003e8000b901d46 */
[----:B------:R-:W0:Y:S04]  /*2450*/  LDGDEPBAR ;  /* 0x00000000000079af */ /* 0x000e280000000000 */
[----:B------:R4:W-:Y:S04]  /*2460*/  @P4 STS.128 [R213+0x8000], RZ ;  /* 0x008000ffd5004388 */ /* 0x0009e80000000c00 */
[----:B------:R4:W-:Y:S04]  /*2470*/  @P4 STS.128 [R213+0xa000], RZ ;  /* 0x00a000ffd5004388 */ /* 0x0009e80000000c00 */
[----:B------:R-:W-:Y:S01]  /*2480*/  @!PT LDS RZ, [RZ] ;  /* 0x00000000fffff984 */ /* 0x000fe20000000800 */
[----:B------:R-:W-:Y:S01]  /*2490*/  @!PT LDS RZ, [RZ] ;  /* 0x00000000fffff984 */ /* 0x000fe20000000800 */
[----:B------:R-:W-:Y:S01]  /*24a0*/  @!PT LDS RZ, [RZ] ;  /* 0x00000000fffff984 */ /* 0x000fe20000000800 */
[----:B------:R4:W-:Y:S01]  /*24b0*/  @!P4 LDGSTS.E.BYPASS.LTC128B.128 [R213+0x8000], [R208.64] ;  /* 0x08000000d0d5cfae */ /* 0x0009e2000b901d46 */
[----:B------:R-:W-:-:S03]  /*24c0*/  @!P3 IADD3 R3, R3, R6, RZ ;  /* 0x000000060303b210 */ /* 0x000fc60007ffe0ff */
[----:B------:R4:W-:Y:S01]  /*24d0*/  @!P4 LDGSTS.E.BYPASS.LTC128B.128 [R213+0xa000], [R208.64+0x80] ;  /* 0x0a000080d0d5cfae */ /* 0x0009e2000b901d46 */
[----:B------:R-:W-:-:S03]  /*24e0*/  @!P3 LEA R6, P5, R2, c[0x0][0x168], 0x1 ;  /* 0x00005a000206ba11 */ /* 0x000fc600078a08ff */
[----:B------:R4:W-:Y:S04]  /*24f0*/  @P1 STS.128 [R213+0x9000], RZ ;  /* 0x009000ffd5001388 */ /* 0x0009e80000000c00 */
[----:B------:R4:W-:Y:S04]  /*2500*/  @P1 STS.128 [R213+0xb000], RZ ;  /* 0x00b000ffd5001388 */ /* 0x0009e80000000c00 */
[----:B------:R-:W-:Y:S01]  /*2510*/  @!PT LDS RZ, [RZ] ;  /* 0x00000000fffff984 */ /* 0x000fe20000000800 */
[----:B------:R-:W-:Y:S01]  /*2520*/  @!PT LDS RZ, [RZ] ;  /* 0x00000000fffff984 */ /* 0x000fe20000000800 */
[----:B------:R-:W-:Y:S01]  /*2530*/  @!PT LDS RZ, [RZ] ;  /* 0x00000000fffff984 */ /* 0x000fe20000000800 */
[----:B------:R4:W-:Y:S01]  /*2540*/  @!P1 LDGSTS.E.BYPASS.LTC128B.128 [R213+0x9000], [R12.64] ;  /* 0x090000000cd59fae */ /* 0x0009e2000b901d46 */
[----:B-1----:R-:W-:-:S03]  /*2550*/  @!P2 IMAD.IADD R5, R11, 0x1, R16 ;  /* 0x000000010b05a824 */ /* 0x002fc600078e0210 */
[----:B------:R4:W-:Y:S01]  /*2560*/  @!P1 LDGSTS.E.BYPASS.LTC128B.128 [R213+0xb000], [R12.64+0x80] ;  /* 0x0b0000800cd59fae */ /* 0x0009e2000b901d46 */
[----:B------:R-:W-:Y:S01]  /*2570*/  @!P3 LEA.HI.X R7, R2, c[0x0][0x16c], R3, 0x1, P5 ;  /* 0x00005b000207ba11 */ /* 0x000fe200028f0c03 */
[----:B------:R-:W-:Y:S01]  /*2580*/  IMAD.MOV.U32 R216, RZ, RZ, 0x7f800000 ;  /* 0x7f800000ffd87424 */ /* 0x000fe200078e00ff */
[----:B------:R-:W-:Y:S02]  /*2590*/  MOV R215, 0x7f800000 ;  /* 0x7f80000000d77802 */ /* 0x000fe40000000f00 */
[----:B------:R-:W-:Y:S01]  /*25a0*/  MOV R201, 0x20 ;  /* 0x0000002000c97802 */ /* 0x000fe20000000f00 */
[----:B------:R-:W-:Y:S01]  /*25b0*/  IMAD.SHL.U32 R193, R204, 0x2, RZ ;  /* 0x00000002ccc17824 */ /* 0x000fe200078e00ff */
[----:B------:R-:W-:Y:S02]  /*25c0*/  IADD3 R241, R22, 0x40, R18 ;  /* 0x0000004016f17810 */ /* 0x000fe40007ffe012 */
[----:B--2---:R-:W-:-:S04]  /*25d0*/  IADD3 R0, R24, 0x2000, RZ ;  /* 0x0000200018007810 */ /* 0x004fc80007ffe0ff */
[----:B------:R-:W-:-:S05]  /*25e0*/  SEL R0, R0, R24, !P0 ;  /* 0x0000001800007207 */ /* 0x000fca0004000000 */
[----:B------:R-:W-:-:S05]  /*25f0*/  IMAD.SHL.U32 R212, R0, 0x2, RZ ;  /* 0x0000000200d47824 */ /* 0x000fca00078e00ff */
[----:B------:R4:W-:Y:S04]  /*2600*/  @P4 STS [R212], RZ ;  /* 0x000000ffd4004388 */ /* 0x0009e80000000800 */
[----:B------:R4:W-:Y:S04]  /*2610*/  @P4 STS [R212+0x4], RZ ;  /* 0x000004ffd4004388 */ /* 0x0009e80000000800 */
[----:B------:R4:W-:Y:S04]  /*2620*/  @P4 STS [R212+0x8], RZ ;  /* 0x000008ffd4004388 */ /* 0x0009e80000000800 */
[----:B------:R4:W-:Y:S04]  /*2630*/  @P4 STS [R212+0xc], RZ ;  /* 0x00000cffd4004388 */ /* 0x0009e80000000800 */
[----:B------:R4:W-:Y:S04]  /*2640*/  @P4 STS [R212+0x2000], RZ ;  /* 0x002000ffd4004388 */ /* 0x0009e80000000800 */
[----:B------:R4:W-:Y:S04]  /*2650*/  @P4 STS [R212+0x2004], RZ ;  /* 0x002004ffd4004388 */ /* 0x0009e80000000800 */
[----:B------:R4:W-:Y:S04]  /*2660*/  @P4 STS [R212+0x2008], RZ ;  /* 0x002008ffd4004388 */ /* 0x0009e80000000800 */
[----:B------:R4:W-:Y:S04]  /*2670*/  @P4 STS [R212+0x200c], RZ ;  /* 0x00200cffd4004388 */ /* 0x0009e80000000800 */
[----:B------:R-:W-:Y:S01]  /*2680*/  @!PT LDS RZ, [RZ] ;  /* 0x00000000fffff984 */ /* 0x000fe20000000800 */
[----:B------:R-:W-:Y:S01]  /*2690*/  @!PT LDS RZ, [RZ] ;  /* 0x00000000fffff984 */ /* 0x000fe20000000800 */
[----:B------:R-:W-:Y:S01]  /*26a0*/  @!PT LDS RZ, [RZ] ;  /* 0x00000000fffff984 */ /* 0x000fe20000000800 */
[----:B------:R4:W-:Y:S04]  /*26b0*/  @!P4 LDGSTS.E.BYPASS.LTC128B.128 [R212], [R210.64] ;  /* 0x00000000d2d4cfae */ /* 0x0009e8000b901d46 */
[----:B------:R4:W-:Y:S01]  /*26c0*/  @!P4 LDGSTS.E.BYPASS.LTC128B.128 [R212+0x2000], [R210.64+0x80] ;  /* 0x02000080d2d4cfae */ /* 0x0009e2000b901d46 */
[----:B------:R-:W-:-:S03]  /*26d0*/  @!P2 LEA R4, P4, R10, c[0x0][0x168], 0x1 ;  /* 0x00005a000a04aa11 */ /* 0x000fc600078808ff */
[----:B------:R4:W-:Y:S01]  /*26e0*/  @P1 STS [R212+0x1000], RZ ;  /* 0x001000ffd4001388 */ /* 0x0009e20000000800 */
[----:B------:R-:W-:-:S03]  /*26f0*/  @!P2 LEA.HI.X R5, R10, c[0x0][0x16c], R5, 0x1, P4 ;  /* 0x00005b000a05aa11 */ /* 0x000fc600020f0c05 */
        /* <DEDUP_REMOVED lines=11> */
[----:B------:R4:W-:Y:S04]  /*27b0*/  @!P1 LDGSTS.E.BYPASS.LTC128B.128 [R212+0x3000], [R14.64+0x80] ;  /* 0x030000800ed49fae */ /* 0x0009e8000b901d46 */
[----:B------:R4:W-:Y:S04]  /*27c0*/  @P3 STS.128 [R213+0xc000], RZ ;  /* 0x00c000ffd5003388 */ /* 0x0009e80000000c00 */
[----:B------:R4:W-:Y:S04]  /*27d0*/  @P3 STS.128 [R213+0xe000], RZ ;  /* 0x00e000ffd5003388 */ /* 0x0009e80000000c00 */
        /* <DEDUP_REMOVED lines=12> */
[----:B------:R-:W0:Y:S01]  /*28a0*/  LDGDEPBAR ;  /* 0x00000000000079af */ /* 0x000e220000000000 */
[C---:B---3--:R-:W-:Y:S01]  /*28b0*/  IADD3 R0, R23.reuse, 0x8, RZ ;  /* 0x0000000817007810 */ /* 0x048fe20007ffe0ff */
[C---:B------:R-:W-:Y:S01]  /*28c0*/  IMAD.SHL.U32 R233, R23.reuse, 0x4, RZ ;  /* 0x0000000417e97824 */ /* 0x040fe200078e00ff */
[----:B------:R-:W-:-:S02]  /*28d0*/  ISETP.GE.AND P5, PT, R23, R19, PT ;  /* 0x000000131700720c */ /* 0x000fc40003fa6270 */
[----:B------:R-:W-:Y:S02]  /*28e0*/  ISETP.GE.AND P6, PT, R0, R19, PT ;  /* 0x000000130000720c */ /* 0x000fe40003fc6270 */
[----:B------:R-:W-:Y:S02]  /*28f0*/  SHF.R.S32.HI R0, RZ, 0x1f, R23 ;  /* 0x0000001fff007819 */ /* 0x000fe40000011417 */
[----:B------:R-:W-:Y:S02]  /*2900*/  IADD3 R2, P1, R233, R225, RZ ;  /* 0x000000e1e9027210 */ /* 0x000fe40007f3e0ff */
[----:B------:R-:W-:-:S05]  /*2910*/  SHF.L.U64.HI R232, R23, 0x2, R0 ;  /* 0x0000000217e87819 */ /* 0x000fca0000010200 */
[----:B------:R-:W-:-:S05]  /*2920*/  IMAD.X R3, R232, 0x1, R223, P1 ;  /* 0x00000001e8037824 */ /* 0x000fca00008e06df */
[----:B------:R2:W5:Y:S01]  /*2930*/  @!P5 LDG.E R215, [R2.64] ;  /* 0x0000000602d7d981 */ /* 0x000562000c1e1900 */
[----:B------:R-:W-:-:S04]  /*2940*/  DEPBAR.LE SB0, 0x1 ;  /* 0x000080400000791a */ /* 0x000fc80000000000 */
[----:B------:R2:W5:Y:S04]  /*2950*/  @!P6 LDG.E R216, [R2.64+0x20] ;  /* 0x0000200602d8e981 */ /* 0x000568000c1e1900 */
[----:B------:R-:W-:Y:S01]  /*2960*/  BAR.SYNC.DEFER_BLOCKING 0x0 ;  /* 0x0000000000007b1d */ /* 0x000fe20000010000 */
[----:B------:R-:W-:-:S04]  /*2970*/  IADD3 R0, R23, 0x1, RZ ;  /* 0x0000000117007810 */ /* 0x000fc80007ffe0ff */
[----:B------:R-:W-:Y:S02]  /*2980*/  IADD3 R243, R224, R0, -R22 ;  /* 0x00000000e0f37210 */ /* 0x000fe40007ffe816 */
[----:B------:R-:W-:-:S04]  /*2990*/  IADD3 R0, R202, 0x2000, RZ ;  /* 0x00002000ca007810 */ /* 0x000fc80007ffe0ff */
[----:B------:R-:W-:-:S04]  /*29a0*/  SEL R0, R0, R202, !P0 ;  /* 0x000000ca00007207 */ /* 0x000fc80004000000 */
[----:B------:R-:W-:Y:S01]  /*29b0*/  SHF.L.U32 R184, R0, 0x1, RZ ;  /* 0x0000000100b87819 */ /* 0x000fe200000006ff */
[----:B------:R-:W-:Y:S01]  /*29c0*/  IMAD.MOV.U32 R0, RZ, RZ, c[0x0][0x22c] ;  /* 0x00008b00ff007624 */ /* 0x000fe200078e00ff */
[----:B------:R4:W3:Y:S04]  /*29d0*/  LDSM.16.M88.4 R104, [R188+0x10000] ;  /* 0x01000000bc68783b */ /* 0x0008e80000000200 */
[----:B------:R4:W1:Y:S04]  /*29e0*/  LDSM.16.M88.4 R108, [R188+0x10800] ;  /* 0x01080000bc6c783b */ /* 0x0008680000000200 */
        /* <DEDUP_REMOVED lines=8> */
[----:B------:R4:W3:Y:S04]  /*2a70*/  LDSM.16.M88.4 R144, [R189+0x12000] ;  /* 0x01200000bd90783b */ /* 0x0008e80000000200 */
[----:B------:R4:W3:Y:S04]  /*2a80*/  LDSM.16.M88.4 R148, [R189+0x12800] ;  /* 0x01280000bd94783b */ /* 0x0008e80000000200 */
[----:B------:R4:W3:Y:S04]  /*2a90*/  LDSM.16.M88.4 R152, [R190+0x12000] ;  /* 0x01200000be98783b */ /* 0x0008e80000000200 */
[----:B------:R4:W3:Y:S04]  /*2aa0*/  LDSM.16.M88.4 R156, [R190+0x12800] ;  /* 0x01280000be9c783b */ /* 0x0008e80000000200 */
[----:B------:R4:W3:Y:S04]  /*2ab0*/  LDSM.16.M88.4 R160, [R203+0x12000] ;  /* 0x01200000cba0783b */ /* 0x0008e80000000200 */
[----:B------:R4:W3:Y:S01]  /*2ac0*/  LDSM.16.M88.4 R164, [R203+0x12800] ;  /* 0x01280000cba4783b */ /* 0x0008e20000000200 */
[----:B------:R-:W-:-:S04]  /*2ad0*/  IMAD R0, R0, c[0x0][0x1c0], RZ ;  /* 0x0000700000007a24 */ /* 0x000fc800078e02ff */
[----:B------:R-:W-:Y:S01]  /*2ae0*/  IMAD.SHL.U32 R244, R0, 0x10, RZ ;  /* 0x0000001000f47824 */ /* 0x000fe200078e00ff */
[----:B--2---:R-:W-:Y:S02]  /*2af0*/  IADD3 R2, R204, 0x2000, RZ ;  /* 0x00002000cc027810 */ /* 0x004fe40007ffe0ff */
[----:B------:R-:W-:Y:S02]  /*2b00*/  SHF.L.U32 R214, R0, 0x3, RZ ;  /* 0x0000000300d67819 */ /* 0x000fe400000006ff */
[C---:B------:R-:W-:Y:S02]  /*2b10*/  IADD3 R250, R244.reuse, 0x20, RZ ;  /* 0x00000020f4fa7810 */ /* 0x040fe40007ffe0ff */
[C---:B------:R-:W-:Y:S02]  /*2b20*/  IADD3 R249, R244.reuse, 0x40, RZ ;  /* 0x00000040f4f97810 */ /* 0x040fe40007ffe0ff */
[----:B------:R-:W-:Y:S01]  /*2b30*/  IADD3 R248, R244, 0x60, RZ ;  /* 0x00000060f4f87810 */ /* 0x000fe20007ffe0ff */
[----:B------:R-:W-:Y:S01]  /*2b40*/  IMAD.IADD R247, R214, 0x1, R250 ;  /* 0x00000001d6f77824 */ /* 0x000fe200078e02fa */
[----:B------:R-:W-:Y:S01]  /*2b50*/  SEL R2, R2, R204, !P0 ;  /* 0x000000cc02027207 */ /* 0x000fe20004000000 */
[C---:B------:R-:W-:Y:S01]  /*2b60*/  IMAD.IADD R246, R214.reuse, 0x1, R249 ;  /* 0x00000001d6f67824 */ /* 0x040fe200078e02f9 */
[C---:B------:R-:W-:Y:S01]  /*2b70*/  IADD3 R245, R214.reuse, R248, RZ ;  /* 0x000000f8d6f57210 */ /* 0x040fe20007ffe0ff */
[----:B-1----:R-:W-:Y:S01]  /*2b80*/  IMAD.IADD R4, R214, 0x1, R247 ;  /* 0x00000001d6047824 */ /* 0x002fe200078e02f7 */
[----:B------:R-:W-:Y:S01]  /*2b90*/  R2P PR, R8, 0x6 ;  /* 0x0000000608007804 */ /* 0x000fe20000000000 */
[----:B------:R-:W-:Y:S01]  /*2ba0*/  IMAD.SHL.U32 R187, R2, 0x2, RZ ;  /* 0x0000000202bb7824 */ /* 0x000fe200078e00ff */
[C---:B------:R-:W-:Y:S01]  /*2bb0*/  IADD3 R2, R214.reuse, R245, RZ ;  /* 0x000000f5d6027210 */ /* 0x040fe20007ffe0ff */
[----:B------:R-:W-:-:S02]  /*2bc0*/  IMAD.IADD R3, R214, 0x1, R246 ;  /* 0x00000001d6037824 */ /* 0x000fc400078e02f6 */
[----:B------:R-:W-:Y:S01]  /*2bd0*/  SEL R201, R201, 0xffffffe0, !P1 ;  /* 0xffffffe0c9c97807 */ /* 0x000fe20004800000 */
[C---:B------:R-:W-:Y:S01]  /*2be0*/  IMAD.IADD R231, R214.reuse, 0x1, R4 ;  /* 0x00000001d6e77824 */ /* 0x040fe200078e0204 */
[C---:B------:R-:W-:Y:S01]  /*2bf0*/  IADD3 R227, R214.reuse, R2, RZ ;  /* 0x00000002d6e37210 */ /* 0x040fe20007ffe0ff */
[----:B------:R-:W-:Y:S01]  /*2c00*/  IMAD.IADD R229, R214, 0x1, R3 ;  /* 0x00000001d6e57824 */ /* 0x000fe200078e0203 */
[----:B------:R-:W-:Y:S01]  /*2c10*/  SEL R192, R192, 0xffffffc0, !P2 ;  /* 0xffffffc0c0c07807 */ /* 0x000fe20005000000 */
[----:B------:R-:W-:Y:S01]  /*2c20*/  IMAD.IADD R230, R214, 0x1, R231 ;  /* 0x00000001d6e67824 */ /* 0x000fe200078e02e7 */
[----:B------:R-:W-:Y:S01]  /*2c30*/  IADD3 R196, R194, R201, RZ ;  /* 0x000000c9c2c47210 */ /* 0x000fe20007ffe0ff */
[----:B------:R-:W-:Y:S01]  /*2c40*/  IMAD.IADD R195, R201, 0x1, R193 ;  /* 0x00000001c9c37824 */ /* 0x000fe200078e02c1 */
[C---:B------:R-:W-:Y:S01]  /*2c50*/  IADD3 R226, R214.reuse, R227, RZ ;  /* 0x000000e3d6e27210 */ /* 0x040fe20007ffe0ff */
[----:B------:R-:W-:Y:S01]  /*2c60*/  IMAD.IADD R228, R214, 0x1, R229 ;  /* 0x00000001d6e47824 */ /* 0x000fe200078e02e5 */
[----:B------:R-:W-:Y:S01]  /*2c70*/  IADD3 R242, R18, 0x40, RZ ;  /* 0x0000004012f27810 */ /* 0x000fe20007ffe0ff */
        /* <DEDUP_REMOVED lines=32> */
[----:B------:R-:W-:Y:S01]  /*2e80*/  IMAD.IADD R241, R241, 0x1, -R224 ;  /* 0x00000001f1f17824 */ /* 0x000fe200078e0ae0 */
[----:B------:R-:W-:Y:S01]  /*2e90*/  IADD3 R198, R192, R193, RZ ;  /* 0x000000c1c0c67210 */ /* 0x000fe20007ffe0ff */
[----:B------:R-:W-:Y:S01]  /*2ea0*/  IMAD.IADD R199, R194, 0x1, R192 ;  /* 0x00000001c2c77824 */ /* 0x000fe200078e02c0 */
[----:B------:R-:W-:Y:S01]  /*2eb0*/  IADD3 R236, R214, R230, RZ ;  /* 0x000000e6d6ec7210 */ /* 0x000fe20007ffe0ff */
[----:B------:R-:W-:Y:S01]  /*2ec0*/  IMAD.IADD R200, R192, 0x1, R196 ;  /* 0x00000001c0c87824 */ /* 0x000fe200078e02c4 */
[----:B------:R-:W-:Y:S01]  /*2ed0*/  IADD3 R234, R214, R226, RZ ;  /* 0x000000e2d6ea7210 */ /* 0x000fe20007ffe0ff */
[----:B------:R-:W-:-:S02]  /*2ee0*/  IMAD.IADD R197, R192, 0x1, R195 ;  /* 0x00000001c0c57824 */ /* 0x000fc400078e02c3 */
[----:B---34-:R-:W-:Y:S02]  /*2ef0*/  IMAD.IADD R235, R214, 0x1, R228 ;  /* 0x00000001d6eb7824 */ /* 0x018fe400078e02e4 */
.L_x_76:
[----:B------:R-:W0:Y:S01]  /*2f00*/  LDGDEPBAR ;  /* 0x00000000000079af */ /* 0x000e220000000000 */
[----:B------:R-:W-:Y:S01]  /*2f10*/  IMAD.IADD R0, R187, 0x1, R201 ;  /* 0x00000001bb007824 */ /* 0x000fe200078e02c9 */
[----:B-----5:R-:W-:Y:S01]  /*2f20*/  FSETP.NEU.FTZ.AND P0, PT, R215, -INF , PT ;  /* 0xff800000d700780b */ /* 0x020fe20003f1d000 */
[--C-:B------:R-:W-:Y:S01]  /*2f30*/  IMAD.IADD R3, R187, 0x1, R192.reuse ;  /* 0x00000001bb037824 */ /* 0x100fe200078e02c0 */
[C---:B------:R-:W-:Y:S01]  /*2f40*/  ISETP.GT.AND P4, PT, R205.reuse, R237, PT ;  /* 0x000000edcd00720c */ /* 0x040fe20003f84270 */
[----:B------:R-:W-:Y:S02]  /*2f50*/  IMAD.IADD R2, R0, 0x1, R192 ;  /* 0x0000000100027824 */ /* 0x000fe400078e02c0 */
[----:B------:R-:W-:Y:S01]  /*2f60*/  IMAD.MOV.U32 R170, RZ, RZ, c[0x0][0x22c] ;  /* 0x00008b00ffaa7624 */ /* 0x000fe200078e00ff */
[----:B------:R-:W2:Y:S03]  /*2f70*/  LDL R168, [R1] ;  /* 0x0000000001a87983 */ /* 0x000ea60000100800 */
[----:B------:R-:W-:Y:S04]  /*2f80*/  IMAD R170, R170, c[0x0][0x1c0], RZ ;  /* 0x00007000aaaa7a24 */ /* 0x000fe800078e02ff */
[----:B------:R-:W-:Y:S01]  /*2f90*/  IMAD.U32 R170, R170, -0x40, RZ ;  /* 0xffffffc0aaaa7824 */ /* 0x000fe200078e00ff */
[----:B------:R-:W-:Y:S04]  /*2fa0*/  DEPBAR.LE SB0, 0x0 ;  /* 0x000080000000791a */ /* 0x000fe80000000000 */
[----:B------:R-:W-:Y:S08]  /*2fb0*/  BAR.SYNC.DEFER_BLOCKING 0x0 ;  /* 0x0000000000007b1d */ /* 0x000ff00000010000 */
[----:B------:R-:W-:Y:S08]  /*2fc0*/  LDSM.16.M88.4 R16, [R187] ;  /* 0x00000000bb10783b */ /* 0x000ff00000000200 */
[----:B------:R-:W1:Y:S08]  /*2fd0*/  LDSM.16.M88.4 R8, [R188+0xc000] ;  /* 0x00c00000bc08783b */ /* 0x000e700000000200 */
[----:B------:R-:W3:Y:S08]  /*2fe0*/  LDSM.16.M88.4 R52, [R188+0xc800] ;  /* 0x00c80000bc34783b */ /* 0x000ef00000000200 */
[----:B------:R-:W-:Y:S08]  /*2ff0*/  LDSM.16.M88.4 R56, [R0] ;  /* 0x000000000038783b */ /* 0x000ff00000000200 */
[----:B------:R-:W4:Y:S08]  /*3000*/  LDSM.16.M88.4 R60, [R189+0xc000] ;  /* 0x00c00000bd3c783b */ /* 0x000f300000000200 */
[----:B------:R-:W4:Y:S01]  /*3010*/  LDSM.16.M88.4 R64, [R189+0xc800] ;  /* 0x00c80000bd40783b */ /* 0x000f220000000200 */
[C---:B-1----:R-:W-:Y:S07]  /*3020*/  HMMA.16816.F32 R4, R16.reuse, R8, RZ ;  /* 0x000000081004723c */ /* 0x042fee00000018ff */
[----:B------:R-:W-:Y:S01]  /*3030*/  LDSM.16.M88.4 R100, [R190+0xc000] ;  /* 0x00c00000be64783b */ /* 0x000fe20000000200 */
[C---:B------:R-:W-:Y:S08]  /*3040*/  HMMA.16816.F32 R8, R16.reuse, R10, RZ ;  /* 0x0000000a1008723c */ /* 0x040ff000000018ff */
[C---:B---3--:R-:W-:Y:S08]  /*3050*/  HMMA.16816.F32 R12, R16.reuse, R52, RZ ;  /* 0x00000034100c723c */ /* 0x048ff000000018ff */
[----:B------:R-:W-:Y:S01]  /*3060*/  HMMA.16816.F32 R16, R16, R54, RZ ;  /* 0x000000361010723c */ /* 0x000fe200000018ff */
[----:B------:R-:W1:Y:S07]  /*3070*/  LDSM.16.M88.4 R52, [R3] ;  /* 0x000000000334783b */ /* 0x000e6e0000000200 */
[C---:B----4-:R-:W-:Y:S08]  /*3080*/  HMMA.16816.F32 R4, R56.reuse, R60, R4 ;  /* 0x0000003c3804723c */ /* 0x050ff00000001804 */
[C---:B------:R-:W-:Y:S01]  /*3090*/  HMMA.16816.F32 R8, R56.reuse, R62, R8 ;  /* 0x0000003e3808723c */ /* 0x040fe20000001808 */
[----:B------:R-:W3:Y:S07]  /*30a0*/  LDSM.16.M88.4 R60, [R190+0xc800] ;  /* 0x00c80000be3c783b */ /* 0x000eee0000000200 */
[C---:B------:R-:W-:Y:S08]  /*30b0*/  HMMA.16816.F32 R12, R56.reuse, R64, R12 ;  /* 0x00000040380c723c */ /* 0x040ff0000000180c */
[----:B------:R-:W-:Y:S01]  /*30c0*/  HMMA.16816.F32 R16, R56, R66, R16 ;  /* 0x000000423810723c */ /* 0x000fe20000001810 */
[----:B------:R-:W-:Y:S07]  /*30d0*/  LDSM.16.M88.4 R56, [R2] ;  /* 0x000000000238783b */ /* 0x000fee0000000200 */
[C---:B-1----:R-:W-:Y:S01]  /*30e0*/  HMMA.16816.F32 R4, R52.reuse, R100, R4 ;  /* 0x000000643404723c */ /* 0x042fe20000001804 */
[----:B------:R-:W1:Y:S07]  /*30f0*/  LDSM.16.M88.4 R64, [R191+0xc000] ;  /* 0x00c00000bf40783b */ /* 0x000e6e0000000200 */
[C---:B------:R-:W-:Y:S01]  /*3100*/  HMMA.16816.F32 R8, R52.reuse, R102, R8 ;  /* 0x000000663408723c */ /* 0x040fe20000001808 */
[----:B------:R-:W4:Y:S07]  /*3110*/  LDSM.16.M88.4 R100, [R191+0xc800] ;  /* 0x00c80000bf64783b */ /* 0x000f2e0000000200 */
[C---:B---3--:R-:W-:Y:S08]  /*3120*/  HMMA.16816.F32 R12, R52.reuse, R60, R12 ;  /* 0x0000003c340c723c */ /* 0x048ff0000000180c */
[----:B------:R-:W-:Y:S01]  /*3130*/  HMMA.16816.F32 R16, R52, R62, R16 ;  /* 0x0000003e3410723c */ /* 0x000fe20000001810 */
[----:B------:R-:W-:Y:S08]  /*3140*/  LDSM.16.M88.4 R52, [R187+0x2000] ;  /* 0x00200000bb34783b */ /* 0x000ff00000000200 */
[----:B------:R-:W3:Y:S01]  /*3150*/  LDSM.16.M88.4 R60, [R188+0xe000] ;  /* 0x00e00000bc3c783b */ /* 0x000ee20000000200 */
[C---:B-1----:R-:W-:Y:S08]  /*3160*/  HMMA.16816.F32 R4, R56.reuse, R64, R4 ;  /* 0x000000403804723c */ /* 0x042ff00000001804 */
[C---:B------:R-:W-:Y:S01]  /*3170*/  HMMA.16816.F32 R8, R56.reuse, R66, R8 ;  /* 0x000000423808723c */ /* 0x040fe20000001808 */
[----:B------:R-:W1:Y:S07]  /*3180*/  LDSM.16.M88.4 R64, [R188+0xe800] ;  /* 0x00e80000bc40783b */ /* 0x000e6e0000000200 */
[C---:B----4-:R-:W-:Y:S08]  /*3190*/  HMMA.16816.F32 R12, R56.reuse, R100, R12 ;  /* 0x00000064380c723c */ /* 0x050ff0000000180c */
[----:B------:R-:W-:Y:S01]  /*31a0*/  HMMA.16816.F32 R16, R56, R102, R16 ;  /* 0x000000663810723c */ /* 0x000fe20000001810 */
[----:B------:R4:W-:Y:S07]  /*31b0*/  LDSM.16.M88.4 R56, [R0+0x2000] ;  /* 0x002000000038783b */ /* 0x0009ee0000000200 */
[C---:B---3--:R-:W-:Y:S01]  /*31c0*/  HMMA.16816.F32 R4, R52.reuse, R60, R4 ;  /* 0x0000003c3404723c */ /* 0x048fe20000001804 */
[----:B------:R-:W-:Y:S07]  /*31d0*/  LDSM.16.M88.4 R100, [R189+0xe800] ;  /* 0x00e80000bd64783b */ /* 0x000fee0000000200 */
[C---:B------:R-:W-:Y:S01]  /*31e0*/  HMMA.16816.F32 R8, R52.reuse, R62, R8 ;  /* 0x0000003e3408723c */ /* 0x040fe20000001808 */
[----:B------:R-:W3:Y:S03]  /*31f0*/  LDSM.16.M88.4 R60, [R189+0xe000] ;  /* 0x00e00000bd3c783b */ /* 0x000ee60000000200 */
[----:B----4-:R-:W-:Y:S04]  /*3200*/  IMAD.SHL.U32 R0, R205, 0x40, RZ ;  /* 0x00000040cd007824 */ /* 0x010fe800078e00ff */
[C---:B-1----:R-:W-:Y:S03]  /*3210*/  HMMA.16816.F32 R12, R52.reuse, R64, R12 ;  /* 0x00000040340c723c */ /* 0x042fe6000000180c */
[----:B------:R-:W-:Y:S05]  /*3220*/  ISETP.GE.AND P2, PT, R0, R241, PT ;  /* 0x000000f10000720c */ /* 0x000fea0003f46270 */
[----:B------:R-:W-:Y:S01]  /*3230*/  HMMA.16816.F32 R16, R52, R66, R16 ;  /* 0x000000423410723c */ /* 0x000fe20000001810 */
[----:B------:R2:W-:Y:S02]  /*3240*/  LDSM.16.M88.4 R52, [R3+0x2000] ;  /* 0x002000000334783b */ /* 0x0005e40000000200 */
[-C--:B------:R-:W-:Y:S06]  /*3250*/  ISETP.LT.AND P2, PT, R242, R224.reuse, P2 ;  /* 0x000000e0f200720c */ /* 0x080fec0001741270 */
[----:B------:R-:W1:Y:S07]  /*3260*/  LDSM.16.M88.4 R64, [R190+0xe000] ;  /* 0x00e00000be40783b */ /* 0x000e6e0000000200 */
[----:B------:R-:W-:Y:S01]  /*3270*/  @!P2 IMAD.IADD R0, R243, 0x1, R0 ;  /* 0x00000001f300a824 */ /* 0x000fe200078e0200 */
[C---:B---3--:R-:W-:Y:S08]  /*3280*/  HMMA.16816.F32 R4, R56.reuse, R60, R4 ;  /* 0x0000003c3804723c */ /* 0x048ff00000001804 */
[C---:B------:R-:W-:Y:S01]  /*3290*/  HMMA.16816.F32 R8, R56.reuse, R62, R8 ;  /* 0x0000003e3808723c */ /* 0x040fe20000001808 */
[----:B------:R-:W3:Y:S07]  /*32a0*/  LDSM.16.M88.4 R60, [R190+0xe800] ;  /* 0x00e80000be3c783b */ /* 0x000eee0000000200 */
[C---:B------:R-:W-:Y:S04]  /*32b0*/  HMMA.16816.F32 R12, R56.reuse, R100, R12 ;  /* 0x00000064380c723c */ /* 0x040fe8000000180c */
[----:B--2---:R-:W-:Y:S04]  /*32c0*/  @!P2 IMAD R3, R240, 0x40, R168 ;  /* 0x00000040f003a824 */ /* 0x004fe800078e02a8 */
[----:B------:R-:W-:Y:S01]  /*32d0*/  HMMA.16816.F32 R16, R56, R102, R16 ;  /* 0x000000663810723c */ /* 0x000fe20000001810 */
[----:B------:R2:W-:Y:S07]  /*32e0*/  LDSM.16.M88.4 R56, [R2+0x2000] ;  /* 0x002000000238783b */ /* 0x0005ee0000000200 */
[C---:B-1----:R-:W-:Y:S01]  /*32f0*/  HMMA.16816.F32 R4, R52.reuse, R64, R4 ;  /* 0x000000403404723c */ /* 0x042fe20000001804 */
[----:B------:R-:W1:Y:S07]  /*3300*/  LDSM.16.M88.4 R100, [R191+0xe000] ;  /* 0x00e00000bf64783b */ /* 0x000e6e0000000200 */
[C---:B------:R-:W-:Y:S04]  /*3310*/  HMMA.16816.F32 R8, R52.reuse, R66, R8 ;  /* 0x000000423408723c */ /* 0x040fe80000001808 */
[----:B--2---:R-:W-:Y:S04]  /*3320*/  FMUL.FTZ R2, R215, 1.4426950216293334961 ;  /* 0x3fb8aa3bd7027820 */ /* 0x004fe80000410000 */
[C---:B---3--:R-:W-:Y:S04]  /*3330*/  HMMA.16816.F32 R12, R52.reuse, R60, R12 ;  /* 0x0000003c340c723c */ /* 0x048fe8000000180c */
[----:B------:R-:W-:Y:S03]  /*3340*/  FSEL R2, R2, RZ, P0 ;  /* 0x000000ff02027208 */ /* 0x000fe60000000000 */
[----:B------:R-:W-:Y:S01]  /*3350*/  @!P2 IADD3 R61, R3, 0x1, RZ ;  /* 0x00000001033da810 */ /* 0x000fe20007ffe0ff */
[----:B------:R-:W-:Y:S01]  /*3360*/  HMMA.16816.F32 R16, R52, R62, R16 ;  /* 0x0000003e3410723c */ /* 0x000fe20000001810 */
[----:B------:R-:W2:Y:S03]  /*3370*/  LDSM.16.M88.4 R52, [R191+0xe800] ;  /* 0x00e80000bf34783b */ /* 0x000ea60000000200 */
[C---:B------:R-:W-:Y:S02]  /*3380*/  @!P2 IMNMX R60, R0.reuse, R224, PT ;  /* 0x000000e0003ca217 */ /* 0x040fe40003800200 */
[----:B------:R-:W-:Y:S02]  /*3390*/  @!P2 IADD3 R0, R0, 0x8, RZ ;  /* 0x000000080000a810 */ /* 0x000fe40007ffe0ff */
[-C--:B------:R-:W-:Y:S02]  /*33a0*/  @!P2 ISETP.GE.AND P0, PT, R61, R60.reuse, PT ;  /* 0x0000003c3d00a20c */ /* 0x080fe40003f06270 */
        /* <DEDUP_REMOVED lines=141> */
[C---:B------:R-:W-:Y:S04]  /*3c80*/  FADD.FTZ R5, -R2.reuse, R5 ;  /* 0x0000000502057221 */ /* 0x040fe80000010100 */
[C---:B------:R-:W-:Y:S02]  /*3c90*/  FADD.FTZ R8, -R2.reuse, R8 ;  /* 0x0000000802087221 */ /* 0x040fe40000010100 */
[----:B------:R-:W-:Y:S03]  /*3ca0*/  FADD.FTZ R9, -R2, R9 ;  /* 0x0000000902097221 */ /* 0x000fe60000010100 */
[----:B--2---:R-:W-:Y:S02]  /*3cb0*/  FADD.FTZ R10, -R0, R10 ;  /* 0x0000000a000a7221 */ /* 0x004fe40000010100 */
        /* <DEDUP_REMOVED lines=51> */
.L_x_74:
        /* <DEDUP_REMOVED lines=85> */
.L_x_75:
        /* <DEDUP_REMOVED lines=215> */
[----:B------:R-:W2:Y:S01]  /*52b0*/  LDL R169, [R1+0x4] ;  /* 0x0000040001a97983 */ /* 0x000ea20000100800 */
        /* <DEDUP_REMOVED lines=38> */
[----:B------:R-:W-:Y:S01]  /*5520*/  STS [R251+0x400], R15 ;  /* 0x0004000ffb007388 */ /* 0x000fe20000000800 */
        /* <DEDUP_REMOVED lines=38> */
[----:B------:R-:W-:Y:S04]  /*5790*/  STS [R251+0x3000], R6 ;  /* 0x00300006fb007388 */ /* 0x000fe80000000800 */
[----:B------:R1:W-:Y:S04]  /*57a0*/  STS [R251+0x3400], R5 ;  /* 0x00340005fb007388 */ /* 0x0003e80000000800 */
[----:B------:R-:W-:Y:S04]  /*57b0*/  STS [R252+0x3000], R2 ;  /* 0x00300002fc007388 */ /* 0x000fe80000000800 */
[----:B------:R3:W-:Y:S04]  /*57c0*/  STS [R252+0x3400], R0 ;  /* 0x00340000fc007388 */ /* 0x0007e80000000800 */
        /* <DEDUP_REMOVED lines=8> */
[----:B------:R-:W1:Y:S04]  /*5850*/  S2R R168, SR_CTAID.Y ;  /* 0x0000000000a87919 */ /* 0x000e680000002600 */
[----:B------:R4:W-:Y:S04]  /*5860*/  STS [R251+0x6000], R36 ;  /* 0x00600024fb007388 */ /* 0x0009e80000000800 */
[----:B------:R4:W-:Y:S04]  /*5870*/  STS [R251+0x6400], R38 ;  /* 0x00640026fb007388 */ /* 0x0009e80000000800 */
[----:B------:R4:W-:Y:S04]  /*5880*/  STS [R252+0x6000], R48 ;  /* 0x00600030fc007388 */ /* 0x0009e80000000800 */
[----:B------:R4:W-:Y:S04]  /*5890*/  STS [R252+0x6400], R50 ;  /* 0x00640032fc007388 */ /* 0x0009e80000000800 */
[----:B------:R4:W-:Y:S04]  /*58a0*/  STS [R251+0x7000], R40 ;  /* 0x00700028fb007388 */ /* 0x0009e80000000800 */
[----:B------:R4:W-:Y:S01]  /*58b0*/  STS [R251+0x7400], R42 ;  /* 0x0074002afb007388 */ /* 0x0009e20000000800 */
[----:B-1----:R-:W-:-:S03]  /*58c0*/  SHF.R.S32.HI R5, RZ, 0x1f, R168 ;  /* 0x0000001fff057819 */ /* 0x002fc600000114a8 */
[----:B------:R4:W-:Y:S04]  /*58d0*/  STS [R252+0x7000], R44 ;  /* 0x0070002cfc007388 */ /* 0x0009e80000000800 */
[----:B------:R4:W-:Y:S01]  /*58e0*/  STS [R252+0x7400], R46 ;  /* 0x0074002efc007388 */ /* 0x0009e20000000800 */
[----:B--2---:R-:W-:-:S13]  /*58f0*/  ISETP.NE.AND P0, PT, R169, -0x1, PT ;  /* 0xffffffffa900780c */ /* 0x004fda0003f05270 */
[----:B---3--:R-:W-:-:S05]  /*5900*/  @P0 IADD3 R0, R239, R169, RZ ;  /* 0x000000a9ef000210 */ /* 0x008fca0007ffe0ff */
[----:B------:R-:W-:-:S04]  /*5910*/  @P0 IMAD.WIDE.U32 R2, R0, c[0x0][0x3a0], RZ ;  /* 0x0000e80000020a25 */ /* 0x000fc800078e00ff */
[----:B------:R-:W-:Y:S01]  /*5920*/  @P0 IMAD R8, R0, c[0x0][0x3a4], R3 ;  /* 0x0000e90000080a24 */ /* 0x000fe200078e0203 */
[----:B------:R-:W-:Y:S01]  /*5930*/  @P0 MOV R7, R2 ;  /* 0x0000000200070202 */ /* 0x000fe20000000f00 */
[----:B------:R-:W-:Y:S05]  /*5940*/  @P0 BRA `(.L_x_77) ;  /* 0x000000a000000947 */ /* 0x000fea0003800000 */
[----:B----4-:R-:W-:Y:S01]  /*5950*/  SHF.R.S32.HI R0, RZ, 0x1f, R239 ;  /* 0x0000001fff007819 */ /* 0x010fe200000114ef */
        /* <DEDUP_REMOVED lines=9> */
.L_x_77:
[----:B----4-:R-:W-:-:S05]  /*59f0*/  @P0 IADD3 R0, R239, R169, RZ ;  /* 0x000000a9ef000210 */ /* 0x010fca0007ffe0ff */
        /* <DEDUP_REMOVED lines=14> */
.L_x_78:
[----:B------:R-:W2:Y:S01]  /*5ae0*/  LDL.64 R4, [R1+0x8] ;  /* 0x0000080001047983 */ /* 0x000ea20000100a00 */
[C---:B------:R-:W-:Y:S01]  /*5af0*/  SHF.L.U32 R0, R240.reuse, 0x6, RZ ;  /* 0x00000006f0007819 */ /* 0x040fe200000006ff */
[----:B------:R-:W-:Y:S01]  /*5b00*/  IMAD R11, R240, -0x40, R224 ;  /* 0xffffffc0f00b7824 */ /* 0x000fe200078e02e0 */
[----:B------:R-:W-:Y:S01]  /*5b10*/  BSSY B0, `(.L_x_79) ;  /* 0x0000025000007945 */ /* 0x000fe20003800000 */
[----:B------:R-:W-:Y:S01]  /*5b20*/  BAR.SYNC.DEFER_BLOCKING 0x0 ;  /* 0x0000000000007b1d */ /* 0x000fe20000010000 */
[----:B------:R-:W-:Y:S02]  /*5b30*/  SHF.R.S32.HI R20, RZ, 0x1f, R0 ;  /* 0x0000001fff147819 */ /* 0x000fe40000011400 */
[----:B------:R-:W-:Y:S02]  /*5b40*/  ISETP.GE.AND P2, PT, R238, R11, PT ;  /* 0x0000000bee00720c */ /* 0x000fe40003f46270 */
[----:B------:R-:W-:Y:S01]  /*5b50*/  SHF.R.S32.HI R23, RZ, 0x1f, R238 ;  /* 0x0000001fff177819 */ /* 0x000fe200000114ee */
[----:B------:R-:W1:Y:S01]  /*5b60*/  S2R R49, SR_CTAID.Z ;  /* 0x0000000000317919 */ /* 0x000e620000002700 */
[----:B------:R-:W-:-:S04]  /*5b70*/  IMAD R6, R20, c[0x0][0x3a0], RZ ;  /* 0x0000e80014067a24 */ /* 0x000fc800078e02ff */
[----:B------:R-:W-:Y:S01]  /*5b80*/  IMAD R6, R0, c[0x0][0x3a4], R6 ;  /* 0x0000e90000067a24 */ /* 0x000fe200078e0206 */
[----:B------:R3:W4:Y:S04]  /*5b90*/  LDS.128 R28, [R213+0xd000] ;  /* 0x00d00000d51c7984 */ /* 0x0007280000000c00 */
[----:B------:R3:W2:Y:S01]  /*5ba0*/  LDS.128 R24, [R213+0xf000] ;  /* 0x00f00000d5187984 */ /* 0x0006a20000000c00 */
[----:B-1----:R-:W-:-:S03]  /*5bb0*/  SHF.R.S32.HI R48, RZ, 0x1f, R49 ;  /* 0x0000001fff307819 */ /* 0x002fc60000011431 */
[----:B------:R3:W1:Y:S04]  /*5bc0*/  LDS.128 R36, [R213+0x10000] ;  /* 0x01000000d5247984 */ /* 0x0006680000000c00 */
[----:B------:R3:W1:Y:S04]  /*5bd0*/  LDS.128 R44, [R213+0x11000] ;  /* 0x01100000d52c7984 */ /* 0x0006680000000c00 */
[----:B------:R3:W1:Y:S04]  /*5be0*/  LDS.128 R32, [R213+0x12000] ;  /* 0x01200000d5207984 */ /* 0x0006680000000c00 */
[----:B------:R3:W1:Y:S01]  /*5bf0*/  LDS.128 R40, [R213+0x13000] ;  /* 0x01300000d5287984 */ /* 0x0006620000000c00 */
[----:B--2---:R-:W-:-:S02]  /*5c00*/  SHF.R.S32.HI R3, RZ, 0x1f, R4 ;  /* 0x0000001fff037819 */ /* 0x004fc40000011404 */
[----:B------:R-:W-:-:S05]  /*5c10*/  MOV R2, R4 ;  /* 0x0000000400027202 */ /* 0x000fca0000000f00 */
[----:B------:R-:W-:-:S05]  /*5c20*/  IMAD.WIDE.U32 R4, R0, c[0x0][0x3a0], R2 ;  /* 0x0000e80000047a25 */ /* 0x000fca00078e0002 */
[----:B------:R-:W-:-:S04]  /*5c30*/  IADD3 R4, P0, R7, R4, RZ ;  /* 0x0000000407047210 */ /* 0x000fc80007f1e0ff */
[----:B------:R-:W-:Y:S01]  /*5c40*/  IADD3.X R5, R8, R5, R6, P0, !PT ;  /* 0x0000000508057210 */ /* 0x000fe200007fe406 */
[----:B------:R-:W-:-:S04]  /*5c50*/  IMAD R6, R48, c[0x0][0x3b8], RZ ;  /* 0x0000ee0030067a24 */ /* 0x000fc800078e02ff */
[C---:B------:R-:W-:Y:S02]  /*5c60*/  IMAD R6, R49.reuse, c[0x0][0x3bc], R6 ;  /* 0x0000ef0031067a24 */ /* 0x040fe400078e0206 */
[----:B------:R-:W-:-:S05]  /*5c70*/  IMAD.WIDE.U32 R4, R49, c[0x0][0x3b8], R4 ;  /* 0x0000ee0031047a25 */ /* 0x000fca00078e0004 */
[----:B------:R-:W-:Y:S01]  /*5c80*/  IADD3 R10, R6, R5, RZ ;  /* 0x00000005060a7210 */ /* 0x000fe20007ffe0ff */
[----:B------:R-:W-:Y:S05]  /*5c90*/  @P2 BRA `(.L_x_80) ;  /* 0x000000c000002947 */ /* 0x000fea0003800000 */
[----:B-1-34-:R-:W1:Y:S01]  /*5ca0*/  LDS.128 R12, [R213+0xc000] ;  /* 0x00c00000d50c7984 */ /* 0x01ae620000000c00 */
[----:B------:R-:W-:Y:S01]  /*5cb0*/  MOV R6, R4 ;  /* 0x0000000400067202 */ /* 0x000fe20000000f00 */
[----:B------:R-:W-:Y:S01]  /*5cc0*/  IMAD R8, R23, c[0x0][0x3a0], RZ ;  /* 0x0000e80017087a24 */ /* 0x000fe200078e02ff */
[----:B------:R-:W-:Y:S01]  /*5cd0*/  MOV R7, R10 ;  /* 0x0000000a00077202 */ /* 0x000fe20000000f00 */
[----:B------:R-:W2:Y:S02]  /*5ce0*/  LDS.128 R16, [R213+0xe000] ;  /* 0x00e00000d5107984 */ /* 0x000ea40000000c00 */
[C---:B------:R-:W-:Y:S02]  /*5cf0*/  IMAD R8, R238.reuse, c[0x0][0x3a4], R8 ;  /* 0x0000e900ee087a24 */ /* 0x040fe400078e0208 */
[----:B------:R-:W-:-:S05]  /*5d00*/  IMAD.WIDE.U32 R6, R238, c[0x0][0x3a0], R6 ;  /* 0x0000e800ee067a25 */ /* 0x000fca00078e0006 */
[----:B------:R-:W-:Y:S02]  /*5d10*/  IADD3 R7, R8, R7, RZ ;  /* 0x0000000708077210 */ /* 0x000fe40007ffe0ff */
[----:B------:R-:W-:-:S04]  /*5d20*/  LEA R8, P0, R6, c[0x0][0x340], 0x1 ;  /* 0x0000d00006087a11 */ /* 0x000fc800078008ff */
[----:B------:R-:W-:-:S05]  /*5d30*/  LEA.HI.X R9, R6, c[0x0][0x344], R7, 0x1, P0 ;  /* 0x0000d10006097a11 */ /* 0x000fca00000f0c07 */
[----:B-1----:R1:W-:Y:S04]  /*5d40*/  STG.E.128 [R8.64], R12 ;  /* 0x0000000c08007986 */ /* 0x0023e8000c101d06 */
[----:B--2---:R1:W-:Y:S02]  /*5d50*/  STG.E.128 [R8.64+0x80], R16 ;  /* 0x0000801008007986 */ /* 0x0043e4000c101d06 */
.L_x_80:
[----:B-1-34-:R-:W-:Y:S05]  /*5d60*/  BSYNC B0 ;  /* 0x0000000000007941 */ /* 0x01afea0003800000 */
.L_x_79:
[----:B------:R-:W-:Y:S01]  /*5d70*/  IADD3 R6, R238, 0x20, RZ ;  /* 0x00000020ee067810 */ /* 0x000fe20007ffe0ff */
[----:B------:R-:W-:Y:S03]  /*5d80*/  BSSY B0, `(.L_x_81) ;  /* 0x000000f000007945 */ /* 0x000fe60003800000 */
[----:B------:R-:W-:-:S13]  /*5d90*/  ISETP.GE.AND P1, PT, R6, R11, PT ;  /* 0x0000000b0600720c */ /* 0x000fda0003f26270 */
[----:B------:R-:W-:Y:S05]  /*5da0*/  @P1 BRA `(.L_x_82) ;  /* 0x000000c000001947 */ /* 0x000fea0003800000 */
[----:B------:R-:W-:Y:S02]  /*5db0*/  IADD3 R5, P0, R238, 0x20, RZ ;  /* 0x00000020ee057810 */ /* 0x000fe40007f1e0ff */
[----:B------:R-:W-:-:S03]  /*5dc0*/  MOV R7, R10 ;  /* 0x0000000a00077202 */ /* 0x000fc60000000f00 */
[----:B------:R-:W-:-:S04]  /*5dd0*/  IMAD.X R6, RZ, RZ, R23, P0 ;  /* 0x000000ffff067224 */ /* 0x000fc800000e0617 */
[----:B------:R-:W-:Y:S02]  /*5de0*/  IMAD R8, R6, c[0x0][0x3a0], RZ ;  /* 0x0000e80006087a24 */ /* 0x000fe400078e02ff */
[----:B------:R-:W-:-:S04]  /*5df0*/  IMAD.MOV.U32 R6, RZ, RZ, R4 ;  /* 0x000000ffff067224 */ /* 0x000fc800078e0004 */
[----:B------:R-:W-:-:S04]  /*5e00*/  IMAD.WIDE.U32 R6, R5, c[0x0][0x3a0], R6 ;  /* 0x0000e80005067a25 */ /* 0x000fc800078e0006 */
[----:B------:R-:W-:Y:S01]  /*5e10*/  IMAD R5, R5, c[0x0][0x3a4], R8 ;  /* 0x0000e90005057a24 */ /* 0x000fe200078e0208 */
[----:B------:R-:W-:-:S04]  /*5e20*/  LEA R4, P0, R6, c[0x0][0x340], 0x1 ;  /* 0x0000d00006047a11 */ /* 0x000fc800078008ff */
[----:B------:R-:W-:-:S04]  /*5e30*/  IADD3 R5, R5, R7, RZ ;  /* 0x0000000705057210 */ /* 0x000fc80007ffe0ff */
[----:B------:R-:W-:-:S05]  /*5e40*/  LEA.HI.X R5, R6, c[0x0][0x344], R5, 0x1, P0 ;  /* 0x0000d10006057a11 */ /* 0x000fca00000f0c05 */
[----:B------:R1:W-:Y:S04]  /*5e50*/  STG.E.128 [R4.64], R28 ;  /* 0x0000001c04007986 */ /* 0x0003e8000c101d06 */
[----:B------:R1:W-:Y:S02]  /*5e60*/  STG.E.128 [R4.64+0x80], R24 ;  /* 0x0000801804007986 */ /* 0x0003e4000c101d06 */
.L_x_82:
[----:B------:R-:W-:Y:S05]  /*5e70*/  BSYNC B0 ;  /* 0x0000000000007941 */ /* 0x000fea0003800000 */
.L_x_81:
[----:B------:R-:W-:Y:S01]  /*5e80*/  IMAD.WIDE.U32 R2, R0, c[0x0][0x3a8], R2 ;  /* 0x0000ea0000027a25 */ /* 0x000fe200078e0002 */
[----:B------:R-:W-:Y:S03]  /*5e90*/  BSSY B0, `(.L_x_83) ;  /* 0x0000014000007945 */ /* 0x000fe60003800000 */
[----:B-1----:R-:W-:Y:S01]  /*5ea0*/  IMAD R4, R20, c[0x0][0x3a8], RZ ;  /* 0x0000ea0014047a24 */ /* 0x002fe200078e02ff */
[----:B------:R-:W-:-:S03]  /*5eb0*/  IADD3 R2, P0, R21, R2, RZ ;  /* 0x0000000215027210 */ /* 0x000fc60007f1e0ff */
[----:B------:R-:W-:Y:S02]  /*5ec0*/  IMAD R0, R0, c[0x0][0x3ac], R4 ;  /* 0x0000eb0000007a24 */ /* 0x000fe400078e0204 */
        /* <DEDUP_REMOVED lines=14> */
[----:B------:R1:W-:Y:S04]  /*5fb0*/  STG.E.128 [R6.64], R36 ;  /* 0x0000002406007986 */ /* 0x0003e8000c101d06 */
[----:B------:R1:W-:Y:S02]  /*5fc0*/  STG.E.128 [R6.64+0x80], R32 ;  /* 0x0000802006007986 */ /* 0x0003e4000c101d06 */
.L_x_84:
[----:B------:R-:W-:Y:S05]  /*5fd0*/  BSYNC B0 ;  /* 0x0000000000007941 */ /* 0x000fea0003800000 */
.L_x_83:
[----:B------:R-:W-:Y:S05]  /*5fe0*/  @P1 BRA `(.L_x_73) ;  /* 0x000000b000001947 */ /* 0x000fea0003800000 */
[----:B------:R-:W-:-:S04]  /*5ff0*/  IADD3 R0, P0, R238, 0x20, RZ ;  /* 0x00000020ee007810 */ /* 0x000fc80007f1e0ff */
[----:B------:R-:W-:-:S05]  /*6000*/  IADD3.X R3, RZ, R23, RZ, P0, !PT ;  /* 0x00000017ff037210 */ /* 0x000fca00007fe4ff */
[----:B------:R-:W-:Y:S01]  /*6010*/  IMAD R4, R3, c[0x0][0x3a8], RZ ;  /* 0x0000ea0003047a24 */ /* 0x000fe200078e02ff */
[----:B------:R-:W-:-:S05]  /*6020*/  MOV R3, R8 ;  /* 0x0000000800037202 */ /* 0x000fca0000000f00 */
[----:B-1----:R-:W-:-:S04]  /*6030*/  IMAD.WIDE.U32 R6, R0, c[0x0][0x3a8], R2 ;  /* 0x0000ea0000067a25 */ /* 0x002fc800078e0002 */
[----:B------:R-:W-:Y:S01]  /*6040*/  IMAD R0, R0, c[0x0][0x3ac], R4 ;  /* 0x0000eb0000007a24 */ /* 0x000fe200078e0204 */
[----:B------:R-:W-:-:S04]  /*6050*/  LEA R2, P0, R6, c[0x0][0x348], 0x1 ;  /* 0x0000d20006027a11 */ /* 0x000fc800078008ff */
[----:B------:R-:W-:-:S04]  /*6060*/  IADD3 R0, R0, R7, RZ ;  /* 0x0000000700007210 */ /* 0x000fc80007ffe0ff */
[----:B------:R-:W-:-:S05]  /*6070*/  LEA.HI.X R3, R6, c[0x0][0x34c], R0, 0x1, P0 ;  /* 0x0000d30006037a11 */ /* 0x000fca00000f0c00 */
[----:B------:R1:W-:Y:S04]  /*6080*/  STG.E.128 [R2.64], R44 ;  /* 0x0000002c02007986 */ /* 0x0003e8000c101d06 */
[----:B------:R1:W-:Y:S02]  /*6090*/  STG.E.128 [R2.64+0x80], R40 ;  /* 0x0000802802007986 */ /* 0x0003e4000c101d06 */
.L_x_73:
[----:B------:R-:W-:Y:S05]  /*60a0*/  BSYNC B1 ;  /* 0x0000000000017941 */ /* 0x000fea0003800000 */
.L_x_59:
        /* <DEDUP_REMOVED lines=9> */
.L_x_85:
[----:B------:R-:W-:Y:S05]  /*6140*/  EXIT ;  /* 0x000000000000794d */ /* 0x000fea0003800000 */
.L_x_87:
        /* <DEDUP_REMOVED lines=11> */
.L_x_1064:


//--------------------- .text._ZN5flash44flash_bwd_dq_dk_dv_loop_seqk_parallel_kernelI23Flash_bwd_kernel_traitsILi128ELi64ELi64ELi8ELi4ELi2ELi2ELb1ELb0EN7cutlass6half_tE19Flash_kernel_traitsILi128ELi64ELi64ELi8ES3_EELb0ELb1ELb0ELb1ELb0ELb0ELb0EEEvNS_16Flash_bwd_paramsE --------------------------
	.section	.text._ZN5flash44flash_bwd_dq_dk_dv_loop_seqk_parallel_kernelI23Flash_bwd_kernel_traitsILi128ELi64ELi64ELi8ELi4ELi2ELi2ELb1ELb0EN7cutlass6half_tE19Flash_kernel_traitsILi128ELi64ELi64ELi8ES3_EELb0ELb1ELb0ELb1ELb0ELb0ELb0EEEvNS_16Flash_bwd_paramsE,"ax",@progbits
	.sectioninfo	@"SHI_REGISTERS=255"
	.align	128
        .global         _ZN5flash44flash_bwd_dq_dk_dv_loop_seqk_parallel_kernelI23Flash_bwd_kernel_traitsILi128ELi64ELi64ELi8ELi4ELi2ELi2ELb1ELb0EN7cutlass6half_tE19Flash_kernel_traitsILi128ELi64ELi64ELi8ES3_EELb0ELb1ELb0ELb1ELb0ELb0ELb0EEEvNS_16Flash_bwd_paramsE
        .type           _ZN5flash44flash_bwd_dq_dk_dv_loop_seqk_parallel_kernelI23Flash_bwd_kernel_traitsILi128ELi64ELi64ELi8ELi4ELi2ELi2ELb1ELb0EN7cutlass6half_tE19Flash_kernel_traitsILi128ELi64ELi64ELi8ES3_EELb0ELb1ELb0ELb1ELb0ELb0ELb0EEEvNS_16Flash_bwd_paramsE,@function
        .size           _ZN5flash44flash_bwd_dq_dk_dv_loop_seqk_parallel_kernelI23Flash_bwd_kernel_traitsILi128ELi64ELi64ELi8ELi4ELi2ELi2ELb1ELb0EN7cutlass6half_tE19Flash_kernel_traitsILi128ELi64ELi64ELi8ES3_EELb0ELb1ELb0ELb1ELb0ELb0ELb0EEEvNS_16Flash_bwd_paramsE,(.L_x_1065 - _ZN5flash44flash_bwd_dq_dk_dv_loop_seqk_parallel_kernelI23Flash_bwd_kernel_traitsILi128ELi64ELi64ELi8ELi4ELi2ELi2ELb1ELb0EN7cutlass6half_tE19Flash_kernel_traitsILi128ELi64ELi64ELi8ES3_EELb0ELb1ELb0ELb1ELb0ELb0ELb0EEEvNS_16Flash_bwd_paramsE)
        .other          _ZN5flash44flash_bwd_dq_dk_dv_loop_seqk_parallel_kernelI23Flash_bwd_kernel_traitsILi128ELi64ELi64ELi8ELi4ELi2ELi2ELb1ELb0EN7cutlass6half_tE19Flash_kernel_traitsILi128ELi64ELi64ELi8ES3_EELb0ELb1ELb0ELb1ELb0ELb0ELb0EEEvNS_16Flash_bwd_paramsE,@"STO_CUDA_ENTRY STV_DEFAULT"
_ZN5flash44flash_bwd_dq_dk_dv_loop_seqk_parallel_kernelI23Flash_bwd_kernel_traitsILi128ELi64ELi64ELi8ELi4ELi2ELi2ELb1ELb0EN7cutlass6half_tE19Flash_kernel_traitsILi128ELi64ELi64ELi8ES3_EELb0ELb1ELb0ELb1ELb0ELb0ELb0EEEvNS_16Flash_bwd_paramsE:
.text._ZN5flash44flash_bwd_dq_dk_dv_loop_seqk_parallel_kernelI23Flash_bwd_kernel_traitsILi128ELi64ELi64ELi8ELi4ELi2ELi2ELb1ELb0EN7cutlass6half_tE19Flash_kernel_traitsILi128ELi64ELi64ELi8ES3_EELb0ELb1ELb0ELb1ELb0ELb0ELb0EEEvNS_16Flash_bwd_paramsE:
        /* <DEDUP_REMOVED lines=19> */
[----:B------:R-:W-:Y:S02]  /*0130*/  SHF.R.S32.HI R7, RZ, 0x4, R6 ;  /* 0x00000004ff077819 */ /* 0x000fe40000011406 */
[----:B------:R-:W-:-:S02]  /*0140*/  LEA.HI R3, R3, R0, RZ, 0x2 ;  /* 0x0000000003037211 */ /* 0x000fc400078f10ff */
[----:B------:R-:W-:Y:S02]  /*0150*/  LEA.HI R2, R2, R0, RZ, 0x1 ;  /* 0x0000000002027211 */ /* 0x000fe400078f08ff */
[----:B------:R-:W-:Y:S02]  /*0160*/  LEA.HI R5, R6, R7, RZ, 0x1 ;  /* 0x0000000706057211 */ /* 0x000fe400078f08ff */
[-C--:B------:R-:W-:Y:S02]  /*0170*/  LEA.HI R14, R12, R13.reuse, RZ, 0x2 ;  /* 0x0000000d0c0e7211 */ /* 0x080fe400078f10ff */
[----:B------:R-:W-:Y:S02]  /*0180*/  LOP3.LUT R4, R3, 0xfffffffc, RZ, 0xc0, !PT ;  /* 0xfffffffc03047812 */ /* 0x000fe400078ec0ff */
[----:B------:R-:W-:Y:S02]  /*0190*/  LOP3.LUT R2, R2, 0xfffffffe, RZ, 0xc0, !PT ;  /* 0xfffffffe02027812 */ /* 0x000fe400078ec0ff */
[----:B------:R-:W-:Y:S01]  /*01a0*/  LOP3.LUT R3, R5, 0xfffffffe, RZ, 0xc0, !PT ;  /* 0xfffffffe05037812 */ /* 0x000fe200078ec0ff */
[----:B------:R-:W-:Y:S01]  /*01b0*/  IMAD.IADD R203, R0, 0x1, -R4 ;  /* 0x0000000100cb7824 */ /* 0x000fe200078e0a04 */
[----:B------:R-:W-:Y:S01]  /*01c0*/  LEA.HI R15, R12, R13, RZ, 0x3 ;  /* 0x0000000d0c0f7211 */ /* 0x000fe200078f18ff */
[----:B------:R-:W-:Y:S01]  /*01d0*/  IMAD.IADD R194, R0, 0x1, -R2 ;  /* 0x0000000100c27824 */ /* 0x000fe200078e0a02 */
[--C-:B------:R-:W-:Y:S01]  /*01e0*/  SHF.R.S32.HI R8, RZ, 0x2, R14.reuse ;  /* 0x00000002ff087819 */ /* 0x100fe2000001140e */
[----:B------:R-:W-:Y:S01]  /*01f0*/  IMAD.IADD R10, R7, 0x1, -R3 ;  /* 0x00000001070a7824 */ /* 0x000fe200078e0a03 */
[----:B------:R-:W-:-:S02]  /*0200*/  SHF.R.S32.HI R5, RZ, 0x1f, R14 ;  /* 0x0000001fff057819 */ /* 0x000fc4000001140e */
[----:B------:R-:W-:Y:S01]  /*0210*/  SHF.R.S32.HI R4, RZ, 0x3, R15 ;  /* 0x00000003ff047819 */ /* 0x000fe2000001140f */
[----:B------:R-:W-:Y:S01]  /*0220*/  IMAD.SHL.U32 R186, R10, 0x200, RZ ;  /* 0x000002000aba7824 */ /* 0x000fe200078e00ff */
[----:B------:R-:W-:Y:S02]  /*0230*/  LEA.HI R0, R5, R8, RZ, 0x3 ;  /* 0x0000000805007211 */ /* 0x000fe400078f18ff */
[----:B------:R-:W-:Y:S01]  /*0240*/  LOP3.LUT R5, R15, 0xfffffff8, RZ, 0xc0, !PT ;  /* 0xfffffff80f057812 */ /* 0x000fe200078ec0ff */
[----:B------:R-:W-:Y:S01]  /*0250*/  IMAD.SHL.U32 R4, R4, 0x40, RZ ;  /* 0x0000004004047824 */ /* 0x000fe200078e00ff */
[----:B------:R-:W-:Y:S02]  /*0260*/  LOP3.LUT R2, R6, 0xfffffff0, RZ, 0xc0, !PT ;  /* 0xfffffff006027812 */ /* 0x000fe400078ec0ff */
[----:B------:R-:W-:Y:S01]  /*0270*/  LOP3.LUT R3, R0, 0xfffffff8, RZ, 0xc0, !PT ;  /* 0xfffffff800037812 */ /* 0x000fe200078ec0ff */
[C---:B------:R-:W-:Y:S02]  /*0280*/  IMAD.IADD R0, R13.reuse, 0x1, -R5 ;  /* 0x000000010d007824 */ /* 0x040fe400078e0a05 */
[----:B------:R-:W-:-:S02]  /*0290*/  IMAD.IADD R2, R13, 0x1, -R2 ;  /* 0x000000010d027824 */ /* 0x000fc400078e0a02 */
[----:B------:R-:W-:Y:S01]  /*02a0*/  IMAD.IADD R5, R8, 0x1, -R3 ;  /* 0x0000000108057824 */ /* 0x000fe200078e0a03 */
[----:B------:R-:W-:Y:S01]  /*02b0*/  LOP3.LUT R3, R4, 0x1c0, RZ, 0xc0, !PT ;  /* 0x000001c004037812 */ /* 0x000fe200078ec0ff */
[C---:B------:R-:W-:Y:S01]  /*02c0*/  IMAD.SHL.U32 R216, R0.reuse, 0x8, RZ ;  /* 0x0000000800d87824 */ /* 0x040fe200078e00ff */
[----:B------:R-:W-:Y:S02]  /*02d0*/  SHF.R.S32.HI R6, RZ, 0x1f, R2 ;  /* 0x0000001fff067819 */ /* 0x000fe40000011402 */
[----:B------:R-:W-:Y:S02]  /*02e0*/  SHF.R.U32.HI R4, RZ, 0x3, R3 ;  /* 0x00000003ff047819 */ /* 0x000fe40000011603 */
[C---:B------:R-:W-:Y:S02]  /*02f0*/  LOP3.LUT P4, RZ, R0.reuse, 0x2, RZ, 0xc0, !PT ;  /* 0x0000000200ff7812 */ /* 0x040fe4000788c0ff */
[----:B------:R-:W-:Y:S02]  /*0300*/  LOP3.LUT R3, R3, 0x38, R216, 0xf8, !PT ;  /* 0x0000003803037812 */ /* 0x000fe400078ef8d8 */
[C---:B------:R-:W-:Y:S01]  /*0310*/  LOP3.LUT P3, RZ, R0.reuse, 0x4, RZ, 0xc0, !PT ;  /* 0x0000000400ff7812 */ /* 0x040fe2000786c0ff */
[----:B------:R-:W-:Y:S01]  /*0320*/  IMAD.SHL.U32 R0, R0, 0x40, RZ ;  /* 0x0000004000007824 */ /* 0x000fe200078e00ff */
[----:B------:R-:W-:-:S02]  /*0330*/  LEA.HI R11, R6, R2, RZ, 0x3 ;  /* 0x00000002060b7211 */ /* 0x000fc400078f18ff */
[----:B------:R-:W-:Y:S01]  /*0340*/  LOP3.LUT R7, R3, R4, RZ, 0x3c, !PT ;  /* 0x0000000403077212 */ /* 0x000fe200078e3cff */
[----:B------:R-:W-:Y:S01]  /*0350*/  IMAD.SHL.U32 R3, R194, 0x10, RZ ;  /* 0x00000010c2037824 */ /* 0x000fe200078e00ff */
[----:B------:R-:W-:Y:S02]  /*0360*/  LOP3.LUT R0, R0, 0x1c0, RZ, 0xc0, !PT ;  /* 0x000001c000007812 */ /* 0x000fe400078ec0ff */
[----:B------:R-:W-:Y:S02]  /*0370*/  LOP3.LUT R4, R11, 0xfffffff8, RZ, 0xc0, !PT ;  /* 0xfffffff80b047812 */ /* 0x000fe400078ec0ff */
[----:B------:R-:W-:Y:S02]  /*0380*/  LEA.HI R6, R12, R13, RZ, 0x7 ;  /* 0x0000000d0c067211 */ /* 0x000fe400078f38ff */
[----:B------:R-:W-:Y:S01]  /*0390*/  LOP3.LUT R189, R0, 0x8, R15, 0xf8, !PT ;  /* 0x0000000800bd7812 */ /* 0x000fe200078ef80f */
[----:B------:R-:W-:Y:S01]  /*03a0*/  IMAD.IADD R9, R2, 0x1, -R4 ;  /* 0x0000000102097824 */ /* 0x000fe200078e0a04 */
[----:B------:R-:W-:-:S02]  /*03b0*/  LOP3.LUT R3, R0, 0x10, R3, 0xf8, !PT ;  /* 0x0000001000037812 */ /* 0x000fc400078ef803 */
[----:B------:R-:W-:Y:S02]  /*03c0*/  SHF.R.S32.HI R6, RZ, 0x7, R6 ;  /* 0x00000007ff067819 */ /* 0x000fe40000011406 */
[----:B------:R-:W-:Y:S02]  /*03d0*/  SHF.R.U32.HI R0, RZ, 0x3, R0 ;  /* 0x00000003ff007819 */ /* 0x000fe40000011600 */
[----:B------:R-:W-:Y:S01]  /*03e0*/  LOP3.LUT R2, R5, 0x1, RZ, 0xc0, !PT ;  /* 0x0000000105027812 */ /* 0x000fe200078ec0ff */
[----:B------:R-:W-:Y:S01]  /*03f0*/  IMAD R4, R6, 0x800, R186 ;  /* 0x0000080006047824 */ /* 0x000fe200078e02ba */
[----:B------:R-:W-:Y:S02]  /*0400*/  LEA.HI R8, R12, R13, RZ, 0x6 ;  /* 0x0000000d0c087211 */ /* 0x000fe400078f30ff */
[----:B------:R-:W-:Y:S02]  /*0410*/  LOP3.LUT R189, R189, R0, RZ, 0x3c, !PT ;  /* 0x00000000bdbd7212 */ /* 0x000fe400078e3cff */
[----:B------:R-:W-:-:S02]  /*0420*/  ISETP.NE.U32.AND P0, PT, R2, 0x1, PT ;  /* 0x000000010200780c */ /* 0x000fc40003f05070 */
[----:B------:R-:W-:Y:S01]  /*0430*/  LOP3.LUT R3, R3, 0x8, R15, 0xf8, !PT ;  /* 0x0000000803037812 */ /* 0x000fe200078ef80f */
[----:B------:R-:W-:Y:S01]  /*0440*/  IMAD.IADD R189, R4, 0x1, R189 ;  /* 0x0000000104bd7824 */ /* 0x000fe200078e02bd */
[----:B------:R-:W-:Y:S02]  /*0450*/  SHF.R.S32.HI R2, RZ, 0x6, R8 ;  /* 0x00000006ff027819 */ /* 0x000fe40000011408 */
[----:B------:R-:W-:Y:S01]  /*0460*/  LOP3.LUT R4, R14, 0x7ffffffc, RZ, 0xc0, !PT ;  /* 0x7ffffffc0e047812 */ /* 0x000fe200078ec0ff */
[----:B------:R-:W-:Y:S01]  /*0470*/  IMAD.SHL.U32 R189, R189, 0x2, RZ ;  /* 0x00000002bdbd7824 */ /* 0x000fe200078e00ff */
[----:B------:R-:W-:Y:S01]  /*0480*/  LOP3.LUT R186, R186, R3, R0, 0xf6, !PT ;  /* 0x00000003baba7212 */ /* 0x000fe200078ef600 */
[----:B------:R-:W-:Y:S01]  /*0490*/  IMAD R0, R2, 0x200, R7 ;  /* 0x0000020002007824 */ /* 0x000fe200078e0207 */
[----:B------:R-:W-:Y:S01]  /*04a0*/  R2P PR, R5, 0x6 ;  /* 0x0000000605007804 */ /* 0x000fe20000000000 */
[----:B------:R-:W-:Y:S01]  /*04b0*/  IMAD.IADD R3, R13, 0x1, -R4 ;  /* 0x000000010d037824 */ /* 0x000fe200078e0a04 */
[----:B------:R-:W-:Y:S01]  /*04c0*/  SEL R185, R185, 0xffffffc0, !P3 ;  /* 0xffffffc0b9b97807 */ /* 0x000fe20005800000 */
[----:B------:R-:W-:Y:S01]  /*04d0*/  IMAD.SHL.U32 R13, R13, 0x2, RZ ;  /* 0x000000020d0d7824 */ /* 0x000fe200078e00ff */
[----:B------:R1:W-:Y:S01]  /*04e0*/  STL [R1+0x18], R0 ;  /* 0x0000180001007387 */ /* 0x0003e20000100800 */
[----:B------:R-:W-:Y:S01]  /*04f0*/  IMAD.SHL.U32 R4, R6, 0x20, RZ ;  /* 0x0000002006047824 */ /* 0x000fe200078e00ff */
[----:B------:R-:W-:Y:S01]  /*0500*/  SEL R223, R223, 0x10, !P0 ;  /* 0x00000010dfdf7807 */ /* 0x000fe20004000000 */
[----:B------:R-:W-:-:S02]  /*0510*/  IMAD.SHL.U32 R2, R2, 0x8, RZ ;  /* 0x0000000802027824 */ /* 0x000fc400078e00ff */
[----:B------:R-:W-:Y:S01]  /*0520*/  IMAD.SHL.U32 R7, R3, 0x2, RZ ;  /* 0x0000000203077824 */ /* 0x000fe200078e00ff */
[----:B------:R-:W-:Y:S01]  /*0530*/  LOP3.LUT R6, R4, 0x6, R13, 0xf8, !PT ;  /* 0x0000000604067812 */ /* 0x000fe200078ef80d */
[----:B------:R-:W-:Y:S01]  /*0540*/  IMAD.IADD R188, R189, 0x1, R185 ;  /* 0x00000001bdbc7824 */ /* 0x000fe200078e02b9 */
[----:B------:R-:W-:-:S03]  /*0550*/  LOP3.LUT R2, R2, 0x18, RZ, 0xc0, !PT ;  /* 0x0000001802027812 */ /* 0x000fc600078ec0ff */
[----:B------:R2:W-:Y:S01]  /*0560*/  STL [R1+0x8], R6 ;  /* 0x0000080601007387 */ /* 0x0005e20000100800 */
[----:B-1----:R-:W-:Y:S02]  /*0570*/  IMAD.SHL.U32 R0, R5, 0x40, RZ ;  /* 0x0000004005007824 */ /* 0x002fe400078e00ff */
[----:B------:R-:W-:-:S03]  /*0580*/  IMAD.SHL.U32 R5, R10, 0x20, RZ ;  /* 0x000000200a057824 */ /* 0x000fc600078e00ff */
[----:B------:R-:W-:Y:S02]  /*0590*/  LOP3.LUT R0, R0, 0x1c0, RZ, 0xc0, !PT ;  /* 0x000001c000007812 */ /* 0x000fe400078ec0ff */
[----:B------:R-:W-:Y:S01]  /*05a0*/  LOP3.LUT R8, R2, 0x20, R5, 0xf8, !PT ;  /* 0x0000002002087812 */ /* 0x000fe200078ef805 */
[----:B------:R-:W-:Y:S01]  /*05b0*/  IMAD.SHL.U32 R5, R11, 0x40, RZ ;  /* 0x000000400b057824 */ /* 0x000fe200078e00ff */
[----:B------:R-:W-:Y:S01]  /*05c0*/  SHF.R.U32.HI R3, RZ, 0x3, R0 ;  /* 0x00000003ff037819 */ /* 0x000fe20000011600 */
[----:B--2---:R-:W-:Y:S01]  /*05d0*/  IMAD.SHL.U32 R6, R9, 0x40, RZ ;  /* 0x0000004009067824 */ /* 0x004fe200078e00ff */
[----:B------:R-:W-:Y:S02]  /*05e0*/  LOP3.LUT R4, R0, 0x20, R4, 0xf8, !PT ;  /* 0x0000002000047812 */ /* 0x000fe400078ef804 */
[----:B------:R-:W-:Y:S02]  /*05f0*/  LOP3.LUT R9, R3, R0, R2, 0x1e, !PT ;  /* 0x0000000003097212 */ /* 0x000fe400078e1e02 */
[----:B------:R-:W-:Y:S01]  /*0600*/  LOP3.LUT R2, R6, 0x1c0, RZ, 0xc0, !PT ;  /* 0x000001c006027812 */ /* 0x000fe200078ec0ff */
[----:B------:R-:W-:Y:S01]  /*0610*/  IMAD.SHL.U32 R6, R10, 0x8, RZ ;  /* 0x000000080a067824 */ /* 0x000fe200078e00ff */
[----:B------:R-:W-:Y:S01]  /*0620*/  LOP3.LUT R0, R4, R3, RZ, 0x3c, !PT ;  /* 0x0000000304007212 */ /* 0x000fe200078e3cff */
[----:B------:R-:W-:Y:S01]  /*0630*/  IMAD R4, R203, 0x400, R7 ;  /* 0x00000400cb047824 */ /* 0x000fe200078e0207 */
[----:B------:R-:W-:-:S02]  /*0640*/  SHF.R.U32.HI R3, RZ, 0x3, R2 ;  /* 0x00000003ff037819 */ /* 0x000fc40000011602 */
[----:B------:R-:W-:Y:S01]  /*0650*/  LOP3.LUT R6, R2, 0x8, R6, 0xf8, !PT ;  /* 0x0000000802067812 */ /* 0x000fe200078ef806 */
[----:B------:R-:W-:Y:S01]  /*0660*/  IMAD.IADD R221, R4, 0x1, R0 ;  /* 0x0000000104dd7824 */ /* 0x000fe200078e0200 */
[----:B------:R-:W-:Y:S01]  /*0670*/  LOP3.LUT R0, R5, 0xfffffe00, RZ, 0xc0, !PT ;  /* 0xfffffe0005007812 */ /* 0x000fe200078ec0ff */
[----:B------:R-:W-:Y:S01]  /*0680*/  IMAD R4, R194, 0x400, R7 ;  /* 0x00000400c2047824 */ /* 0x000fe200078e0207 */
[----:B------:R-:W-:Y:S01]  /*0690*/  LOP3.LUT R2, R3, R8, R2, 0x1e, !PT ;  /* 0x0000000803027212 */ /* 0x000fe200078e1e02 */
[----:B------:R-:W-:Y:S01]  /*06a0*/  IMAD.SHL.U32 R221, R221, 0x2, RZ ;  /* 0x00000002dddd7824 */ /* 0x000fe200078e00ff */
[----:B------:R-:W-:Y:S01]  /*06b0*/  LOP3.LUT R3, R6, R3, RZ, 0x3c, !PT ;  /* 0x0000000306037212 */ /* 0x000fe200078e3cff */
[--C-:B------:R-:W-:Y:S01]  /*06c0*/  IMAD R203, R203, 0x400, R0.reuse ;  /* 0x00000400cbcb7824 */ /* 0x100fe200078e0200 */
[----:B------:R-:W-:Y:S01]  /*06d0*/  LOP3.LUT R202, R2, R0, RZ, 0xfc, !PT ;  /* 0x0000000002ca7212 */ /* 0x000fe200078efcff */
[----:B------:R-:W-:Y:S01]  /*06e0*/  IMAD R194, R194, 0x400, R0 ;  /* 0x00000400c2c27824 */ /* 0x000fe200078e0200 */
[C---:B------:R-:W-:Y:S01]  /*06f0*/  IADD3 R222, R221.reuse, 0x20, RZ ;  /* 0x00000020ddde7810 */ /* 0x040fe20007ffe0ff */
[----:B------:R-:W-:Y:S01]  /*0700*/  IMAD.MOV.U32 R0, RZ, RZ, 0x20 ;  /* 0x00000020ff007424 */ /* 0x000fe200078e00ff */
[----:B------:R-:W-:Y:S01]  /*0710*/  @P1 IADD3 R222, R221, -0x20, RZ ;  /* 0xffffffe0ddde1810 */ /* 0x000fe20007ffe0ff */
[----:B------:R-:W-:-:S02]  /*0720*/  IMAD.IADD R4, R4, 0x1, R9 ;  /* 0x0000000104047824 */ /* 0x000fc400078e0209 */
[----:B------:R-:W-:Y:S01]  /*0730*/  IMAD.IADD R194, R3, 0x1, R194 ;  /* 0x0000000103c27824 */ /* 0x000fe200078e02c2 */
[----:B------:R-:W-:Y:S01]  /*0740*/  SEL R0, R0, 0xffffffe0, !P4 ;  /* 0xffffffe000007807 */ /* 0x000fe20006000000 */
[----:B------:R-:W-:Y:S01]  /*0750*/  IMAD.IADD R224, R221, 0x1, R223 ;  /* 0x00000001dde07824 */ /* 0x000fe200078e02df */
[----:B------:R-:W-:Y:S01]  /*0760*/  LEA R2, R4, 0xc000, 0x1 ;  /* 0x0000c00004027811 */ /* 0x000fe200078e08ff */
[----:B------:R-:W-:Y:S01]  /*0770*/  IMAD.IADD R203, R203, 0x1, R3 ;  /* 0x00000001cbcb7824 */ /* 0x000fe200078e0203 */
[--C-:B------:R-:W-:Y:S01]  /*0780*/  IADD3 R191, R185, R189, R0.reuse ;  /* 0x000000bdb9bf7210 */ /* 0x100fe20007ffe000 */
[----:B------:R-:W-:Y:S01]  /*0790*/  IMAD.IADD R190, R189, 0x1, R0 ;  /* 0x00000001bdbe7824 */ /* 0x000fe200078e0200 */
[C---:B------:R-:W-:Y:S01]  /*07a0*/  IADD3 R0, R2.reuse, 0x40, RZ ;  /* 0x0000004002007810 */ /* 0x040fe20007ffe0ff */
[----:B------:R1:W-:Y:S01]  /*07b0*/  STL [R1+0xc], R2 ;  /* 0x00000c0201007387 */ /* 0x0003e20000100800 */
[----:B------:R-:W-:Y:S01]  /*07c0*/  @P2 IADD3 R0, R2, -0x40, RZ ;  /* 0xffffffc002002810 */ /* 0x000fe20007ffe0ff */
[----:B------:R-:W-:Y:S01]  /*07d0*/  IMAD R185, R186, 0x2, R185 ;  /* 0x00000002bab97824 */ /* 0x000fe200078e02b9 */
[----:B------:R-:W-:Y:S01]  /*07e0*/  LEA R194, R194, 0x10000, 0x1 ;  /* 0x00010000c2c27811 */ /* 0x000fe200078e08ff */
[----:B------:R-:W-:-:S02]  /*07f0*/  IMAD.SHL.U32 R186, R186, 0x2, RZ ;  /* 0x00000002baba7824 */ /* 0x000fc400078e00ff */
[----:B------:R2:W-:Y:S01]  /*0800*/  STL [R1+0x10], R0 ;  /* 0x0000100001007387 */ /* 0x0005e20000100800 */
[----:B------:R-:W-:-:S03]  /*0810*/  IMAD.IADD R223, R223, 0x1, R222 ;  /* 0x00000001dfdf7824 */ /* 0x000fc600078e02de */
[----:B-1----:R-:W1:Y:S04]  /*0820*/  S2R R2, SR_CTAID.Z ;  /* 0x0000000000027919 */ /* 0x002e680000002700 */
[----:B-1----:R2:W-:Y:S02]  /*0830*/  STL [R1], R2 ;  /* 0x0000000201007387 */ /* 0x0025e40000100800 */
.L_x_134:
[----:B-1----:R-:W1:Y:S01]  /*0840*/  S2R R38, SR_CTAID.Y ;  /* 0x0000000000267919 */ /* 0x002e620000002600 */
[----:B--2---:R-:W2:Y:S01]  /*0850*/  LDC.U8 R0, c[0x0][0x312] ;  /* 0x0000c480ff007b82 */ /* 0x004ea20000000000 */
[----:B------:R-:W-:Y:S02]  /*0860*/  ISETP.NE.U32.AND P2, PT, RZ, c[0x0][0x240], PT ;  /* 0x00009000ff007a0c */ /* 0x000fe40003f45070 */
[----:B------:R-:W-:Y:S02]  /*0870*/  ISETP.EQ.U32.AND P5, PT, RZ, c[0x0][0x248], PT ;  /* 0x00009200ff007a0c */ /* 0x000fe40003fa2070 */
[----:B------:R-:W-:-:S02]  /*0880*/  ISETP.NE.AND.EX P2, PT, RZ, c[0x0][0x244], PT, P2 ;  /* 0x00009100ff007a0c */ /* 0x000fc40003f45320 */
[----:B------:R-:W-:Y:S01]  /*0890*/  ISETP.NE.U32.AND P3, PT, RZ, c[0x0][0x250], PT ;  /* 0x00009400ff007a0c */ /* 0x000fe20003f65070 */
[----:B------:R-:W-:-:S03]  /*08a0*/  IMAD.MOV.U32 R39, RZ, RZ, -0x1 ;  /* 0xffffffffff277424 */ /* 0x000fc600078e00ff */
[----:B------:R-:W-:Y:S01]  /*08b0*/  ISETP.NE.AND.EX P3, PT, RZ, c[0x0][0x254], PT, P3 ;  /* 0x00009500ff007a0c */ /* 0x000fe20003f65330 */
[----:B-1----:R-:W-:Y:S01]  /*08c0*/  IMAD.SHL.U32 R8, R38, 0x4, RZ ;  /* 0x0000000426087824 */ /* 0x002fe200078e00ff */
[----:B------:R-:W-:Y:S02]  /*08d0*/  SHF.R.S32.HI R35, RZ, 0x1f, R38 ;  /* 0x0000001fff237819 */ /* 0x000fe40000011426 */
[----:B--2---:R-:W-:Y:S01]  /*08e0*/  ISETP.NE.AND P4, PT, R0, RZ, PT ;  /* 0x000000ff0000720c */ /* 0x004fe20003f85270 */
        /* <DEDUP_REMOVED lines=13> */
[----:B---3--:R-:W3:Y:S01]  /*09c0*/  @!P5 LDG.E R39, [R2.64] ;  /* 0x000000060227d981 */ /* 0x008ee2000c1e1900 */
        /* <DEDUP_REMOVED lines=10> */
.L_x_88:
        /* <DEDUP_REMOVED lines=17> */
[C---:B------:R-:W-:Y:S02]  /*0b80*/  ISETP.NE.AND P1, PT, R0.reuse, -0x1, PT ;  /* 0xffffffff0000780c */ /* 0x040fe40003f25270 */
[----:B------:R-:W-:Y:S01]  /*0b90*/  SHF.R.S32.HI R7, RZ, 0x1f, R2 ;  /* 0x0000001fff077819 */ /* 0x000fe20000011402 */
[----:B------:R-:W-:-:S03]  /*0ba0*/  IMAD.WIDE.U32 R4, R0, c[0x0][0x190], RZ ;  /* 0x0000640000047a25 */ /* 0x000fc600078e00ff */
[----:B------:R-:W-:Y:S01]  /*0bb0*/  LEA.HI R7, R7, R2, RZ, 0x6 ;  /* 0x0000000207077211 */ /* 0x000fe200078f30ff */
[----:B------:R-:W-:Y:S01]  /*0bc0*/  IMAD R3, R38, c[0x0][0x17c], R3 ;  /* 0x00005f0026037a24 */ /* 0x000fe200078e0203 */
[----:B------:R-:W-:Y:S01]  /*0bd0*/  SEL R29, R10, R4, !P1 ;  /* 0x000000040a1d7207 */ /* 0x000fe20004800000 */
[----:B------:R-:W-:Y:S01]  /*0be0*/  @P0 IMAD.IADD R6, R250, 0x1, R39 ;  /* 0x00000001fa060824 */ /* 0x000fe200078e0227 */
[----:B------:R-:W-:Y:S01]  /*0bf0*/  LOP3.LUT R8, R7, 0xffffffc0, RZ, 0xc0, !PT ;  /* 0xffffffc007087812 */ /* 0x000fe200078ec0ff */
[----:B------:R-:W-:Y:S01]  /*0c00*/  IMAD R9, R0, c[0x0][0x194], RZ ;  /* 0x0000650000097a24 */ /* 0x000fe200078e02ff */
[----:B------:R-:W-:Y:S01]  /*0c10*/  SHF.R.S32.HI R209, RZ, 0x6, R7 ;  /* 0x00000006ffd17819 */ /* 0x000fe20000011407 */
[----:B------:R-:W-:Y:S01]  /*0c20*/  IMAD.IADD R26, R11, 0x1, R3 ;  /* 0x000000010b1a7824 */ /* 0x000fe200078e0203 */
[----:B------:R-:W-:Y:S01]  /*0c30*/  IADD3 R10, R8, -0x40, RZ ;  /* 0xffffffc0080a7810 */ /* 0x000fe20007ffe0ff */
[----:B------:R-:W-:Y:S01]  /*0c40*/  @P0 IMAD.WIDE.U32 R2, R6, c[0x0][0x198], RZ ;  /* 0x0000660006020a25 */ /* 0x000fe200078e00ff */
[----:B------:R-:W-:-:S02]  /*0c50*/  @P1 IADD3 R26, R5, R9, RZ ;  /* 0x00000009051a1210 */ /* 0x000fc40007ffe0ff */
[----:B------:R-:W-:Y:S01]  /*0c60*/  SHF.R.S32.HI R19, RZ, 0x1f, R10 ;  /* 0x0000001fff137819 */ /* 0x000fe2000001140a */
[----:B------:R-:W-:Y:S02]  /*0c70*/  @P0 IMAD R31, R6, c[0x0][0x19c], R3 ;  /* 0x00006700061f0a24 */ /* 0x000fe400078e0203 */
        /* <DEDUP_REMOVED lines=12> */
.L_x_90:
        /* <DEDUP_REMOVED lines=15> */
.L_x_91:
[----:B------:R-:W2:Y:S04]  /*0e30*/  LDL.64 R4, [R1] ;  /* 0x0000000001047983 */ /* 0x000ea80000100a00 */
[----:B------:R3:W2:Y:S01]  /*0e40*/  LDL.64 R40, [R1] ;  /* 0x0000000001287983 */ /* 0x0006a20000100a00 */
[----:B------:R-:W-:Y:S01]  /*0e50*/  IABS R9, c[0x0][0x1c8] ;  /* 0x0000720000097a13 */ /* 0x000fe20000000000 */
[----:B------:R-:W4:Y:S01]  /*0e60*/  LDC.U8 R15, c[0x0][0x328] ;  /* 0x0000ca00ff0f7b82 */ /* 0x000f220000000000 */
[----:B------:R-:W-:Y:S02]  /*0e70*/  IMAD.MOV.U32 R11, RZ, RZ, c[0x0][0x224] ;  /* 0x00008900ff0b7624 */ /* 0x000fe400078e00ff */
[----:B------:R-:W5:Y:S01]  /*0e80*/  I2F.RP R2, R9 ;  /* 0x0000000900027306 */ /* 0x000f620000209400 */
[----:B------:R-:W-:-:S02]  /*0e90*/  IMAD.MOV.U32 R37, RZ, RZ, c[0x0][0x22c] ;  /* 0x00008b00ff257624 */ /* 0x000fc400078e00ff */
[----:B------:R-:W-:Y:S01]  /*0ea0*/  SHF.R.S32.HI R11, RZ, 0x1f, R11 ;  /* 0x0000001fff0b7819 */ /* 0x000fe2000001140b */
[----:B------:R-:W-:Y:S01]  /*0eb0*/  IMAD.WIDE.U32 R12, R38, c[0x0][0x224], RZ ;  /* 0x00008900260c7a25 */ /* 0x000fe200078e00ff */
[----:B------:R-:W1:Y:S03]  /*0ec0*/  LDC.U8 R21, c[0x0][0x3d0] ;  /* 0x0000f400ff157b82 */ /* 0x000e660000000000 */
[----:B------:R-:W-:Y:S01]  /*0ed0*/  IMAD.WIDE R22, R37, c[0x0][0x1c0], RZ ;  /* 0x0000700025167a25 */ /* 0x000fe200078e02ff */
[----:B-----5:R-:W5:Y:S01]  /*0ee0*/  MUFU.RCP R2, R2 ;  /* 0x0000000200027308 */ /* 0x020f620000001000 */
[----:B----4-:R-:W-:Y:S02]  /*0ef0*/  ISETP.NE.AND P3, PT, R15, RZ, PT ;  /* 0x000000ff0f00720c */ /* 0x010fe40003f65270 */
[----:B-----5:R-:W-:-:S05]  /*0f00*/  IADD3 R2, R2, 0xffffffe, RZ ;  /* 0x0ffffffe02027810 */ /* 0x020fca0007ffe0ff */
[----:B------:R-:W4:Y:S02]  /*0f10*/  F2I.FTZ.U32.TRUNC.NTZ R3, R2 ;  /* 0x0000000200037305 */ /* 0x000f24000021f000 */
[----:B----4-:R-:W-:-:S05]  /*0f20*/  IADD3 R2, RZ, -R3, RZ ;  /* 0x80000003ff027210 */ /* 0x010fca0007ffe0ff */
[----:B------:R-:W-:Y:S01]  /*0f30*/  IMAD R6, R2, R9, RZ ;  /* 0x0000000902067224 */ /* 0x000fe200078e02ff */
[----:B------:R-:W-:-:S05]  /*0f40*/  MOV R2, RZ ;  /* 0x000000ff00027202 */ /* 0x000fca0000000f00 */
[----:B------:R-:W-:-:S04]  /*0f50*/  IMAD.HI.U32 R2, R3, R6, R2 ;  /* 0x0000000603027227 */ /* 0x000fc800078e0002 */
[----:B------:R-:W-:-:S04]  /*0f60*/  @!P1 IMAD R6, R35, c[0x0][0x368], RZ ;  /* 0x0000da0023069a24 */ /* 0x000fc800078e02ff */
[----:B------:R-:W-:Y:S02]  /*0f70*/  @!P1 IMAD R6, R38, c[0x0][0x36c], R6 ;  /* 0x0000db0026069a24 */ /* 0x000fe400078e0206 */
[----:B--2---:R-:W-:Y:S02]  /*0f80*/  IMAD.MOV.U32 R40, RZ, RZ, R4 ;  /* 0x000000ffff287224 */ /* 0x004fe400078e0004 */
[----:B------:R-:W-:-:S03]  /*0f90*/  @P1 IMAD.WIDE.U32 R4, R0, c[0x0][0x370], RZ ;  /* 0x0000dc0000041a25 */ /* 0x000fc600078e00ff */
[----:B------:R-:W-:Y:S01]  /*0fa0*/  IABS R7, R40 ;  /* 0x0000002800077213 */ /* 0x000fe20000000000 */
[----:B------:R-:W-:Y:S01]  /*0fb0*/  @P1 IMAD R17, R0, c[0x0][0x374], R5 ;  /* 0x0000dd0000111a24 */ /* 0x000fe200078e0205 */
[----:B------:R-:W-:Y:S01]  /*0fc0*/  @P1 MOV R14, R4 ;  /* 0x00000004000e1202 */ /* 0x000fe20000000f00 */
[----:B------:R-:W-:Y:S01]  /*0fd0*/  @!P1 IMAD.WIDE.U32 R4, R38, c[0x0][0x368], RZ ;  /* 0x0000da0026049a25 */ /* 0x000fe200078e00ff */
[----:B------:R-:W-:-:S03]  /*0fe0*/  SHF.R.S32.HI R41, RZ, 0x1f, R40 ;  /* 0x0000001fff297819 */ /* 0x000fc60000011428 */
[----:B------:R-:W-:Y:S01]  /*0ff0*/  IMAD.MOV.U32 R8, RZ, RZ, R7 ;  /* 0x000000ffff087224 */ /* 0x000fe200078e0007 */
[----:B------:R-:W-:Y:S01]  /*1000*/  LOP3.LUT R7, R40, c[0x0][0x1c8], RZ, 0x3c, !PT ;  /* 0x0000720028077a12 */ /* 0x000fe200078e3cff */
[----:B------:R-:W-:Y:S01]  /*1010*/  @!P1 IMAD.MOV.U32 R14, RZ, RZ, R4 ;  /* 0x000000ffff0e9224 */ /* 0x000fe200078e0004 */
[----:B------:R-:W-:Y:S01]  /*1020*/  @!P1 IADD3 R17, R5, R6, RZ ;  /* 0x0000000605119210 */ /* 0x000fe20007ffe0ff */
[----:B------:R-:W-:Y:S01]  /*1030*/  IMAD.HI.U32 R2, R2, R8, RZ ;  /* 0x0000000802027227 */ /* 0x000fe200078e00ff */
[----:B------:R-:W-:Y:S01]  /*1040*/  ISETP.GE.AND P4, PT, R7, RZ, PT ;  /* 0x000000ff0700720c */ /* 0x000fe20003f86270 */
[----:B------:R3:W-:Y:S02]  /*1050*/  STL [R1+0x4], R41 ;  /* 0x0000042901007387 */ /* 0x0007e40000100800 */
[----:B------:R-:W-:Y:S01]  /*1060*/  IMAD R7, R11, R38, RZ ;  /* 0x000000260b077224 */ /* 0x000fe200078e02ff */
[----:B------:R-:W-:Y:S01]  /*1070*/  IADD3 R3, -R2, RZ, RZ ;  /* 0x000000ff02037210 */ /* 0x000fe20007ffe1ff */
[----:B------:R-:W2:Y:S01]  /*1080*/  S2R R11, SR_CTAID.X ;  /* 0x00000000000b7919 */ /* 0x000ea20000002500 */
[----:B------:R-:W-:-:S02]  /*1090*/  IMAD.SHL.U32 R6, R38, 0x80, RZ ;  /* 0x0000008026067824 */ /* 0x000fc400078e00ff */
[----:B------:R-:W-:Y:S02]  /*10a0*/  IMAD R5, R35, c[0x0][0x224], R7 ;  /* 0x0000890023057a24 */ /* 0x000fe400078e0207 */
[----:B------:R-:W-:Y:S01]  /*10b0*/  IMAD R3, R9, R3, R8 ;  /* 0x0000000309037224 */ /* 0x000fe200078e0208 */
[----:B------:R-:W-:Y:S01]  /*10c0*/  SHF.L.U64.HI R8, R38, 0x7, R35 ;  /* 0x0000000726087819 */ /* 0x000fe20000010223 */
[-C--:B------:R-:W-:Y:S01]  /*10d0*/  IMAD R7, R23, R12.reuse, RZ ;  /* 0x0000000c17077224 */ /* 0x080fe200078e02ff */
[----:B------:R-:W-:Y:S01]  /*10e0*/  IADD3 R4, R13, R5, RZ ;  /* 0x000000050d047210 */ /* 0x000fe20007ffe0ff */
[----:B------:R-:W-:Y:S01]  /*10f0*/  IMAD.WIDE.U32 R12, R22, R12, RZ ;  /* 0x0000000c160c7225 */ /* 0x000fe200078e00ff */
[----:B------:R-:W-:Y:S02]  /*1100*/  ISETP.GT.U32.AND P5, PT, R9, R3, PT ;  /* 0x000000030900720c */ /* 0x000fe40003fa4070 */
[----:B------:R-:W-:Y:S01]  /*1110*/  SEL R6, R6, RZ, P2 ;  /* 0x000000ff06067207 */ /* 0x000fe20001000000 */
[----:B------:R-:W-:Y:S01]  /*1120*/  IMAD R7, R22, R4, R7 ;  /* 0x0000000416077224 */ /* 0x000fe200078e0207 */
[----:B------:R-:W-:Y:S01]  /*1130*/  SEL R8, R8, RZ, P2 ;  /* 0x000000ff08087207 */ /* 0x000fe20001000000 */
[----:B------:R-:W-:Y:S01]  /*1140*/  IMAD.WIDE.U32 R4, R22, R0, RZ ;  /* 0x0000000016047225 */ /* 0x000fe200078e00ff */
[----:B------:R-:W-:-:S02]  /*1150*/  IADD3 R6, P2, R10, R6, RZ ;  /* 0x000000060a067210 */ /* 0x000fc40007f5e0ff */
[----:B------:R-:W-:Y:S02]  /*1160*/  IADD3 R16, R13, R7, RZ ;  /* 0x000000070d107210 */ /* 0x000fe40007ffe0ff */
[----:B------:R-:W-:Y:S01]  /*1170*/  SEL R20, R12, R4, !P1 ;  /* 0x000000040c147207 */ /* 0x000fe20004800000 */
[----:B------:R-:W-:Y:S02]  /*1180*/  @P3 IMAD R4, R38, c[0x0][0x214], RZ ;  /* 0x0000850026043a24 */ /* 0x000fe400078e02ff */
[-C--:B------:R-:W-:Y:S01]  /*1190*/  @!P5 IADD3 R3, R3, -R9.reuse, RZ ;  /* 0x800000090303d210 */ /* 0x080fe20007ffe0ff */
[----:B------:R-:W-:Y:S01]  /*11a0*/  IMAD.X R8, R19, 0x1, R8, P2 ;  /* 0x0000000113087824 */ /* 0x000fe200010e0608 */
[----:B------:R-:W-:Y:S01]  /*11b0*/  @!P5 IADD3 R2, R2, 0x1, RZ ;  /* 0x000000010202d810 */ /* 0x000fe20007ffe0ff */
[----:B--2---:R-:W-:Y:S01]  /*11c0*/  IMAD.WIDE.U32 R12, R11, c[0x0][0x3d8], RZ ;  /* 0x0000f6000b0c7a25 */ /* 0x004fe200078e00ff */
[----:B------:R-:W-:Y:S02]  /*11d0*/  ISETP.GE.U32.AND P6, PT, R3, R9, PT ;  /* 0x000000090300720c */ /* 0x000fe40003fc6070 */
[----:B------:R-:W-:Y:S01]  /*11e0*/  ISETP.NE.AND P5, PT, RZ, c[0x0][0x1c8], PT ;  /* 0x00007200ff007a0c */ /* 0x000fe20003fa5270 */
[----:B------:R-:W-:Y:S01]  /*11f0*/  IMAD R3, R23, R0, RZ ;  /* 0x0000000017037224 */ /* 0x000fe200078e02ff */
[----:B-1----:R-:W-:Y:S01]  /*1200*/  ISETP.NE.AND P2, PT, R21, RZ, PT ;  /* 0x000000ff1500720c */ /* 0x002fe20003f45270 */
[----:B------:R-:W-:-:S02]  /*1210*/  IMAD R9, R23, R6, RZ ;  /* 0x0000000617097224 */ /* 0x000fc400078e02ff */
[----:B------:R-:W-:Y:S01]  /*1220*/  IMAD.WIDE.U32 R6, R22, R6, RZ ;  /* 0x0000000616067225 */ /* 0x000fe200078e00ff */
[----:B------:R-:W-:Y:S02]  /*1230*/  @P1 IADD3 R16, R5, R3, RZ ;  /* 0x0000000305101210 */ /* 0x000fe40007ffe0ff */
[----:B------:R-:W-:Y:S01]  /*1240*/  @P3 SEL R3, R4, R0, !P1 ;  /* 0x0000000004033207 */ /* 0x000fe20004800000 */
[----:B------:R-:W-:Y:S01]  /*1250*/  IMAD R8, R22, R8, R9 ;  /* 0x0000000816087224 */ /* 0x000fe200078e0209 */
[----:B------:R-:W-:Y:S01]  /*1260*/  SHF.R.S32.HI R22, RZ, 0x1f, R18 ;  /* 0x0000001fff167819 */ /* 0x000fe20000011412 */
[----:B------:R-:W-:Y:S01]  /*1270*/  IMAD R4, R11, c[0x0][0x3dc], R13 ;  /* 0x0000f7000b047a24 */ /* 0x000fe200078e020d */
[----:B------:R-:W-:Y:S01]  /*1280*/  @P6 IADD3 R2, R2, 0x1, RZ ;  /* 0x0000000102026810 */ /* 0x000fe20007ffe0ff */
[----:B------:R-:W-:Y:S01]  /*1290*/  @!P3 IMAD R5, R38, c[0x0][0x1c0], R40 ;  /* 0x000070002605ba24 */ /* 0x000fe200078e0228 */
[----:B------:R-:W-:Y:S02]  /*12a0*/  SEL R13, R12, RZ, P2 ;  /* 0x000000ff0c0d7207 */ /* 0x000fe40001000000 */
[----:B------:R-:W-:Y:S01]  /*12b0*/  SEL R21, R4, RZ, P2 ;  /* 0x000000ff04157207 */ /* 0x000fe20001000000 */
[----:B------:R-:W-:Y:S01]  /*12c0*/  IMAD.MOV.U32 R15, RZ, RZ, R2 ;  /* 0x000000ffff0f7224 */ /* 0x000fe200078e0002 */
[----:B------:R-:W-:Y:S01]  /*12d0*/  IADD3 R11, R7, R8, RZ ;  /* 0x00000008070b7210 */ /* 0x000fe20007ffe0ff */
[----:B------:R-:W-:-:S02]  /*12e0*/  @P3 IMAD R2, R40, c[0x0][0x234], R3 ;  /* 0x00008d0028023a24 */ /* 0x000fc400078e0203 */
[----:B------:R-:W-:Y:S01]  /*12f0*/  IMAD R3, R40, c[0x0][0x22c], RZ ;  /* 0x00008b0028037a24 */ /* 0x000fe200078e02ff */
[----:B------:R-:W-:Y:S01]  /*1300*/  @!P4 IADD3 R15, -R15, RZ, RZ ;  /* 0x000000ff0f0fc210 */ /* 0x000fe20007ffe1ff */
[----:B------:R-:W-:Y:S01]  /*1310*/  @!P3 IMAD R2, R5, c[0x0][0x214], RZ ;  /* 0x000085000502ba24 */ /* 0x000fe200078e02ff */
[----:B------:R-:W-:Y:S02]  /*1320*/  @!P5 LOP3.LUT R15, RZ, c[0x0][0x1c8], RZ, 0x33, !PT ;  /* 0x00007200ff0fda12 */ /* 0x000fe400078e33ff */
[----:B------:R-:W-:Y:S02]  /*1330*/  SHF.R.S32.HI R12, RZ, 0x1f, R3 ;  /* 0x0000001fff0c7819 */ /* 0x000fe40000011403 */
[----:B------:R-:W-:Y:S01]  /*1340*/  SHF.R.S32.HI R23, RZ, 0x1f, R15 ;  /* 0x0000001fff177819 */ /* 0x000fe2000001140f */
[----:B------:R-:W-:Y:S05]  /*1350*/  @!P3 BRA `(.L_x_92) ;  /* 0x000000700000b947 */ /* 0x000fea0003800000 */
[----:B---3--:R-:W-:Y:S01]  /*1360*/  @!P1 IMAD R0, R38, c[0x0][0x224], RZ ;  /* 0x0000890026009a24 */ /* 0x008fe200078e02ff */
[----:B------:R-:W-:Y:S02]  /*1370*/  MOV R5, 0x80 ;  /* 0x0000008000057802 */ /* 0x000fe40000000f00 */
[----:B------:R-:W-:-:S02]  /*1380*/  MOV R4, c[0x0][0x210] ;  /* 0x0000840000047a02 */ /* 0x000fc40000000f00 */
[----:B------:R-:W-:-:S03]  /*1390*/  LEA R0, R38, R0, 0x7 ;  /* 0x0000000026007211 */ /* 0x000fc600078e38ff */
[----:B------:R-:W-:-:S04]  /*13a0*/  IMAD R4, R5, R4, c[0x0][0x234] ;  /* 0x00008d0005047624 */ /* 0x000fc800078e0204 */
[----:B------:R-:W-:Y:S01]  /*13b0*/  IMAD R0, R4, R40, R0 ;  /* 0x0000002804007224 */ /* 0x000fe200078e0200 */
[----:B------:R-:W-:Y:S05]  /*13c0*/  BRA `(.L_x_93) ;  /* 0x0000002000007947 */ /* 0x000fea0003800000 */
.L_x_92:
[----:B---3--:R-:W-:-:S04]  /*13d0*/  IMAD R0, R38, c[0x0][0x1c0], R40 ;  /* 0x0000700026007a24 */ /* 0x008fc800078e0228 */
[----:B------:R-:W-:Y:S02]  /*13e0*/  IMAD R0, R0, c[0x0][0x224], RZ ;  /* 0x0000890000007a24 */ /* 0x000fe400078e02ff */
.L_x_93:
[----:B------:R-:W1:Y:S01]  /*13f0*/  S2R R34, SR_TID.X ;  /* 0x0000000000227919 */ /* 0x000e620000002100 */
[----:B------:R-:W-:Y:S01]  /*1400*/  IMAD R37, R37, c[0x0][0x1c0], RZ ;  /* 0x0000700025257a24 */ /* 0x000fe200078e02ff */
[----:B------:R-:W-:Y:S01]  /*1410*/  SHF.R.S32.HI R217, RZ, 0x1f, R216 ;  /* 0x0000001fffd97819 */ /* 0x000fe200000114d8 */
[----:B------:R-:W-:Y:S01]  /*1420*/  IMAD.IADD R2, R10, 0x1, R2 ;  /* 0x000000010a027824 */ /* 0x000fe200078e0202 */
[----:B------:R-:W-:Y:S01]  /*1430*/  BSSY B1, `(.L_x_89) ;  /* 0x00005ea000017945 */ /* 0x000fe20003800000 */
[----:B------:R-:W-:Y:S01]  /*1440*/  IMAD.MOV.U32 R4, RZ, RZ, 0x4 ;  /* 0x00000004ff047424 */ /* 0x000fe200078e00ff */
[----:B------:R-:W-:Y:S01]  /*1450*/  IADD3 R218, R216, 0x40, RZ ;  /* 0x00000040d8da7810 */ /* 0x000fe20007ffe0ff */
[----:B------:R-:W-:Y:S02]  /*1460*/  IMAD.IADD R0, R10, 0x1, R0 ;  /* 0x000000010a007824 */ /* 0x000fe400078e0200 */
[----:B------:R-:W-:Y:S02]  /*1470*/  IMAD.SHL.U32 R7, R37, 0x40, RZ ;  /* 0x0000004025077824 */ /* 0x000fe400078e00ff */
[----:B------:R-:W-:Y:S01]  /*1480*/  IMAD.WIDE R8, R2, R4, c[0x0][0x200] ;  /* 0x0000800002087625 */ /* 0x000fe200078e0204 */
[----:B------:R-:W-:-:S02]  /*1490*/  IADD3 R2, P4, R216, R14, RZ ;  /* 0x0000000ed8027210 */ /* 0x000fc40007f9e0ff */
[----:B------:R-:W-:Y:S01]  /*14a0*/  IADD3 R6, P3, P1, R6, R7, R3 ;  /* 0x0000000706067210 */ /* 0x000fe2000797e003 */
[----:B------:R-:W-:Y:S01]  /*14b0*/  IMAD.WIDE R4, R0, R4, c[0x0][0x3c8] ;  /* 0x0000f20000047625 */ /* 0x000fe200078e0204 */
[----:B------:R-:W-:Y:S02]  /*14c0*/  SHF.R.S32.HI R0, RZ, 0x1f, R7 ;  /* 0x0000001fff007819 */ /* 0x000fe40000011407 */
[----:B------:R-:W-:Y:S01]  /*14d0*/  IADD3.X R3, R217, R17, RZ, P4, !PT ;  /* 0x00000011d9037210 */ /* 0x000fe200027fe4ff */
[----:B------:R-:W-:Y:S01]  /*14e0*/  IMAD.MOV.U32 R229, RZ, RZ, R4 ;  /* 0x000000ffffe57224 */ /* 0x000fe200078e0004 */
[----:B------:R-:W-:Y:S01]  /*14f0*/  IADD3.X R11, R11, R0, R12, P3, P1 ;  /* 0x000000000b0b7210 */ /* 0x000fe20001fe240c */
[----:B------:R-:W-:Y:S01]  /*1500*/  IMAD R4, R19, c[0x0][0x370], RZ ;  /* 0x0000dc0013047a24 */ /* 0x000fe200078e02ff */
[----:B------:R-:W-:Y:S01]  /*1510*/  IADD3 R0, -R227, R24, R18 ;  /* 0x00000018e3007210 */ /* 0x000fe20007ffe112 */
[----:B------:R-:W-:Y:S01]  /*1520*/  IMAD.WIDE.U32 R2, R10, c[0x0][0x370], R2 ;  /* 0x0000dc000a027a25 */ /* 0x000fe200078e0002 */
[----:B-1----:R-:W-:-:S02]  /*1530*/  SHF.R.S32.HI R36, RZ, 0x1f, R34 ;  /* 0x0000001fff247819 */ /* 0x002fc40000011422 */
[----:B------:R-:W-:Y:S01]  /*1540*/  IADD3 R0, R0, -c[0x0][0x2e8], RZ ;  /* 0x8000ba0000007a10 */ /* 0x000fe20007ffe0ff */
[----:B------:R-:W-:Y:S01]  /*1550*/  IMAD.MOV.U32 R226, RZ, RZ, R8 ;  /* 0x000000ffffe27224 */ /* 0x000fe200078e0008 */
[----:B------:R-:W-:Y:S01]  /*1560*/  IADD3 R12, P3, P1, R13, R6, R20 ;  /* 0x000000060d0c7210 */ /* 0x000fe2000797e014 */
[----:B------:R-:W-:Y:S01]  /*1570*/  IMAD R6, R10, c[0x0][0x374], R4 ;  /* 0x0000dd000a067a24 */ /* 0x000fe200078e0204 */
[----:B------:R-:W-:Y:S01]  /*1580*/  SHF.R.S32.HI R4, RZ, 0x1f, R0 ;  /* 0x0000001fff047819 */ /* 0x000fe20000011400 */
[----:B------:R-:W-:Y:S01]  /*1590*/  IMAD.MOV.U32 R225, RZ, RZ, R9 ;  /* 0x000000ffffe17224 */ /* 0x000fe200078e0009 */
[CC--:B------:R-:W-:Y:S01]  /*15a0*/  LEA.HI R28, R36.reuse, R34.reuse, RZ, 0x3 ;  /* 0x00000022241c7211 */ /* 0x0c0fe200078f18ff */
[----:B------:R-:W-:Y:S01]  /*15b0*/  IMAD.IADD R3, R3, 0x1, R6 ;  /* 0x0000000103037824 */ /* 0x000fe200078e0206 */
[----:B------:R-:W-:Y:S01]  /*15c0*/  LEA.HI R32, R36, R34, RZ, 0x5 ;  /* 0x0000002224207211 */ /* 0x000fe200078f28ff */
[----:B------:R-:W-:Y:S01]  /*15d0*/  IMAD.MOV.U32 R228, RZ, RZ, R5 ;  /* 0x000000ffffe47224 */ /* 0x000fe200078e0005 */
[----:B------:R-:W-:Y:S01]  /*15e0*/  LEA.HI R14, R4, R0, RZ, 0x6 ;  /* 0x00000000040e7211 */ /* 0x000fe200078f30ff */
[----:B------:R-:W-:Y:S01]  /*15f0*/  IMAD.WIDE.U32 R2, R40, c[0x0][0x378], R2 ;  /* 0x0000de0028027a25 */ /* 0x000fe200078e0002 */
[----:B------:R-:W-:-:S02]  /*1600*/  SHF.R.S32.HI R13, RZ, 0x3, R28 ;  /* 0x00000003ff0d7819 */ /* 0x000fc4000001141c */
[----:B------:R-:W-:Y:S01]  /*1610*/  LOP3.LUT R4, R32, 0xffffffe0, RZ, 0xc0, !PT ;  /* 0xffffffe020047812 */ /* 0x000fe200078ec0ff */
[----:B------:R-:W-:Y:S01]  /*1620*/  IMAD R5, R41, c[0x0][0x378], RZ ;  /* 0x0000de0029057a24 */ /* 0x000fe200078e02ff */
[----:B------:R-:W-:Y:S02]  /*1630*/  IADD3 R0, P4, R13, R10, RZ ;  /* 0x0000000a0d007210 */ /* 0x000fe40007f9e0ff */
[----:B------:R-:W-:Y:S01]  /*1640*/  SHF.R.S32.HI R33, RZ, 0x1f, R13 ;  /* 0x0000001fff217819 */ /* 0x000fe2000001140d */
[----:B------:R-:W-:Y:S01]  /*1650*/  IMAD.IADD R17, R34, 0x1, -R4 ;  /* 0x0000000122117824 */ /* 0x000fe200078e0a04 */
[----:B------:R-:W-:Y:S01]  /*1660*/  SHF.R.S32.HI R20, RZ, 0x5, R32 ;  /* 0x00000005ff147819 */ /* 0x000fe20000011420 */
[----:B------:R-:W-:-:S04]  /*1670*/  IMAD.WIDE.U32 R6, R0, c[0x0][0x190], R216 ;  /* 0x0000640000067a25 */ /* 0x000fc800078e00d8 */
[----:B------:R-:W-:Y:S02]  /*1680*/  IMAD.X R8, R33, 0x1, R19, P4 ;  /* 0x0000000121087824 */ /* 0x000fe400020e0613 */
[----:B------:R-:W-:Y:S02]  /*1690*/  IMAD R4, R20, R37, R17 ;  /* 0x0000002514047224 */ /* 0x000fe400078e0211 */
[----:B------:R-:W-:Y:S01]  /*16a0*/  IMAD R9, R8, c[0x0][0x190], RZ ;  /* 0x0000640008097a24 */ /* 0x000fe200078e02ff */
[----:B------:R-:W-:Y:S01]  /*16b0*/  IADD3.X R8, R21, R11, R16, P3, P1 ;  /* 0x0000000b15087210 */ /* 0x000fe20001fe2410 */
[----:B------:R-:W-:Y:S01]  /*16c0*/  IMAD R5, R40, c[0x0][0x37c], R5 ;  /* 0x0000df0028057a24 */ /* 0x000fe200078e0205 */
[----:B------:R-:W-:Y:S01]  /*16d0*/  IADD3 R10, P1, R4, R12, RZ ;  /* 0x0000000c040a7210 */ /* 0x000fe20007f3e0ff */
[----:B------:R-:W-:Y:S01]  /*16e0*/  IMAD R9, R0, c[0x0][0x194], R9 ;  /* 0x0000650000097a24 */ /* 0x000fe200078e0209 */
[----:B------:R-:W-:Y:S01]  /*16f0*/  IADD3 R6, P3, R29, R6, RZ ;  /* 0x000000061d067210 */ /* 0x000fe20007f7e0ff */
[----:B------:R-:W-:Y:S01]  /*1700*/  IMAD.IADD R5, R3, 0x1, R5 ;  /* 0x0000000103057824 */ /* 0x000fe200078e0205 */
[----:B------:R-:W-:Y:S01]  /*1710*/  LEA.HI.X.SX32 R11, R4, R8, 0x1, P1 ;  /* 0x00000008040b7211 */ /* 0x000fe200008f0eff */
[----:B------:R-:W-:Y:S01]  /*1720*/  IMAD R3, R41, c[0x0][0x1a8], RZ ;  /* 0x00006a0029037a24 */ /* 0x000fe200078e02ff */
[----:B------:R-:W-:Y:S01]  /*1730*/  MOV R4, R2 ;  /* 0x0000000200047202 */ /* 0x000fe20000000f00 */
[----:B------:R-:W-:Y:S01]  /*1740*/  IMAD R0, R33, c[0x0][0x370], RZ ;  /* 0x0000dc0021007a24 */ /* 0x000fe200078e02ff */
[----:B------:R-:W-:Y:S01]  /*1750*/  SHF.R.S32.HI R2, RZ, 0x6, R14 ;  /* 0x00000006ff027819 */ /* 0x000fe2000001140e */
[----:B------:R-:W-:Y:S01]  /*1760*/  IMAD R3, R40, c[0x0][0x1ac], R3 ;  /* 0x00006b0028037a24 */ /* 0x000fe200078e0203 */
[----:B------:R-:W-:Y:S01]  /*1770*/  IADD3.X R7, R26, R7, R9, P3, !PT ;  /* 0x000000071a077210 */ /* 0x000fe20001ffe409 */
[C---:B------:R-:W-:Y:S01]  /*1780*/  IMAD R0, R13.reuse, c[0x0][0x374], R0 ;  /* 0x0000dd000d007a24 */ /* 0x040fe200078e0200 */
[----:B------:R-:W-:Y:S01]  /*1790*/  IMNMX R249, RZ, R2, !PT ;  /* 0x00000002fff97217 */ /* 0x000fe20007800200 */
[----:B------:R-:W-:Y:S01]  /*17a0*/  IMAD.WIDE.U32 R4, R13, c[0x0][0x370], R4 ;  /* 0x0000dc000d047a25 */ /* 0x000fe200078e0004 */
[----:B------:R-:W-:-:S02]  /*17b0*/  LEA R204, P1, R10, c[0x0][0x350], 0x2 ;  /* 0x0000d4000acc7a11 */ /* 0x000fc400078210ff */
[----:B------:R-:W-:Y:S01]  /*17c0*/  ISETP.GT.AND P5, PT, R209, R249, PT ;  /* 0x000000f9d100720c */ /* 0x000fe20003fa4270 */
[----:B------:R-:W-:Y:S01]  /*17d0*/  IMAD.WIDE.U32 R8, R40, c[0x0][0x1a8], R6 ;  /* 0x00006a0028087a25 */ /* 0x000fe200078e0006 */
[----:B------:R-:W-:Y:S02]  /*17e0*/  LEA R214, P3, R4, c[0x0][0x330], 0x1 ;  /* 0x0000cc0004d67a11 */ /* 0x000fe400078608ff */
[----:B------:R-:W-:Y:S01]  /*17f0*/  LEA.HI.X R205, R10, c[0x0][0x354], R11, 0x2, P1 ;  /* 0x0000d5000acd7a11 */ /* 0x000fe200008f140b */
[----:B------:R-:W-:Y:S01]  /*1800*/  IMAD.IADD R16, R5, 0x1, R0 ;  /* 0x0000000105107824 */ /* 0x000fe200078e0200 */
[----:B------:R-:W-:Y:S01]  /*1810*/  LEA R212, P4, R8, c[0x0][0x160], 0x1 ;  /* 0x0000580008d47a11 */ /* 0x000fe200078808ff */
[----:B------:R-:W-:Y:S01]  /*1820*/  IMAD.IADD R19, R9, 0x1, R3 ;  /* 0x0000000109137824 */ /* 0x000fe200078e0203 */
[----:B------:R-:W-:Y:S02]  /*1830*/  IADD3 R209, R209, -0x1, RZ ;  /* 0xffffffffd1d17810 */ /* 0x000fe40007ffe0ff */
[----:B------:R-:W-:-:S02]  /*1840*/  LEA.HI.X R215, R4, c[0x0][0x334], R16, 0x1, P3 ;  /* 0x0000cd0004d77a11 */ /* 0x000fc400018f0c10 */
        /* <DEDUP_REMOVED lines=17> */
.L_x_95:
        /* <DEDUP_REMOVED lines=15> */
.L_x_96:
        /* <DEDUP_REMOVED lines=25> */
.L_x_98:
[----:B------:R-:W-:Y:S05]  /*1be0*/  BSYNC B0 ;  /* 0x0000000000007941 */ /* 0x000fea0003800000 */
.L_x_97:
        /* <DEDUP_REMOVED lines=17> */
.L_x_100:
[----:B------:R-:W-:Y:S05]  /*1d00*/  BSYNC B0 ;  /* 0x0000000000007941 */ /* 0x000fea0003800000 */
.L_x_99:
        /* <DEDUP_REMOVED lines=23> */
.L_x_102:
[----:B------:R-:W-:Y:S05]  /*1e80*/  BSYNC B0 ;  /* 0x0000000000007941 */ /* 0x000fea0003800000 */
.L_x_101:
        /* <DEDUP_REMOVED lines=16> */
.L_x_94:
[----:B------:R-:W2:Y:S01]  /*1f90*/  LDL R21, [R1+0x18] ;  /* 0x0000180001157983 */ /* 0x000ea20000100800 */
[----:B------:R-:W-:Y:S01]  /*1fa0*/  IMAD R14, R236, -0x40, R227 ;  /* 0xffffffc0ec0e7824 */ /* 0x000fe200078e02e3 */
[----:B------:R-:W-:Y:S01]  /*1fb0*/  LEA.HI R7, R209, R209, RZ, 0x1 ;  /* 0x000000d1d1077211 */ /* 0x000fe200078f08ff */
[----:B------:R-:W-:Y:S01]  /*1fc0*/  IMAD.WIDE.U32 R2, R18, c[0x0][0x1a0], R216 ;  /* 0x0000680012027a25 */ /* 0x000fe200078e00d8 */
[----:B------:R-:W-:Y:S01]  /*1fd0*/  BSSY B0, `(.L_x_104) ;  /* 0x0000029000007945 */ /* 0x000fe20003800000 */
[----:B------:R-:W-:Y:S01]  /*1fe0*/  @P2 BAR.SYNC.DEFER_BLOCKING 0x0 ;  /* 0x0000000000002b1d */ /* 0x000fe20000010000 */
[----:B------:R-:W-:Y:S01]  /*1ff0*/  ISETP.GE.AND P6, PT, R13, R14, PT ;  /* 0x0000000e0d00720c */ /* 0x000fe20003fc6270 */
[----:B------:R-:W-:Y:S01]  /*2000*/  IMAD R0, R22, c[0x0][0x1a0], RZ ;  /* 0x0000680016007a24 */ /* 0x000fe200078e02ff */
[----:B------:R-:W-:Y:S02]  /*2010*/  IADD3 R6, P0, R25, R2, RZ ;  /* 0x0000000219067210 */ /* 0x000fe40007f1e0ff */
[----:B------:R-:W-:Y:S01]  /*2020*/  LOP3.LUT R2, R7, 0xfffffffe, RZ, 0xc0, !PT ;  /* 0xfffffffe07027812 */ /* 0x000fe200078ec0ff */
[----:B------:R-:W-:-:S03]  /*2030*/  IMAD R0, R18, c[0x0][0x1a4], R0 ;  /* 0x0000690012007a24 */ /* 0x000fc600078e0200 */
[----:B------:R-:W-:Y:S02]  /*2040*/  IADD3 R2, R209, -R2, RZ ;  /* 0x80000002d1027210 */ /* 0x000fe40007ffe0ff */
[----:B------:R-:W-:Y:S01]  /*2050*/  IADD3.X R7, R27, R3, R0, P0, !PT ;  /* 0x000000031b077210 */ /* 0x000fe200007fe400 */
[----:B------:R-:W-:Y:S01]  /*2060*/  IMAD R0, R23, c[0x0][0x1b8], RZ ;  /* 0x00006e0017007a24 */ /* 0x000fe200078e02ff */
[----:B------:R-:W-:-:S03]  /*2070*/  ISETP.NE.AND P0, PT, R2, 0x1, PT ;  /* 0x000000010200780c */ /* 0x000fc60003f05270 */
[C---:B------:R-:W-:Y:S02]  /*2080*/  IMAD R0, R15.reuse, c[0x0][0x1bc], R0 ;  /* 0x00006f000f007a24 */ /* 0x040fe400078e0200 */
[----:B------:R-:W-:-:S05]  /*2090*/  IMAD.WIDE.U32 R6, R15, c[0x0][0x1b8], R6 ;  /* 0x00006e000f067a25 */ /* 0x000fca00078e0006 */
[----:B------:R-:W-:Y:S02]  /*20a0*/  IADD3 R12, R7, R0, RZ ;  /* 0x00000000070c7210 */ /* 0x000fe40007ffe0ff */
[----:B--2---:R-:W-:-:S05]  /*20b0*/  SHF.L.U32 R208, R21, 0x1, RZ ;  /* 0x0000000115d07819 */ /* 0x004fca00000006ff */
[----:B------:R1:W-:Y:S04]  /*20c0*/  @P6 STS.128 [R208+0x10000], RZ ;  /* 0x010000ffd0006388 */ /* 0x0003e80000000c00 */
[----:B------:R1:W-:Y:S01]  /*20d0*/  @P6 STS.128 [R208+0x12000], RZ ;  /* 0x012000ffd0006388 */ /* 0x0003e20000000c00 */
        /* <DEDUP_REMOVED lines=24> */
.L_x_105:
[----:B------:R-:W-:Y:S05]  /*2260*/  BSYNC B0 ;  /* 0x0000000000007941 */ /* 0x000fea0003800000 */
.L_x_104:
        /* <DEDUP_REMOVED lines=30> */
.L_x_107:
[----:B------:R-:W-:Y:S05]  /*2450*/  BSYNC B0 ;  /* 0x0000000000007941 */ /* 0x000fea0003800000 */
.L_x_106:
        /* <DEDUP_REMOVED lines=20> */
.L_x_109:
[----:B------:R-:W-:Y:S05]  /*25a0*/  BSYNC B0 ;  /* 0x0000000000007941 */ /* 0x000fea0003800000 */
.L_x_108:
        /* <DEDUP_REMOVED lines=28> */
.L_x_111:
[----:B------:R-:W-:Y:S05]  /*2770*/  BSYNC B0 ;  /* 0x0000000000007941 */ /* 0x000fea0003800000 */
.L_x_110:
[----:B------:R-:W-:Y:S01]  /*2780*/  IADD3 R0, R21, 0x2000, RZ ;  /* 0x0000200015007810 */ /* 0x000fe20007ffe0ff */
[----:B------:R-:W-:Y:S03]  /*2790*/  BSSY B0, `(.L_x_112) ;  /* 0x0000020000007945 */ /* 0x000fe60003800000 */
        /* <DEDUP_REMOVED lines=12> */
.L_x_113:
        /* <DEDUP_REMOVED lines=19> */
.L_x_114:
[----:B------:R-:W-:Y:S05]  /*2990*/  BSYNC B0 ;  /* 0x0000000000007941 */ /* 0x000fea0003800000 */
.L_x_112:
        /* <DEDUP_REMOVED lines=14> */
.L_x_116:
[----:B------:R-:W-:Y:S02]  /*2a80*/  ISETP.GE.AND P2, PT, R216, c[0x0][0x220], PT ;  /* 0x00008800d8007a0c */ /* 0x000fe40003f46270 */
[----:B------:R-:W-:-:S11]  /*2a90*/  ISETP.GE.AND P1, PT, R218, c[0x0][0x220], PT ;  /* 0x00008800da007a0c */ /* 0x000fd60003f26270 */
[----:B------:R-:W-:Y:S01]  /*2aa0*/  @!P2 IMAD.MOV.U32 R0, RZ, RZ, c[0x0][0x190] ;  /* 0x00006400ff00a624 */ /* 0x000fe200078e00ff */
[----:B------:R1:W-:Y:S02]  /*2ab0*/  @P2 STS [R206+0x1000], RZ ;  /* 0x001000ffce002388 */ /* 0x0003e40000000800 */
[----:B-1-3--:R-:W-:Y:S02]  /*2ac0*/  @!P2 IMAD.MOV.U32 R3, RZ, RZ, c[0x0][0x194] ;  /* 0x00006500ff03a624 */ /* 0x00afe400078e00ff */
        /* <DEDUP_REMOVED lines=10> */
[----:B------:R1:W-:Y:S01]  /*2b70*/  @P1 STS [R206+0x3000], RZ ;  /* 0x003000ffce001388 */ /* 0x0003e20000000800 */
[----:B------:R-:W-:-:S03]  /*2b80*/  IADD3.X R0, R19, R5, R7, P2, !PT ;  /* 0x0000000513007210 */ /* 0x000fc600017fe407 */
[----:B------:R1:W-:Y:S04]  /*2b90*/  @P1 STS [R206+0x3004], RZ ;  /* 0x003004ffce001388 */ /* 0x0003e80000000800 */
[----:B------:R1:W-:Y:S04]  /*2ba0*/  @P1 STS [R206+0x3008], RZ ;  /* 0x003008ffce001388 */ /* 0x0003e80000000800 */
[----:B------:R1:W-:Y:S01]  /*2bb0*/  @P1 STS [R206+0x300c], RZ ;  /* 0x00300cffce001388 */ /* 0x0003e20000000800 */
[----:B------:R-:W-:Y:S05]  /*2bc0*/  @P1 BRA `(.L_x_117) ;  /* 0x0000006000001947 */ /* 0x000fea0003800000 */
[----:B-1----:R-:W-:-:S04]  /*2bd0*/  LEA R2, P1, R8, c[0x0][0x160], 0x1 ;  /* 0x0000580008027a11 */ /* 0x002fc800078208ff */
[----:B------:R-:W-:-:S05]  /*2be0*/  LEA.HI.X R3, R8, c[0x0][0x164], R0, 0x1, P1 ;  /* 0x0000590008037a11 */ /* 0x000fca00008f0c00 */
[----:B------:R-:W-:Y:S01]  /*2bf0*/  @!PT LDS RZ, [RZ] ;  /* 0x00000000fffff984 */ /* 0x000fe20000000800 */
[----:B------:R-:W-:Y:S01]  /*2c00*/  @!PT LDS RZ, [RZ] ;  /* 0x00000000fffff984 */ /* 0x000fe20000000800 */
[----:B------:R-:W-:Y:S01]  /*2c10*/  @!PT LDS RZ, [RZ] ;  /* 0x00000000fffff984 */ /* 0x000fe20000000800 */
[----:B------:R1:W-:Y:S04]  /*2c20*/  LDGSTS.E.BYPASS.LTC128B.128 [R206+0x3000], [R2.64+0x80] ;  /* 0x0300008002ce7fae */ /* 0x0003e8000b901d46 */
.L_x_117:
[----:B------:R-:W-:Y:S05]  /*2c30*/  BSYNC B0 ;  /* 0x0000000000007941 */ /* 0x000fea0003800000 */
.L_x_115:
[----:B-1-3--:R-:W-:Y:S01]  /*2c40*/  SHF.R.S32.HI R2, RZ, 0x1f, R32 ;  /* 0x0000001fff027819 */ /* 0x00afe20000011420 */
        /* <DEDUP_REMOVED lines=12> */
[-C--:B------:R-:W-:Y:S02]  /*2d10*/  ISETP.GE.AND P3, PT, R0, R6.reuse, PT ;  /* 0x000000060000720c */ /* 0x080fe40003f66270 */
        /* <DEDUP_REMOVED lines=11> */
[----:B---3--:R-:W-:-:S05]  /*2dd0*/  IMAD.WIDE.U32 R2, R18, c[0x0][0x198], R216 ;  /* 0x0000660012027a25 */ /* 0x008fca00078e00d8 */
        /* <DEDUP_REMOVED lines=30> */
.L_x_119:
[----:B-1----:R-:W-:Y:S05]  /*2fc0*/  BSYNC B0 ;  /* 0x0000000000007941 */ /* 0x002fea0003800000 */
.L_x_118:
        /* <DEDUP_REMOVED lines=28> */
.L_x_121:
[----:B------:R-:W-:Y:S05]  /*3190*/  BSYNC B0 ;  /* 0x0000000000007941 */ /* 0x000fea0003800000 */
.L_x_120:
[----:B------:R-:W0:Y:S01]  /*31a0*/  LDGDEPBAR ;  /* 0x00000000000079af */ /* 0x000e220000000000 */
[----:B------:R-:W-:-:S03]  /*31b0*/  ISETP.NE.U32.AND P4, PT, RZ, c[0x0][0x318], PT ;  /* 0x0000c600ff007a0c */ /* 0x000fc60003f85070 */
[----:B--2---:R-:W2:Y:S01]  /*31c0*/  LDL R7, [R1+0x8] ;  /* 0x0000080001077983 */ /* 0x004ea20000100800 */
[----:B------:R-:W-:-:S13]  /*31d0*/  ISETP.NE.AND.EX P4, PT, RZ, c[0x0][0x31c], PT, P4 ;  /* 0x0000c700ff007a0c */ /* 0x000fda0003f85340 */
[----:B------:R-:W-:Y:S02]  /*31e0*/  @P4 IMAD R4, R35, c[0x0][0x320], RZ ;  /* 0x0000c80023044a24 */ /* 0x000fe400078e02ff */
[----:B---3--:R-:W-:Y:S01]  /*31f0*/  @P4 IMAD.WIDE.U32 R2, R38, c[0x0][0x320], R40 ;  /* 0x0000c80026024a25 */ /* 0x008fe200078e0028 */
[----:B------:R-:W-:-:S04]  /*3200*/  DEPBAR.LE SB0, 0x1 ;  /* 0x000080400000791a */ /* 0x000fc80000000000 */
[----:B------:R-:W-:Y:S01]  /*3210*/  BAR.SYNC.DEFER_BLOCKING 0x0 ;  /* 0x0000000000007b1d */ /* 0x000fe20000010000 */
[----:B------:R-:W-:-:S04]  /*3220*/  @P4 IMAD R4, R38, c[0x0][0x324], R4 ;  /* 0x0000c90026044a24 */ /* 0x000fc800078e0204 */
[----:B------:R-:W-:Y:S01]  /*3230*/  @P4 IMAD.IADD R3, R3, 0x1, R4 ;  /* 0x0000000103034824 */ /* 0x000fe200078e0204 */
[----:B------:R-:W-:-:S04]  /*3240*/  @P4 LEA R4, P1, R2, c[0x0][0x318], 0x2 ;  /* 0x0000c60002044a11 */ /* 0x000fc800078210ff */
[----:B------:R-:W-:-:S06]  /*3250*/  @P4 LEA.HI.X R5, R2, c[0x0][0x31c], R3, 0x2, P1 ;  /* 0x0000c70002054a11 */ /* 0x000fcc00008f1403 */
[----:B----4-:R3:W4:Y:S01]  /*3260*/  @P4 LDG.E R5, [R4.64] ;  /* 0x0000000604054981 */ /* 0x010722000c1e1900 */
[----:B------:R-:W-:Y:S01]  /*3270*/  LEA.HI R2, R36, R34, RZ, 0x4 ;  /* 0x0000002224027211 */ /* 0x000fe200078f20ff */
[----:B------:R-:W4:Y:S01]  /*3280*/  @P4 MUFU.RCP R6, c[0x0][0x238] ;  /* 0x00008e0000064b08 */ /* 0x000f220000001000 */
[----:B------:R-:W-:Y:S01]  /*3290*/  IADD3 R0, R0, 0x1, RZ ;  /* 0x0000000100007810 */ /* 0x000fe20007ffe0ff */
[----:B------:R1:W1:Y:S01]  /*32a0*/  LDSM.16.M88.4 R104, [R189+0x10000] ;  /* 0x01000000bd68783b */ /* 0x0002620000000200 */
[----:B------:R-:W-:Y:S01]  /*32b0*/  LOP3.LUT R2, R2, 0xfffffff0, RZ, 0xc0, !PT ;  /* 0xfffffff002027812 */ /* 0x000fe200078ec0ff */
[----:B------:R-:W-:Y:S01]  /*32c0*/  IMAD.MOV.U32 R207, RZ, RZ, RZ ;  /* 0x000000ffffcf7224 */ /* 0x000fe200078e00ff */
[----:B------:R-:W-:Y:S01]  /*32d0*/  MOV R164, 0x20 ;  /* 0x0000002000a47802 */ /* 0x000fe20000000f00 */
[----:B------:R1:W1:Y:S01]  /*32e0*/  LDSM.16.M88.4 R108, [R189+0x10800] ;  /* 0x01080000bd6c783b */ /* 0x0002620000000200 */
[----:B------:R-:W-:Y:S01]  /*32f0*/  IADD3 R252, R227, R0, -R24 ;  /* 0x00000000e3fc7210 */ /* 0x000fe20007ffe818 */
[----:B------:R-:W-:Y:S01]  /*3300*/  IMAD.IADD R2, R34, 0x1, -R2 ;  /* 0x0000000122027824 */ /* 0x000fe200078e0a02 */
[----:B------:R-:W-:Y:S01]  /*3310*/  IADD3 R184, R202, 0x2000, RZ ;  /* 0x00002000cab87810 */ /* 0x000fe20007ffe0ff */
[----:B------:R1:W1:Y:S01]  /*3320*/  LDSM.16.M88.4 R112, [R190+0x10000] ;  /* 0x01000000be70783b */ /* 0x0002620000000200 */
[----:B------:R-:W-:Y:S01]  /*3330*/  IMAD.MOV.U32 R192, RZ, RZ, 0x40 ;  /* 0x00000040ffc07424 */ /* 0x000fe200078e00ff */
[C---:B------:R-:W-:Y:S01]  /*3340*/  IADD3 R187, R203.reuse, 0x2000, RZ ;  /* 0x00002000cbbb7810 */ /* 0x040fe20007ffe0ff */
[----:B------:R-:W-:Y:S01]  /*3350*/  IMAD.SHL.U32 R193, R203, 0x2, RZ ;  /* 0x00000002cbc17824 */ /* 0x000fe200078e00ff */
[----:B------:R-:W-:Y:S01]  /*3360*/  SHF.R.S32.HI R3, RZ, 0x1f, R2 ;  /* 0x0000001fff037819 */ /* 0x000fe20000011402 */
[----:B------:R1:W1:Y:S01]  /*3370*/  LDSM.16.M88.4 R116, [R190+0x10800] ;  /* 0x01080000be74783b */ /* 0x0002620000000200 */
[----:B------:R-:W-:Y:S01]  /*3380*/  SEL R184, R184, R202, !P0 ;  /* 0x000000cab8b87207 */ /* 0x000fe20004000000 */
[----:B------:R-:W-:Y:S01]  /*3390*/  IMAD.MOV.U32 R210, RZ, RZ, R206 ;  /* 0x000000ffffd27224 */ /* 0x000fe200078e00ce */
[----:B------:R-:W-:Y:S01]  /*33a0*/  LEA.HI R3, R3, R2, RZ, 0x3 ;  /* 0x0000000203037211 */ /* 0x000fe200078f18ff */
[----:B------:R1:W1:Y:S01]  /*33b0*/  LDSM.16.M88.4 R120, [R188+0x10000] ;  /* 0x01000000bc78783b */ /* 0x0002620000000200 */
[----:B------:R-:W-:Y:S01]  /*33c0*/  SEL R187, R187, R203, !P0 ;  /* 0x000000cbbbbb7207 */ /* 0x000fe20004000000 */
[----:B------:R-:W-:Y:S01]  /*33d0*/  CS2R R94, SRZ ;  /* 0x00000000005e7805 */ /* 0x000fe2000001ff00 */
[----:B------:R-:W-:Y:S01]  /*33e0*/  LOP3.LUT R3, R3, 0xfffffff8, RZ, 0xc0, !PT ;  /* 0xfffffff803037812 */ /* 0x000fe200078ec0ff */
[----:B------:R1:W1:Y:S01]  /*33f0*/  LDSM.16.M88.4 R124, [R188+0x10800] ;  /* 0x01080000bc7c783b */ /* 0x0002620000000200 */
[----:B---3--:R-:W-:Y:S01]  /*3400*/  LOP3.LUT R4, R28, 0xfffffff8, RZ, 0xc0, !PT ;  /* 0xfffffff81c047812 */ /* 0x008fe200078ec0ff */
[----:B------:R-:W-:Y:S01]  /*3410*/  CS2R R92, SRZ ;  /* 0x00000000005c7805 */ /* 0x000fe2000001ff00 */
[----:B------:R-:W-:Y:S01]  /*3420*/  IADD3 R251, R24, 0x40, R18 ;  /* 0x0000004018fb7810 */ /* 0x000fe20007ffe012 */
[----:B------:R-:W-:Y:S01]  /*3430*/  IMAD.IADD R2, R2, 0x1, -R3 ;  /* 0x0000000102027824 */ /* 0x000fe200078e0a03 */
[----:B------:R3:W1:Y:S01]  /*3440*/  LDSM.16.M88.4 R136, [R189+0x12000] ;  /* 0x01200000bd88783b */ /* 0x0006620000000200 */
[----:B------:R-:W-:Y:S01]  /*3450*/  IMAD.IADD R4, R34, 0x1, -R4 ;  /* 0x0000000122047824 */ /* 0x000fe200078e0a04 */
[----:B------:R-:W-:Y:S01]  /*3460*/  CS2R R98, SRZ ;  /* 0x0000000000627805 */ /* 0x000fe2000001ff00 */
[----:B------:R-:W-:Y:S01]  /*3470*/  CS2R R96, SRZ ;  /* 0x0000000000607805 */ /* 0x000fe2000001ff00 */
[----:B------:R3:W1:Y:S01]  /*3480*/  LDSM.16.M88.4 R140, [R189+0x12800] ;  /* 0x01280000bd8c783b */ /* 0x0006620000000200 */
[----:B------:R-:W-:Y:S01]  /*3490*/  CS2R R90, SRZ ;  /* 0x00000000005a7805 */ /* 0x000fe2000001ff00 */
[----:B------:R-:W-:Y:S01]  /*34a0*/  LOP3.LUT P3, RZ, R4, 0x2, RZ, 0xc0, !PT ;  /* 0x0000000204ff7812 */ /* 0x000fe2000786c0ff */
[----:B------:R-:W-:Y:S01]  /*34b0*/  CS2R R88, SRZ ;  /* 0x0000000000587805 */ /* 0x000fe2000001ff00 */
[----:B------:R3:W1:Y:S01]  /*34c0*/  LDSM.16.M88.4 R144, [R190+0x12000] ;  /* 0x01200000be90783b */ /* 0x0006620000000200 */
[----:B------:R-:W-:Y:S01]  /*34d0*/  CS2R R86, SRZ ;  /* 0x0000000000567805 */ /* 0x000fe2000001ff00 */
[----:B------:R-:W-:Y:S01]  /*34e0*/  SEL R164, R164, 0xffffffe0, !P3 ;  /* 0xffffffe0a4a47807 */ /* 0x000fe20005800000 */
[----:B------:R-:W-:Y:S01]  /*34f0*/  CS2R R84, SRZ ;  /* 0x0000000000547805 */ /* 0x000fe2000001ff00 */
[----:B------:R-:W-:Y:S01]  /*3500*/  R2P PR, R2, 0x6 ;  /* 0x0000000602007804 */ /* 0x000fe20000000000 */
[----:B------:R3:W1:Y:S01]  /*3510*/  LDSM.16.M88.4 R148, [R190+0x12800] ;  /* 0x01280000be94783b */ /* 0x0006620000000200 */
[----:B------:R-:W-:Y:S01]  /*3520*/  CS2R R78, SRZ ;  /* 0x00000000004e7805 */ /* 0x000fe2000001ff00 */
[----:B------:R-:W-:Y:S01]  /*3530*/  IMAD.IADD R164, R164, 0x1, R188 ;  /* 0x00000001a4a47824 */ /* 0x000fe200078e02bc */
[----:B------:R-:W-:Y:S01]  /*3540*/  CS2R R76, SRZ ;  /* 0x00000000004c7805 */ /* 0x000fe2000001ff00 */
[----:B------:R3:W1:Y:S01]  /*3550*/  LDSM.16.M88.4 R152, [R188+0x12000] ;  /* 0x01200000bc98783b */ /* 0x0006620000000200 */
[----:B------:R-:W-:Y:S01]  /*3560*/  SEL R201, R201, 0xffffffe0, !P1 ;  /* 0xffffffe0c9c97807 */ /* 0x000fe20004800000 */
[----:B------:R-:W-:Y:S01]  /*3570*/  CS2R R82, SRZ ;  /* 0x0000000000527805 */ /* 0x000fe2000001ff00 */
[----:B------:R-:W-:Y:S01]  /*3580*/  SEL R192, R192, 0xffffffc0, !P2 ;  /* 0xffffffc0c0c07807 */ /* 0x000fe20005000000 */
[----:B------:R3:W1:Y:S01]  /*3590*/  LDSM.16.M88.4 R128, [R164+0x10000] ;  /* 0x01000000a480783b */ /* 0x0006620000000200 */
[----:B------:R-:W-:Y:S01]  /*35a0*/  IADD3 R196, R194, R201, RZ ;  /* 0x000000c9c2c47210 */ /* 0x000fe20007ffe0ff */
[----:B------:R-:W-:Y:S01]  /*35b0*/  IMAD.IADD R195, R201, 0x1, R193 ;  /* 0x00000001c9c37824 */ /* 0x000fe200078e02c1 */
        /* <DEDUP_REMOVED lines=13> */
[----:B------:R-:W1:Y:S01]  /*3690*/  LDSM.16.M88.4 R164, [R164+0x12800] ;  /* 0x01280000a4a4783b */ /* 0x000e620000000200 */
        /* <DEDUP_REMOVED lines=11> */
[----:B------:R-:W-:Y:S01]  /*3750*/  IADD3 R251, R251, -R227, RZ ;  /* 0x800000e3fbfb7210 */ /* 0x000fe20007ffe0ff */
[----:B------:R-:W-:-:S02]  /*3760*/  IMAD.SHL.U32 R184, R184, 0x2, RZ ;  /* 0x00000002b8b87824 */ /* 0x000fc400078e00ff */
[----:B------:R-:W-:Y:S02]  /*3770*/  IMAD.SHL.U32 R187, R187, 0x2, RZ ;  /* 0x00000002bbbb7824 */ /* 0x000fe400078e00ff */
[----:B------:R-:W-:Y:S02]  /*3780*/  IMAD.IADD R199, R194, 0x1, R192 ;  /* 0x00000001c2c77824 */ /* 0x000fe400078e02c0 */
[C---:B------:R-:W-:Y:S02]  /*3790*/  IMAD.IADD R198, R192.reuse, 0x1, R193 ;  /* 0x00000001c0c67824 */ /* 0x040fe400078e02c1 */
[C---:B------:R-:W-:Y:S02]  /*37a0*/  IMAD.IADD R200, R192.reuse, 0x1, R196 ;  /* 0x00000001c0c87824 */ /* 0x040fe400078e02c4 */
[----:B------:R-:W-:Y:S02]  /*37b0*/  IMAD.IADD R197, R192, 0x1, R195 ;  /* 0x00000001c0c57824 */ /* 0x000fe400078e02c3 */
[----:B--2---:R-:W-:-:S05]  /*37c0*/  IMAD R0, R236, 0x40, R7 ;  /* 0x00000040ec007824 */ /* 0x004fca00078e0207 */
[C---:B------:R-:W-:Y:S02]  /*37d0*/  IADD3 R2, R0.reuse, 0x19, RZ ;  /* 0x0000001900027810 */ /* 0x040fe40007ffe0ff */
[C---:B------:R-:W-:Y:S02]  /*37e0*/  IADD3 R244, R0.reuse, 0x11, RZ ;  /* 0x0000001100f47810 */ /* 0x040fe40007ffe0ff */
[----:B------:R2:W1:Y:S01]  /*37f0*/  I2F R246, R2 ;  /* 0x0000000200f67306 */ /* 0x0004620000201400 */
[C---:B------:R-:W-:Y:S02]  /*3800*/  IADD3 R243, R0.reuse, 0x10, RZ ;  /* 0x0000001000f37810 */ /* 0x040fe40007ffe0ff */
[C---:B------:R-:W-:Y:S02]  /*3810*/  IADD3 R242, R0.reuse, 0x9, RZ ;  /* 0x0000000900f27810 */ /* 0x040fe40007ffe0ff */
[C---:B------:R-:W-:Y:S02]  /*3820*/  IADD3 R241, R0.reuse, 0x8, RZ ;  /* 0x0000000800f17810 */ /* 0x040fe40007ffe0ff */
[C---:B------:R-:W-:Y:S01]  /*3830*/  IADD3 R240, R0.reuse, 0x1, RZ ;  /* 0x0000000100f07810 */ /* 0x040fe20007ffe0ff */
[----:B------:R-:W1:Y:S01]  /*3840*/  I2F R244, R244 ;  /* 0x000000f400f47306 */ /* 0x000e620000201400 */
[----:B--2---:R-:W-:Y:S01]  /*3850*/  IADD3 R2, R0, 0x18, RZ ;  /* 0x0000001800027810 */ /* 0x004fe20007ffe0ff */
[----:B------:R-:W-:-:S06]  /*3860*/  IMAD.MOV.U32 R0, RZ, RZ, c[0x0][0x22c] ;  /* 0x00008b00ff007624 */ /* 0x000fcc00078e00ff */
[----:B------:R-:W2:Y:S01]  /*3870*/  I2F R243, R243 ;  /* 0x000000f300f37306 */ /* 0x000ea20000201400 */
[----:B------:R-:W-:-:S04]  /*3880*/  IMAD R0, R0, c[0x0][0x1c0], RZ ;  /* 0x0000700000007a24 */ /* 0x000fc800078e02ff */
[----:B------:R-:W-:-:S03]  /*3890*/  IMAD.SHL.U32 R211, R0, 0x8, RZ ;  /* 0x0000000800d37824 */ /* 0x000fc600078e00ff */
[----:B------:R1:W1:Y:S08]  /*38a0*/  I2F R245, R2 ;  /* 0x0000000200f57306 */ /* 0x0002700000201400 */
[----:B------:R-:W2:Y:S01]  /*38b0*/  I2F R242, R242 ;  /* 0x000000f200f27306 */ /* 0x000ea20000201400 */
[----:B----4-:R-:W-:Y:S01]  /*38c0*/  @P4 FMUL.FTZ R207, R5, R6 ;  /* 0x0000000605cf4220 */ /* 0x010fe20000410000 */
[----:B------:R-:W-:-:S06]  /*38d0*/  SHF.L.U32 R5, R0, 0x4, RZ ;  /* 0x0000000400057819 */ /* 0x000fcc00000006ff */
[----:B------:R-:W4:Y:S01]  /*38e0*/  I2F R241, R241 ;  /* 0x000000f100f17306 */ /* 0x000f220000201400 */
[C---:B------:R-:W-:Y:S02]  /*38f0*/  IADD3 R4, R5.reuse, 0x20, RZ ;  /* 0x0000002005047810 */ /* 0x040fe40007ffe0ff */
[C---:B-1----:R-:W-:Y:S02]  /*3900*/  IADD3 R2, R5.reuse, 0x60, RZ ;  /* 0x0000006005027810 */ /* 0x042fe40007ffe0ff */
[----:B------:R-:W-:Y:S01]  /*3910*/  IADD3 R3, R5, 0x40, RZ ;  /* 0x0000004005037810 */ /* 0x000fe20007ffe0ff */
[C---:B------:R-:W-:Y:S02]  /*3920*/  IMAD.IADD R4, R211.reuse, 0x1, R4 ;  /* 0x00000001d3047824 */ /* 0x040fe400078e0204 */
[----:B------:R-:W1:Y:S01]  /*3930*/  I2F R240, R240 ;  /* 0x000000f000f07306 */ /* 0x000e620000201400 */
[C---:B------:R-:W-:Y:S02]  /*3940*/  IMAD.IADD R2, R211.reuse, 0x1, R2 ;  /* 0x00000001d3027824 */ /* 0x040fe400078e0202 */
[C---:B------:R-:W-:Y:S01]  /*3950*/  IMAD.IADD R3, R211.reuse, 0x1, R3 ;  /* 0x00000001d3037824 */ /* 0x040fe200078e0203 */
[C---:B------:R-:W-:Y:S01]  /*3960*/  IADD3 R4, R211.reuse, R4, RZ ;  /* 0x00000004d3047210 */ /* 0x040fe20007ffe0ff */
[----:B------:R-:W-:-:S02]  /*3970*/  IMAD.IADD R2, R211, 0x1, R2 ;  /* 0x00000001d3027824 */ /* 0x000fc400078e0202 */
[C---:B------:R-:W-:Y:S02]  /*3980*/  IMAD.IADD R3, R211.reuse, 0x1, R3 ;  /* 0x00000001d3037824 */ /* 0x040fe400078e0203 */
[C---:B------:R-:W-:Y:S01]  /*3990*/  IMAD.IADD R235, R211.reuse, 0x1, R4 ;  /* 0x00000001d3eb7824 */ /* 0x040fe200078e0204 */
[C---:B------:R-:W-:Y:S01]  /*39a0*/  IADD3 R231, R211.reuse, R2, RZ ;  /* 0x00000002d3e77210 */ /* 0x040fe20007ffe0ff */
[C---:B------:R-:W-:Y:S02]  /*39b0*/  IMAD.IADD R233, R211.reuse, 0x1, R3 ;  /* 0x00000001d3e97824 */ /* 0x040fe400078e0203 */
[C---:B------:R-:W-:Y:S02]  /*39c0*/  IMAD.IADD R234, R211.reuse, 0x1, R235 ;  /* 0x00000001d3ea7824 */ /* 0x040fe400078e02eb */
[C---:B------:R-:W-:Y:S02]  /*39d0*/  IMAD.IADD R232, R211.reuse, 0x1, R233 ;  /* 0x00000001d3e87824 */ /* 0x040fe400078e02e9 */
[C---:B------:R-:W-:Y:S01]  /*39e0*/  IMAD.IADD R230, R211.reuse, 0x1, R231 ;  /* 0x00000001d3e67824 */ /* 0x040fe200078e02e7 */
[C---:B------:R-:W-:Y:S01]  /*39f0*/  IADD3 R239, R211.reuse, R234, RZ ;  /* 0x000000ead3ef7210 */ /* 0x040fe20007ffe0ff */
[----:B------:R-:W-:-:S02]  /*3a00*/  IMAD.IADD R238, R211, 0x1, R232 ;  /* 0x00000001d3ee7824 */ /* 0x000fc400078e02e8 */
[----:B-1234-:R-:W-:Y:S02]  /*3a10*/  IMAD.IADD R237, R211, 0x1, R230 ;  /* 0x00000001d3ed7824 */ /* 0x01efe400078e02e6 */
.L_x_124:
[----:B------:R-:W0:Y:S01]  /*3a20*/  LDGDEPBAR ;  /* 0x00000000000079af */ /* 0x000e220000000000 */
[C---:B------:R-:W-:Y:S02]  /*3a30*/  IADD3 R0, R187.reuse, R201, RZ ;  /* 0x000000c9bb007210 */ /* 0x040fe40007ffe0ff */
[-C--:B------:R-:W-:Y:S02]  /*3a40*/  IADD3 R3, R187, R192.reuse, RZ ;  /* 0x000000c0bb037210 */ /* 0x080fe40007ffe0ff */
[----:B------:R-:W-:Y:S02]  /*3a50*/  IADD3 R2, R0, R192, RZ ;  /* 0x000000c000027210 */ /* 0x000fe40007ffe0ff */
[----:B-----5:R-:W-:Y:S01]  /*3a60*/  FSETP.NEU.FTZ.AND P0, PT, R219, -INF , PT ;  /* 0xff800000db00780b */ /* 0x020fe20003f1d000 */
[----:B------:R-:W2:Y:S01]  /*3a70*/  LDL R168, [R1+0x8] ;  /* 0x0000080001a87983 */ /* 0x000ea20000100800 */
[----:B------:R-:W-:Y:S02]  /*3a80*/  MOV R172, c[0x0][0x22c] ;  /* 0x00008b0000ac7a02 */ /* 0x000fe40000000f00 */
[C---:B------:R-:W-:Y:S03]  /*3a90*/  ISETP.GT.AND P5, PT, R209.reuse, R249, PT ;  /* 0x000000f9d100720c */ /* 0x040fe60003fa4270 */
[----:B------:R-:W-:Y:S05]  /*3aa0*/  IMAD R172, R172, c[0x0][0x1c0], RZ ;  /* 0x00007000acac7a24 */ /* 0x000fea00078e02ff */
[----:B------:R-:W-:Y:S01]  /*3ab0*/  LEA R172, -R172, RZ, 0x6 ;  /* 0x000000ffacac7211 */ /* 0x000fe200078e31ff */
        /* <DEDUP_REMOVED lines=42> */
[----:B------:R1:W-:Y:S08]  /*3d60*/  LDSM.16.M88.4 R52, [R3+0x2000] ;  /* 0x002000000334783b */ /* 0x0003f00000000200 */
[----:B------:R-:W4:Y:S01]  /*3d70*/  LDSM.16.M88.4 R64, [R188+0xe000] ;  /* 0x00e00000bc40783b */ /* 0x000f220000000200 */
[C---:B---3--:R-:W-:Y:S05]  /*3d80*/  HMMA.16816.F32 R4, R56.reuse, R60, R4 ;  /* 0x0000003c3804723c */ /* 0x048fea0000001804 */
[----:B-1----:R-:W-:Y:S03]  /*3d90*/  SHF.L.U32 R3, R236, 0x6, RZ ;  /* 0x00000006ec037819 */ /* 0x002fe600000006ff */
[C---:B------:R-:W-:Y:S01]  /*3da0*/  HMMA.16816.F32 R8, R56.reuse, R62, R8 ;  /* 0x0000003e3808723c */ /* 0x040fe20000001808 */
[----:B------:R-:W1:Y:S03]  /*3db0*/  LDSM.16.M88.4 R60, [R188+0xe800] ;  /* 0x00e80000bc3c783b */ /* 0x000e660000000200 */
[----:B------:R-:W-:Y:S04]  /*3dc0*/  IADD3 R3, R3, 0x40, RZ ;  /* 0x0000004003037810 */ /* 0x000fe80007ffe0ff */
[C---:B------:R-:W-:Y:S03]  /*3dd0*/  HMMA.16816.F32 R12, R56.reuse, R100, R12 ;  /* 0x00000064380c723c */ /* 0x040fe6000000180c */
[-C--:B------:R-:W-:Y:S01]  /*3de0*/  ISETP.LT.AND P2, PT, R3, R227.reuse, P2 ;  /* 0x000000e30300720c */ /* 0x080fe20001741270 */
[----:B------:R-:W-:Y:S04]  /*3df0*/  FMUL.FTZ R3, R219, 1.4426950216293334961 ;  /* 0x3fb8aa3bdb037820 */ /* 0x000fe80000410000 */
[----:B------:R-:W-:Y:S01]  /*3e00*/  HMMA.16816.F32 R16, R56, R102, R16 ;  /* 0x000000663810723c */ /* 0x000fe20000001810 */
[----:B------:R3:W-:Y:S03]  /*3e10*/  LDSM.16.M88.4 R56, [R2+0x2000] ;  /* 0x002000000238783b */ /* 0x0007e60000000200 */
[----:B------:R-:W-:Y:S04]  /*3e20*/  FSEL R3, R3, RZ, P0 ;  /* 0x000000ff03037208 */ /* 0x000fe80000000000 */
[C---:B----4-:R-:W-:Y:S01]  /*3e30*/  HMMA.16816.F32 R4, R52.reuse, R64, R4 ;  /* 0x000000403404723c */ /* 0x050fe20000001804 */
[----:B------:R-:W4:Y:S04]  /*3e40*/  LDSM.16.M88.4 R100, [R191+0xe000] ;  /* 0x00e00000bf64783b */ /* 0x000f280000000200 */
[----:B------:R-:W-:Y:S03]  /*3e50*/  @!P2 IADD3 R0, R252, R0, RZ ;  /* 0x00000000fc00a210 */ /* 0x000fe60007ffe0ff */
[C---:B------:R-:W-:Y:S08]  /*3e60*/  HMMA.16816.F32 R8, R52.reuse, R66, R8 ;  /* 0x000000423408723c */ /* 0x040ff00000001808 */
[C---:B-1----:R-:W-:Y:S07]  /*3e70*/  HMMA.16816.F32 R12, R52.reuse, R60, R12 ;  /* 0x0000003c340c723c */ /* 0x042fee000000180c */
[----:B--2---:R-:W-:Y:S01]  /*3e80*/  LEA R61, R236, R168, 0x6 ;  /* 0x000000a8ec3d7211 */ /* 0x004fe200078e30ff */
[----:B------:R-:W-:Y:S01]  /*3e90*/  HMMA.16816.F32 R16, R52, R62, R16 ;  /* 0x0000003e3410723c */ /* 0x000fe20000001810 */
[----:B------:R-:W1:Y:S02]  /*3ea0*/  LDSM.16.M88.4 R52, [R191+0xe800] ;  /* 0x00e80000bf34783b */ /* 0x000e640000000200 */
[----:B---3--:R-:W2:Y:S01]  /*3eb0*/  I2F R2, R61 ;  /* 0x0000003d00027306 */ /* 0x008ea20000201400 */
[C---:B------:R-:W-:Y:S02]  /*3ec0*/  @!P2 IMNMX R60, R0.reuse, R227, PT ;  /* 0x000000e3003ca217 */ /* 0x040fe40003800200 */
[----:B------:R-:W-:Y:S02]  /*3ed0*/  @!P2 IADD3 R0, R0, 0x8, RZ ;  /* 0x000000080000a810 */ /* 0x000fe40007ffe0ff */
[C---:B------:R-:W-:Y:S02]  /*3ee0*/  @!P2 IADD3 R62, R61.reuse, 0x1, RZ ;  /* 0x000000013d3ea810 */ /* 0x040fe40007ffe0ff */
[-C--:B------:R-:W-:Y:S02]  /*3ef0*/  @!P2 ISETP.GE.AND P1, PT, R61, R60.reuse, PT ;  /* 0x0000003c3d00a20c */ /* 0x080fe40003f26270 */
[----:B------:R-:W-:Y:S01]  /*3f00*/  @!P2 ISETP.GE.AND P0, PT, R62, R60, PT ;  /* 0x0000003c3e00a20c */ /* 0x000fe20003f06270 */
[C---:B----4-:R-:W-:Y:S08]  /*3f10*/  HMMA.16816.F32 R4, R56.reuse, R100, R4 ;  /* 0x000000643804723c */ /* 0x050ff00000001804 */
[C---:B------:R-:W-:Y:S11]  /*3f20*/  HMMA.16816.F32 R8, R56.reuse, R102, R8 ;  /* 0x000000663808723c */ /* 0x040ff60000001808 */
[----:B------:R-:W-:Y:S05]  /*3f30*/  @!UPT UIADD3 URZ, URZ, URZ, URZ ;  /* 0x0000003f3f3ff290 */ /* 0x000fea000fffe03f */
[-C--:B------:R-:W-:Y:S01]  /*3f40*/  FFMA.FTZ R5, R240, R207.reuse, R5 ;  /* 0x000000cff0057223 */ /* 0x080fe20000010005 */
[C---:B-1----:R-:W-:Y:S03]  /*3f50*/  HMMA.16816.F32 R12, R56.reuse, R52, R12 ;  /* 0x00000034380c723c */ /* 0x042fe6000000180c */
[CC--:B--2---:R-:W-:Y:S01]  /*3f60*/  FFMA.FTZ R4, R2.reuse, R207.reuse, R4 ;  /* 0x000000cf02047223 */ /* 0x0c4fe20000010004 */
[----:B------:R-:W-:Y:S01]  /*3f70*/  @!P2 FSEL R5, R5, -INF , !P0 ;  /* 0xff8000000505a808 */ /* 0x000fe20004000000 */
[----:B------:R-:W-:Y:S01]  /*3f80*/  FFMA.FTZ R6, R2, R207, R6 ;  /* 0x000000cf02067223 */ /* 0x000fe20000010006 */
[----:B------:R-:W-:Y:S01]  /*3f90*/  @!P2 IMNMX R2, R0, R227, PT ;  /* 0x000000e30002a217 */ /* 0x000fe20003800200 */
[C---:B------:R-:W-:Y:S01]  /*3fa0*/  FMUL.FTZ R0, R220.reuse, 1.4426950216293334961 ;  /* 0x3fb8aa3bdc007820 */ /* 0x040fe20000410000 */
[----:B------:R-:W-:Y:S03]  /*3fb0*/  HMMA.16816.F32 R16, R56, R54, R16 ;  /* 0x000000363810723c */ /* 0x000fe60000001810 */
[----:B------:R-:W-:Y:S01]  /*3fc0*/  FSETP.NEU.FTZ.AND P0, PT, R220, -INF , PT ;  /* 0xff800000dc00780b */ /* 0x000fe20003f1d000 */
[----:B------:R-:W-:Y:S01]  /*3fd0*/  FFMA.FTZ R5, R5, c[0x0][0x23c], -R3 ;  /* 0x00008f0005057a23 */ /* 0x000fe20000010803 */
[----:B------:R-:W-:Y:S01]  /*3fe0*/  @!P2 FSEL R4, R4, -INF , !P1 ;  /* 0xff8000000404a808 */ /* 0x000fe20004800000 */
[-C--:B------:R-:W-:Y:S01]  /*3ff0*/  FFMA.FTZ R7, R240, R207.reuse, R7 ;  /* 0x000000cff0077223 */ /* 0x080fe20000010007 */
[----:B------:R-:W-:Y:S01]  /*4000*/  FSEL R0, R0, RZ, P0 ;  /* 0x000000ff00007208 */ /* 0x000fe20000000000 */
[----:B------:R1:W-:Y:S01]  /*4010*/  MUFU.EX2 R168, R5 ;  /* 0x0000000500a87308 */ /* 0x0003e20000000800 */
[-C--:B------:R-:W-:Y:S02]  /*4020*/  @!P2 ISETP.GE.AND P0, PT, R62, R2.reuse, PT ;  /* 0x000000023e00a20c */ /* 0x080fe40003f06270 */
[----:B------:R-:W-:Y:S01]  /*4030*/  @!P2 ISETP.GE.AND P1, PT, R61, R2, PT ;  /* 0x000000023d00a20c */ /* 0x000fe20003f26270 */
[----:B------:R-:W-:Y:S01]  /*4040*/  FFMA.FTZ R4, R4, c[0x0][0x23c], -R3 ;  /* 0x00008f0004047a23 */ /* 0x000fe20000010803 */
[----:B------:R-:W-:Y:S01]  /*4050*/  @!P2 FSEL R7, R7, -INF , !P0 ;  /* 0xff8000000707a808 */ /* 0x000fe20004000000 */
[CC--:B------:R-:W-:Y:S01]  /*4060*/  FFMA.FTZ R8, R241.reuse, R207.reuse, R8 ;  /* 0x000000cff1087223 */ /* 0x0c0fe20000010008 */
[----:B------:R-:W-:Y:S01]  /*4070*/  @!P2 FSEL R6, R6, -INF , !P1 ;  /* 0xff8000000606a808 */ /* 0x000fe20004800000 */
[CC--:B------:R-:W-:Y:S02]  /*4080*/  FFMA.FTZ R9, R242.reuse, R207.reuse, R9 ;  /* 0x000000cff2097223 */ /* 0x0c0fe40000010009 */
[----:B------:R2:W-:Y:S01]  /*4090*/  MUFU.EX2 R169, R4 ;  /* 0x0000000400a97308 */ /* 0x0005e20000000800 */
[-C--:B------:R-:W-:Y:S02]  /*40a0*/  FFMA.FTZ R10, R241, R207.reuse, R10 ;  /* 0x000000cff10a7223 */ /* 0x080fe4000001000a */
[-C--:B------:R-:W-:Y:S02]  /*40b0*/  FFMA.FTZ R11, R242, R207.reuse, R11 ;  /* 0x000000cff20b7223 */ /* 0x080fe4000001000b */
[CC--:B------:R-:W-:Y:S02]  /*40c0*/  FFMA.FTZ R12, R243.reuse, R207.reuse, R12 ;  /* 0x000000cff30c7223 */ /* 0x0c0fe4000001000c */
[CC--:B------:R-:W-:Y:S02]  /*40d0*/  FFMA.FTZ R13, R244.reuse, R207.reuse, R13 ;  /* 0x000000cff40d7223 */ /* 0x0c0fe4000001000d */
[-C--:B------:R-:W-:Y:S02]  /*40e0*/  FFMA.FTZ R14, R243, R207.reuse, R14 ;  /* 0x000000cff30e7223 */ /* 0x080fe4000001000e */
[-C--:B------:R-:W-:Y:S02]  /*40f0*/  FFMA.FTZ R15, R244, R207.reuse, R15 ;  /* 0x000000cff40f7223 */ /* 0x080fe4000001000f */
[CC--:B------:R-:W-:Y:S01]  /*4100*/  FFMA.FTZ R17, R246.reuse, R207.reuse, R17 ;  /* 0x000000cff6117223 */ /* 0x0c0fe20000010011 */
[----:B-1----:R-:W-:Y:S01]  /*4110*/  @!P2 IADD3 R5, R61, 0x8, RZ ;  /* 0x000000083d05a810 */ /* 0x002fe20007ffe0ff */
[CC--:B------:R-:W-:Y:S02]  /*4120*/  FFMA.FTZ R16, R245.reuse, R207.reuse, R16 ;  /* 0x000000cff5107223 */ /* 0x0c0fe40000010010 */
[-C--:B------:R-:W-:Y:S01]  /*4130*/  FFMA.FTZ R18, R245, R207.reuse, R18 ;  /* 0x000000cff5127223 */ /* 0x080fe20000010012 */
[-C--:B------:R-:W-:Y:S01]  /*4140*/  @!P2 ISETP.GE.AND P0, PT, R5, R60.reuse, PT ;  /* 0x0000003c0500a20c */ /* 0x080fe20003f06270 */
[----:B------:R-:W-:Y:S02]  /*4150*/  FFMA.FTZ R19, R246, R207, R19 ;  /* 0x000000cff6137223 */ /* 0x000fe40000010013 */
[--C-:B------:R-:W-:Y:S01]  /*4160*/  FFMA.FTZ R6, R6, c[0x0][0x23c], -R0.reuse ;  /* 0x00008f0006067a23 */ /* 0x100fe20000010800 */
[----:B------:R-:W-:Y:S01]  /*4170*/  @!P2 FSEL R8, R8, -INF , !P0 ;  /* 0xff8000000808a808 */ /* 0x000fe20004000000 */
[--C-:B------:R-:W-:Y:S01]  /*4180*/  FFMA.FTZ R7, R7, c[0x0][0x23c], -R0.reuse ;  /* 0x00008f0007077a23 */ /* 0x100fe20000010800 */
[----:B--2---:R-:W-:Y:S01]  /*4190*/  @!P2 IADD3 R4, R61, 0x9, RZ ;  /* 0x000000093d04a810 */ /* 0x004fe20007ffe0ff */
[----:B------:R-:W-:Y:S02]  /*41a0*/  MUFU.EX2 R171, R6 ;  /* 0x0000000600ab7308 */ /* 0x000fe40000000800 */
[--C-:B------:R-:W-:Y:S01]  /*41b0*/  FFMA.FTZ R8, R8, c[0x0][0x23c], -R3.reuse ;  /* 0x00008f0008087a23 */ /* 0x100fe20000010803 */
[----:B------:R-:W-:Y:S04]  /*41c0*/  @!P2 ISETP.GE.AND P0, PT, R4, R60, PT ;  /* 0x0000003c0400a20c */ /* 0x000fe80003f06270 */
[----:B------:R-:W-:Y:S02]  /*41d0*/  @!P2 FSEL R9, R9, -INF , !P0 ;  /* 0xff8000000909a808 */ /* 0x000fe40004000000 */
[-C--:B------:R-:W-:Y:S01]  /*41e0*/  @!P2 ISETP.GE.AND P0, PT, R5, R2.reuse, PT ;  /* 0x000000020500a20c */ /* 0x080fe20003f06270 */
[----:B------:R-:W1:Y:S01]  /*41f0*/  MUFU.EX2 R170, R7 ;  /* 0x0000000700aa7308 */ /* 0x000e620000000800 */
[----:B------:R-:W-:Y:S01]  /*4200*/  @!P2 IADD3 R5, R61, 0x10, RZ ;  /* 0x000000103d05a810 */ /* 0x000fe20007ffe0ff */
[--C-:B------:R-:W-:Y:S01]  /*4210*/  FFMA.FTZ R9, R9, c[0x0][0x23c], -R3.reuse ;  /* 0x00008f0009097a23 */ /* 0x100fe20000010803 */
[----:B------:R-:W-:Y:S02]  /*4220*/  @!P2 FSEL R10, R10, -INF , !P0 ;  /* 0xff8000000a0aa808 */ /* 0x000fe40004000000 */
[----:B------:R-:W-:Y:S02]  /*4230*/  @!P2 ISETP.GE.AND P0, PT, R4, R2, PT ;  /* 0x000000020400a20c */ /* 0x000fe40003f06270 */
[----:B------:R-:W-:Y:S01]  /*4240*/  @!P2 IADD3 R4, R61, 0x11, RZ ;  /* 0x000000113d04a810 */ /* 0x000fe20007ffe0ff */
[--C-:B------:R-:W-:Y:S01]  /*4250*/  FFMA.FTZ R10, R10, c[0x0][0x23c], -R0.reuse ;  /* 0x00008f000a0a7a23 */ /* 0x100fe20000010800 */
[----:B------:R-:W-:Y:S01]  /*4260*/  @!P2 FSEL R11, R11, -INF , !P0 ;  /* 0xff8000000b0ba808 */ /* 0x000fe20004000000 */
[----:B------:R-:W-:Y:S01]  /*4270*/  MUFU.EX2 R101, R8 ;  /* 0x0000000800657308 */ /* 0x000fe20000000800 */
[-C--:B------:R-:W-:Y:S03]  /*4280*/  @!P2 ISETP.GE.AND P0, PT, R5, R60.reuse, PT ;  /* 0x0000003c0500a20c */ /* 0x080fe60003f06270 */
[--C-:B------:R-:W-:Y:S01]  /*4290*/  FFMA.FTZ R11, R11, c[0x0][0x23c], -R0.reuse ;  /* 0x00008f000b0b7a23 */ /* 0x100fe20000010800 */
[----:B------:R-:W-:Y:S02]  /*42a0*/  @!P2 FSEL R12, R12, -INF , !P0 ;  /* 0xff8000000c0ca808 */ /* 0x000fe40004000000 */
[----:B------:R-:W-:Y:S03]  /*42b0*/  @!P2 ISETP.GE.AND P0, PT, R4, R60, PT ;  /* 0x0000003c0400a20c */ /* 0x000fe60003f06270 */
[--C-:B------:R-:W-:Y:S01]  /*42c0*/  FFMA.FTZ R12, R12, c[0x0][0x23c], -R3.reuse ;  /* 0x00008f000c0c7a23 */ /* 0x100fe20000010803 */
[----:B------:R-:W-:Y:S01]  /*42d0*/  @!P2 FSEL R13, R13, -INF , !P0 ;  /* 0xff8000000d0da808 */ /* 0x000fe20004000000 */
[----:B------:R-:W-:Y:S01]  /*42e0*/  MUFU.EX2 R100, R9 ;  /* 0x0000000900647308 */ /* 0x000fe20000000800 */
[-C--:B------:R-:W-:Y:S03]  /*42f0*/  @!P2 ISETP.GE.AND P0, PT, R5, R2.reuse, PT ;  /* 0x000000020500a20c */ /* 0x080fe60003f06270 */
[--C-:B------:R-:W-:Y:S01]  /*4300*/  FFMA.FTZ R13, R13, c[0x0][0x23c], -R3.reuse ;  /* 0x00008f000d0d7a23 */ /* 0x100fe20000010803 */
[----:B------:R-:W-:Y:S02]  /*4310*/  @!P2 FSEL R14, R14, -INF , !P0 ;  /* 0xff8000000e0ea808 */ /* 0x000fe40004000000 */
[----:B------:R-:W-:Y:S02]  /*4320*/  @!P2 ISETP.GE.AND P0, PT, R4, R2, PT ;  /* 0x000000020400a20c */ /* 0x000fe40003f06270 */
[C---:B------:R-:W-:Y:S01]  /*4330*/  @!P2 IADD3 R4, R61.reuse, 0x18, RZ ;  /* 0x000000183d04a810 */ /* 0x040fe20007ffe0ff */
[--C-:B------:R-:W-:Y:S01]  /*4340*/  FFMA.FTZ R14, R14, c[0x0][0x23c], -R0.reuse ;  /* 0x00008f000e0e7a23 */ /* 0x100fe20000010800 */
[----:B------:R-:W-:Y:S01]  /*4350*/  @!P2 IADD3 R61, R61, 0x19, RZ ;  /* 0x000000193d3da810 */ /* 0x000fe20007ffe0ff */
[----:B------:R-:W-:Y:S01]  /*4360*/  MUFU.EX2 R103, R10 ;  /* 0x0000000a00677308 */ /* 0x000fe20000000800 */
[----:B------:R-:W-:Y:S02]  /*4370*/  @!P2 FSEL R15, R15, -INF , !P0 ;  /* 0xff8000000f0fa808 */ /* 0x000fe40004000000 */
[-C--:B------:R-:W-:Y:S02]  /*4380*/  @!P2 ISETP.GE.AND P0, PT, R61, R60.reuse, PT ;  /* 0x0000003c3d00a20c */ /* 0x080fe40003f06270 */
[C---:B------:R-:W-:Y:S01]  /*4390*/  @!P2 ISETP.GE.AND P1, PT, R4.reuse, R60, PT ;  /* 0x0000003c0400a20c */ /* 0x040fe20003f26270 */
[--C-:B------:R-:W-:Y:S01]  /*43a0*/  FFMA.FTZ R15, R15, c[0x0][0x23c], -R0.reuse ;  /* 0x00008f000f0f7a23 */ /* 0x100fe20000010800 */
[----:B------:R-:W-:Y:S02]  /*43b0*/  @!P2 FSEL R17, R17, -INF , !P0 ;  /* 0xff8000001111a808 */ /* 0x000fe40004000000 */
[-C--:B------:R-:W-:Y:S01]  /*43c0*/  @!P2 ISETP.GE.AND P0, PT, R4, R2.reuse, PT ;  /* 0x000000020400a20c */ /* 0x080fe20003f06270 */
[----:B------:R-:W2:Y:S01]  /*43d0*/  MUFU.EX2 R102, R11 ;  /* 0x0000000b00667308 */ /* 0x000ea20000000800 */
[----:B------:R-:W-:Y:S02]  /*43e0*/  @!P2 FSEL R16, R16, -INF , !P1 ;  /* 0xff8000001010a808 */ /* 0x000fe40004800000 */
[----:B------:R-:W-:Y:S02]  /*43f0*/  @!P2 FSEL R18, R18, -INF , !P0 ;  /* 0xff8000001212a808 */ /* 0x000fe40004000000 */
[----:B------:R-:W-:Y:S01]  /*4400*/  @!P2 ISETP.GE.AND P0, PT, R61, R2, PT ;  /* 0x000000023d00a20c */ /* 0x000fe20003f06270 */
[--C-:B------:R-:W-:Y:S01]  /*4410*/  FFMA.FTZ R16, R16, c[0x0][0x23c], -R3.reuse ;  /* 0x00008f0010107a23 */ /* 0x100fe20000010803 */
[----:B-1----:R-:W-:Y:S01]  /*4420*/  F2FP.PACK_AB R2, R170, R171 ;  /* 0x000000abaa02723e */ /* 0x002fe200000000ff */
[----:B------:R-:W-:Y:S01]  /*4430*/  FFMA.FTZ R3, R17, c[0x0][0x23c], -R3 ;  /* 0x00008f0011037a23 */ /* 0x000fe20000010803 */
[----:B------:R-:W-:Y:S01]  /*4440*/  @!P2 FSEL R19, R19, -INF , !P0 ;  /* 0xff8000001313a808 */ /* 0x000fe20004000000 */
[--C-:B------:R-:W-:Y:S01]  /*4450*/  FFMA.FTZ R18, R18, c[0x0][0x23c], -R0.reuse ;  /* 0x00008f0012127a23 */ /* 0x100fe20000010800 */
[----:B------:R-:W-:Y:S01]  /*4460*/  MUFU.EX2 R65, R12 ;  /* 0x0000000c00417308 */ /* 0x000fe20000000800 */
[----:B------:R-:W-:Y:S01]  /*4470*/  STS [R221+0x12400], R2 ;  /* 0x01240002dd007388 */ /* 0x000fe20000000800 */
[----:B------:R-:W-:Y:S01]  /*4480*/  IADD3 R56, P0, R248, R229, RZ ;  /* 0x000000e5f8387210 */ /* 0x000fe20007f1e0ff */
[----:B------:R-:W-:Y:S04]  /*4490*/  FFMA.FTZ R0, R19, c[0x0][0x23c], -R0 ;  /* 0x00008f0013007a23 */ /* 0x000fe80000010800 */
[----:B------:R-:W-:Y:S01]  /*44a0*/  IMAD.X R57, R247, 0x1, R228, P0 ;  /* 0x00000001f7397824 */ /* 0x000fe200000e06e4 */
[C---:B------:R-:W-:Y:S02]  /*44b0*/  LEA R204, P0, R172.reuse, R204, 0x2 ;  /* 0x000000ccaccc7211 */ /* 0x040fe400078010ff */
[----:B------:R1:W-:Y:S02]  /*44c0*/  MUFU.EX2 R60, R3 ;  /* 0x00000003003c7308 */ /* 0x0003e40000000800 */
[----:B------:R-:W-:Y:S02]  /*44d0*/  LEA.HI.X.SX32 R205, R172, R205, 0x2, P0 ;  /* 0x000000cdaccd7211 */ /* 0x000fe400000f16ff */
[----:B--2---:R-:W-:Y:S06]  /*44e0*/  F2FP.PACK_AB R5, R102, R103 ;  /* 0x000000676605723e */ /* 0x004fec00000000ff */
[----:B------:R2:W-:Y:S10]  /*44f0*/  MUFU.EX2 R61, R0 ;  /* 0x00000000003d7308 */ /* 0x0005f40000000800 */
[----:B------:R-:W3:Y:S01]  /*4500*/  MUFU.EX2 R64, R13 ;  /* 0x0000000d00407308 */ /* 0x000ee20000000800 */
[----:B-1----:R-:W-:Y:S05]  /*4510*/  F2FP.PACK_AB R3, R168, R169 ;  /* 0x000000a9a803723e */ /* 0x002fea00000000ff */
[----:B------:R1:W-:Y:S04]  /*4520*/  STS [R221+0x12000], R3 ;  /* 0x01200003dd007388 */ /* 0x0003e80000000800 */
[----:B------:R-:W-:Y:S01]  /*4530*/  MUFU.EX2 R67, R14 ;  /* 0x0000000e00437308 */ /* 0x000fe20000000800 */
[----:B------:R-:W-:Y:S01]  /*4540*/  STS [R224+0x12400], R5 ;  /* 0x01240005e0007388 */ /* 0x000fe20000000800 */
[----:B--2---:R-:W-:Y:S05]  /*4550*/  F2FP.PACK_AB R0, R100, R101 ;  /* 0x000000656400723e */ /* 0x004fea00000000ff */
[----:B------:R2:W-:Y:S03]  /*4560*/  STS [R224+0x12000], R0 ;  /* 0x01200000e0007388 */ /* 0x0005e60000000800 */
[----:B------:R-:W1:Y:S01]  /*4570*/  MUFU.EX2 R66, R15 ;  /* 0x0000000f00427308 */ /* 0x000e620000000800 */
[----:B---3--:R-:W-:Y:S05]  /*4580*/  F2FP.PACK_AB R4, R64, R65 ;  /* 0x000000414004723e */ /* 0x008fea00000000ff */
[----:B------:R-:W-:Y:S04]  /*4590*/  STS [R222+0x12000], R4 ;  /* 0x01200004de007388 */ /* 0x000fe80000000800 */
[----:B------:R-:W3:Y:S10]  /*45a0*/  MUFU.EX2 R62, R16 ;  /* 0x00000010003e7308 */ /* 0x000ef40000000800 */
[----:B------:R-:W2:Y:S01]  /*45b0*/  MUFU.EX2 R63, R18 ;  /* 0x00000012003f7308 */ /* 0x000ea20000000800 */
[----:B-1----:R-:W-:Y:S05]  /*45c0*/  F2FP.PACK_AB R3, R66, R67 ;  /* 0x000000434203723e */ /* 0x002fea00000000ff */
[----:B------:R-:W-:Y:S01]  /*45d0*/  STS [R222+0x12400], R3 ;  /* 0x01240003de007388 */ /* 0x000fe20000000800 */
[----:B---3--:R-:W-:Y:S05]  /*45e0*/  F2FP.PACK_AB R2, R60, R62 ;  /* 0x0000003e3c02723e */ /* 0x008fea00000000ff */
[----:B------:R1:W-:Y:S01]  /*45f0*/  STS [R223+0x12000], R2 ;  /* 0x01200002df007388 */ /* 0x0003e20000000800 */
[----:B--2---:R-:W-:Y:S05]  /*4600*/  F2FP.PACK_AB R0, R61, R63 ;  /* 0x0000003f3d00723e */ /* 0x004fea00000000ff */
        /* <DEDUP_REMOVED lines=132> */
.L_x_122:
        /* <DEDUP_REMOVED lines=24> */
[----:B------:R-:W5:Y:S01]  /*4fd0*/  LDSM.16.MT88.4 R60, [R185+0x12800] ;  /* 0x01280000b93c783b */ /* 0x000f620000004200 */
[-C--:B-1----:R-:W-:Y:S08]  /*4fe0*/  HMMA.16816.F32 R20, R4, R8.reuse, R20 ;  /* 0x000000080414723c */ /* 0x082ff00000001814 */
[C---:B--2---:R-:W-:Y:S08]  /*4ff0*/  HMMA.16816.F32 R24, R12.reuse, R8, R24 ;  /* 0x000000080c18723c */ /* 0x044ff00000001818 */
[-C--:B------:R-:W-:Y:S08]  /*5000*/  HMMA.16816.F32 R28, R12, R10.reuse, R28 ;  /* 0x0000000a0c1c723c */ /* 0x080ff0000000181c */
[C---:B------:R-:W-:Y:S01]  /*5010*/  HMMA.16816.F32 R32, R4.reuse, R10, R32 ;  /* 0x0000000a0420723c */ /* 0x040fe20000001820 */
[----:B------:R-:W1:Y:S07]  /*5020*/  LDSM.16.MT88.4 R8, [R0+0xa800] ;  /* 0x00a800000008783b */ /* 0x000e6e0000004200 */
[-C--:B---3--:R-:W-:Y:S08]  /*5030*/  HMMA.16816.F32 R36, R4, R16.reuse, R36 ;  /* 0x000000100424723c */ /* 0x088ff00000001824 */
[C---:B------:R-:W-:Y:S08]  /*5040*/  HMMA.16816.F32 R40, R12.reuse, R16, R40 ;  /* 0x000000100c28723c */ /* 0x040ff00000001828 */
[-C--:B------:R-:W-:Y:S01]  /*5050*/  HMMA.16816.F32 R44, R12, R18.reuse, R44 ;  /* 0x000000120c2c723c */ /* 0x080fe2000000182c */
[----:B------:R-:W-:Y:S07]  /*5060*/  LDSM.16.MT88.4 R12, [R0+0x9000] ;  /* 0x00900000000c783b */ /* 0x000fee0000004200 */
[----:B------:R-:W-:Y:S01]  /*5070*/  HMMA.16816.F32 R48, R4, R18, R48 ;  /* 0x000000120430723c */ /* 0x000fe20000001830 */
[----:B------:R-:W2:Y:S04]  /*5080*/  LDSM.16.MT88.4 R4, [R186+0x13000] ;  /* 0x01300000ba04783b */ /* 0x000ea80000004200 */
[----:B------:R-:W3:Y:S03]  /*5090*/  LDSM.16.MT88.4 R16, [R185+0x13000] ;  /* 0x01300000b910783b */ /* 0x000ee60000004200 */
[-C--:B----4-:R-:W-:Y:S08]  /*50a0*/  HMMA.16816.F32 R20, R52, R56.reuse, R20 ;  /* 0x000000383414723c */ /* 0x090ff00000001814 */
[C---:B-----5:R-:W-:Y:S08]  /*50b0*/  HMMA.16816.F32 R24, R60.reuse, R56, R24 ;  /* 0x000000383c18723c */ /* 0x060ff00000001818 */
[-C--:B------:R-:W-:Y:S08]  /*50c0*/  HMMA.16816.F32 R28, R60, R58.reuse, R28 ;  /* 0x0000003a3c1c723c */ /* 0x080ff0000000181c */
[C---:B------:R-:W-:Y:S01]  /*50d0*/  HMMA.16816.F32 R32, R52.reuse, R58, R32 ;  /* 0x0000003a3420723c */ /* 0x040fe20000001820 */
[----:B------:R-:W4:Y:S07]  /*50e0*/  LDSM.16.MT88.4 R56, [R0+0xb000] ;  /* 0x00b000000038783b */ /* 0x000f2e0000004200 */
[-C--:B-1----:R-:W-:Y:S08]  /*50f0*/  HMMA.16816.F32 R36, R52, R8.reuse, R36 ;  /* 0x000000083424723c */ /* 0x082ff00000001824 */
[C---:B------:R-:W-:Y:S08]  /*5100*/  HMMA.16816.F32 R40, R60.reuse, R8, R40 ;  /* 0x000000083c28723c */ /* 0x040ff00000001828 */
[-C--:B------:R-:W-:Y:S01]  /*5110*/  HMMA.16816.F32 R44, R60, R10.reuse, R44 ;  /* 0x0000000a3c2c723c */ /* 0x080fe2000000182c */
[----:B------:R-:W-:Y:S07]  /*5120*/  LDSM.16.MT88.4 R60, [R185+0x13800] ;  /* 0x01380000b93c783b */ /* 0x000fee0000004200 */
[----:B------:R-:W-:Y:S01]  /*5130*/  HMMA.16816.F32 R48, R52, R10, R48 ;  /* 0x0000000a3430723c */ /* 0x000fe20000001830 */
[----:B------:R-:W-:Y:S04]  /*5140*/  LDSM.16.MT88.4 R8, [R186+0x13800] ;  /* 0x01380000ba08783b */ /* 0x000fe80000004200 */
[----:B------:R-:W1:Y:S03]  /*5150*/  LDSM.16.MT88.4 R52, [R0+0x9800] ;  /* 0x009800000034783b */ /* 0x000e660000004200 */
[-C--:B--2---:R-:W-:Y:S08]  /*5160*/  HMMA.16816.F32 R20, R4, R12.reuse, R20 ;  /* 0x0000000c0414723c */ /* 0x084ff00000001814 */
[C---:B---3--:R-:W-:Y:S08]  /*5170*/  HMMA.16816.F32 R24, R16.reuse, R12, R24 ;  /* 0x0000000c1018723c */ /* 0x048ff00000001818 */
[-C--:B------:R-:W-:Y:S08]  /*5180*/  HMMA.16816.F32 R28, R16, R14.reuse, R28 ;  /* 0x0000000e101c723c */ /* 0x080ff0000000181c */
[C---:B------:R-:W-:Y:S01]  /*5190*/  HMMA.16816.F32 R32, R4.reuse, R14, R32 ;  /* 0x0000000e0420723c */ /* 0x040fe20000001820 */
[----:B------:R-:W2:Y:S04]  /*51a0*/  LDSM.16.MT88.4 R12, [R0+0xb800] ;  /* 0x00b80000000c783b */ /* 0x000ea80000004200 */
[----:B------:R-:W-:Y:S03]  /*51b0*/  BAR.SYNC.DEFER_BLOCKING 0x0 ;  /* 0x0000000000007b1d */ /* 0x000fe60000010000 */
[-C--:B----4-:R-:W-:Y:S08]  /*51c0*/  HMMA.16816.F32 R36, R4, R56.reuse, R36 ;  /* 0x000000380424723c */ /* 0x090ff00000001824 */
[C---:B------:R-:W-:Y:S08]  /*51d0*/  HMMA.16816.F32 R40, R16.reuse, R56, R40 ;  /* 0x000000381028723c */ /* 0x040ff00000001828 */
[-C--:B------:R-:W-:Y:S08]  /*51e0*/  HMMA.16816.F32 R44, R16, R58.reuse, R44 ;  /* 0x0000003a102c723c */ /* 0x080ff0000000182c */
[----:B------:R-:W-:Y:S08]  /*51f0*/  HMMA.16816.F32 R48, R4, R58, R48 ;  /* 0x0000003a0430723c */ /* 0x000ff00000001830 */
[-C--:B-1----:R-:W-:Y:S08]  /*5200*/  HMMA.16816.F32 R20, R8, R52.reuse, R20 ;  /* 0x000000340814723c */ /* 0x082ff00000001814 */
[C---:B------:R-:W-:Y:S08]  /*5210*/  HMMA.16816.F32 R24, R60.reuse, R52, R24 ;  /* 0x000000343c18723c */ /* 0x040ff00000001818 */
[-C--:B------:R-:W-:Y:S08]  /*5220*/  HMMA.16816.F32 R28, R60, R54.reuse, R28 ;  /* 0x000000363c1c723c */ /* 0x080ff0000000181c */
[C---:B------:R-:W-:Y:S08]  /*5230*/  HMMA.16816.F32 R32, R8.reuse, R54, R32 ;  /* 0x000000360820723c */ /* 0x040ff00000001820 */
[-C--:B--2---:R-:W-:Y:S08]  /*5240*/  HMMA.16816.F32 R36, R8, R12.reuse, R36 ;  /* 0x0000000c0824723c */ /* 0x084ff00000001824 */
        /* <DEDUP_REMOVED lines=42> */
.L_x_123:
        /* <DEDUP_REMOVED lines=46> */
[----:B------:R-:W-:Y:S02]  /*57d0*/  IMAD.SHL.U32 R171, R171, 0x10, RZ ;  /* 0x00000010abab7824 */ /* 0x000fe400078e00ff */
[----:B------:R-:W-:Y:S05]  /*57e0*/  IMAD R170, R170, 0x18, RZ ;  /* 0x00000018aaaa7824 */ /* 0x000fea00078e02ff */
[C---:B------:R-:W-:Y:S01]  /*57f0*/  LEA R168, P1, R170.reuse, R204, 0x2 ;  /* 0x000000ccaaa87211 */ /* 0x040fe200078210ff */
[----:B--2---:R-:W-:Y:S03]  /*5800*/  IMAD.MOV.U32 R0, RZ, RZ, c[0x0][0x22c] ;  /* 0x00008b00ff007624 */ /* 0x004fe600078e00ff */
[-C--:B------:R-:W-:Y:S01]  /*5810*/  LEA.HI.X.SX32 R169, R170, R205.reuse, 0x2, P1 ;  /* 0x000000cdaaa97211 */ /* 0x080fe200008f16ff */
[----:B------:R-:W-:Y:S02]  /*5820*/  IMAD R0, R0, c[0x0][0x1c0], RZ ;  /* 0x0000700000007a24 */ /* 0x000fe400078e02ff */
[----:B------:R-:W-:Y:S02]  /*5830*/  IMAD.MOV.U32 R170, RZ, RZ, c[0x0][0x22c] ;  /* 0x00008b00ffaa7624 */ /* 0x000fe400078e00ff */
[----:B------:R-:W-:Y:S01]  /*5840*/  IMAD R0, R0, 0x38, RZ ;  /* 0x0000003800007824 */ /* 0x000fe200078e02ff */
[-C--:B-1----:R-:W-:Y:S05]  /*5850*/  HMMA.16816.F32 R4, R172, R176.reuse, R4 ;  /* 0x000000b0ac04723c */ /* 0x082fea0000001804 */
[----:B------:R-:W-:Y:S03]  /*5860*/  IMAD R170, R170, c[0x0][0x1c0], RZ ;  /* 0x00007000aaaa7a24 */ /* 0x000fe600078e02ff */
[C---:B------:R-:W-:Y:S04]  /*5870*/  HMMA.16816.F32 R8, R180.reuse, R176, R8 ;  /* 0x000000b0b408723c */ /* 0x040fe80000001808 */
[----:B------:R-:W-:Y:S03]  /*5880*/  IMAD R170, R170, 0x30, RZ ;  /* 0x00000030aaaa7824 */ /* 0x000fe600078e02ff */
[----:B------:R-:W-:Y:S01]  /*5890*/  IMAD.MOV.U32 R176, RZ, RZ, c[0x0][0x22c] ;  /* 0x00008b00ffb07624 */ /* 0x000fe200078e00ff */
[-C--:B------:R-:W-:Y:S01]  /*58a0*/  HMMA.16816.F32 R12, R180, R178.reuse, R12 ;  /* 0x000000b2b40c723c */ /* 0x080fe2000000180c */
[----:B------:R-:W-:Y:S03]  /*58b0*/  IMAD.MOV.U32 R177, RZ, RZ, c[0x0][0x22c] ;  /* 0x00008b00ffb17624 */ /* 0x000fe600078e00ff */
[----:B------:R-:W-:Y:S02]  /*58c0*/  IMAD R176, R176, c[0x0][0x1c0], RZ ;  /* 0x00007000b0b07a24 */ /* 0x000fe400078e02ff */
[----:B------:R-:W-:Y:S02]  /*58d0*/  IMAD R177, R177, c[0x0][0x1c0], RZ ;  /* 0x00007000b1b17a24 */ /* 0x000fe400078e02ff */
[C---:B------:R-:W-:Y:S04]  /*58e0*/  HMMA.16816.F32 R16, R172.reuse, R178, R16 ;  /* 0x000000b2ac10723c */ /* 0x040fe80000001810 */
[----:B------:R-:W-:Y:S02]  /*58f0*/  IMAD.SHL.U32 R176, R176, 0x20, RZ ;  /* 0x00000020b0b07824 */ /* 0x000fe400078e00ff */
[----:B------:R-:W-:Y:S02]  /*5900*/  IMAD R177, R177, 0x28, RZ ;  /* 0x00000028b1b17824 */ /* 0x000fe400078e02ff */
        /* <DEDUP_REMOVED lines=12> */
[-C--:B------:R-:W-:Y:S02]  /*59d0*/  LEA R102, P0, R176, R204.reuse, 0x2 ;  /* 0x000000ccb0667211 */ /* 0x080fe400078010ff */
[-C--:B--2---:R-:W-:Y:S01]  /*59e0*/  LEA R4, P1, R170, R204.reuse, 0x2 ;  /* 0x000000ccaa047211 */ /* 0x084fe200078210ff */
[----:B------:R1:W-:Y:S01]  /*59f0*/  RED.E.ADD.F32.FTZ.RN.STRONG.GPU [R100.64], R6 ;  /* 0x000000066400798e */ /* 0x0003e2000c10e786 */
[-C--:B------:R-:W-:Y:S02]  /*5a00*/  LEA.HI.X.SX32 R103, R176, R205.reuse, 0x2, P0 ;  /* 0x000000cdb0677211 */ /* 0x080fe400000f16ff */
[-C--:B---3--:R-:W-:Y:S01]  /*5a10*/  LEA.HI.X.SX32 R5, R170, R205.reuse, 0x2, P1 ;  /* 0x000000cdaa057211 */ /* 0x088fe200008f16ff */
[----:B------:R2:W-:Y:S01]  /*5a20*/  RED.E.ADD.F32.FTZ.RN.STRONG.GPU [R168.64], R7 ;  /* 0x00000007a800798e */ /* 0x0005e2000c10e786 */
[----:B------:R-:W-:Y:S03]  /*5a30*/  IMAD.MOV.U32 R170, RZ, RZ, c[0x0][0x22c] ;  /* 0x00008b00ffaa7624 */ /* 0x000fe600078e00ff */
[----:B------:R3:W-:Y:S01]  /*5a40*/  RED.E.ADD.F32.FTZ.RN.STRONG.GPU [R102.64], R8 ;  /* 0x000000086600798e */ /* 0x0007e2000c10e786 */
[----:B------:R-:W-:Y:S04]  /*5a50*/  IMAD R170, R170, c[0x0][0x1c0], RZ ;  /* 0x00007000aaaa7a24 */ /* 0x000fe800078e02ff */
[----:B------:R-:W-:Y:S01]  /*5a60*/  IMAD.SHL.U32 R170, R170, 0x10, RZ ;  /* 0x00000010aaaa7824 */ /* 0x000fe200078e00ff */
[CC--:B-1----:R-:W-:Y:S02]  /*5a70*/  LEA R100, P2, R177.reuse, R204.reuse, 0x2 ;  /* 0x000000ccb1647211 */ /* 0x0c2fe400078410ff */
[CC--:B------:R-:W-:Y:S02]  /*5a80*/  LEA R6, P0, R0.reuse, R204.reuse, 0x2 ;  /* 0x000000cc00067211 */ /* 0x0c0fe400078010ff */
[-C--:B------:R-:W-:Y:S02]  /*5a90*/  LEA.HI.X.SX32 R101, R177, R205.reuse, 0x2, P2 ;  /* 0x000000cdb1657211 */ /* 0x080fe400010f16ff */
[-C--:B--2---:R-:W-:Y:S02]  /*5aa0*/  LEA.HI.X.SX32 R7, R0, R205.reuse, 0x2, P0 ;  /* 0x000000cd00077211 */ /* 0x084fe400000f16ff */
[C---:B------:R-:W-:Y:S01]  /*5ab0*/  IADD3 R177, R170.reuse, 0x20, RZ ;  /* 0x00000020aab17810 */ /* 0x040fe20007ffe0ff */
[----:B------:R1:W-:Y:S01]  /*5ac0*/  RED.E.ADD.F32.FTZ.RN.STRONG.GPU [R100.64], R9 ;  /* 0x000000096400798e */ /* 0x0003e2000c10e786 */
[C---:B------:R-:W-:Y:S02]  /*5ad0*/  IADD3 R0, R170.reuse, 0x20, RZ ;  /* 0x00000020aa007810 */ /* 0x040fe40007ffe0ff */
[----:B------:R-:W-:Y:S01]  /*5ae0*/  IADD3 R170, R170, 0x20, RZ ;  /* 0x00000020aaaa7810 */ /* 0x000fe20007ffe0ff */
[----:B------:R2:W-:Y:S01]  /*5af0*/  RED.E.ADD.F32.FTZ.RN.STRONG.GPU [R4.64], R10 ;  /* 0x0000000a0400798e */ /* 0x0005e2000c10e786 */
[-C--:B---3--:R-:W-:Y:S01]  /*5b00*/  LEA R8, P2, R235, R204.reuse, 0x2 ;  /* 0x000000cceb087211 */ /* 0x088fe200078410ff */
[C---:B------:R-:W-:Y:S02]  /*5b10*/  IMAD.IADD R0, R211.reuse, 0x1, R0 ;  /* 0x00000001d3007824 */ /* 0x040fe400078e0200 */
[----:B------:R3:W-:Y:S01]  /*5b20*/  RED.E.ADD.F32.FTZ.RN.STRONG.GPU [R6.64], R11 ;  /* 0x0000000b0600798e */ /* 0x0007e2000c10e786 */
[C---:B------:R-:W-:Y:S03]  /*5b30*/  IMAD.IADD R170, R211.reuse, 0x1, R170 ;  /* 0x00000001d3aa7824 */ /* 0x040fe600078e02aa */
[----:B------:R-:W-:Y:S01]  /*5b40*/  RED.E.ADD.F32.FTZ.RN.STRONG.GPU [R204.64+0x80], R16 ;  /* 0x00008010cc00798e */ /* 0x000fe2000c10e786 */
[----:B------:R-:W-:Y:S03]  /*5b50*/  IMAD.IADD R170, R211, 0x1, R170 ;  /* 0x00000001d3aa7824 */ /* 0x000fe600078e02aa */
[----:B------:R4:W-:Y:S04]  /*5b60*/  RED.E.ADD.F32.FTZ.RN.STRONG.GPU [R2.64+0x80], R17 ;  /* 0x000080110200798e */ /* 0x0009e8000c10e786 */
[----:B------:R-:W-:Y:S01]  /*5b70*/  LDSM.16.MT88.4 R100, [R184+0x2800] ;  /* 0x00280000b864783b */ /* 0x000fe20000004200 */
[-C--:B-1----:R-:W-:Y:S02]  /*5b80*/  LEA.HI.X.SX32 R9, R235, R205.reuse, 0x2, P2 ;  /* 0x000000cdeb097211 */ /* 0x082fe400010f16ff */
[CC--:B--2---:R-:W-:Y:S04]  /*5b90*/  LEA R4, P0, R177.reuse, R204.reuse, 0x2 ;  /* 0x000000ccb1047211 */ /* 0x0c4fe800078010ff */
[-C--:B------:R-:W-:Y:S02]  /*5ba0*/  LEA.HI.X.SX32 R5, R177, R205.reuse, 0x2, P0 ;  /* 0x000000cdb1057211 */ /* 0x080fe400000f16ff */
[-C--:B---3--:R-:W-:Y:S02]  /*5bb0*/  LEA R6, P1, R0, R204.reuse, 0x2 ;  /* 0x000000cc00067211 */ /* 0x088fe400078210ff */
[-C--:B------:R-:W-:Y:S01]  /*5bc0*/  LEA R10, P0, R170, R204.reuse, 0x2 ;  /* 0x000000ccaa0a7211 */ /* 0x080fe200078010ff */
[----:B------:R1:W-:Y:S01]  /*5bd0*/  RED.E.ADD.F32.FTZ.RN.STRONG.GPU [R4.64], R18 ;  /* 0x000000120400798e */ /* 0x0003e2000c10e786 */
[-C--:B------:R-:W-:Y:S01]  /*5be0*/  LEA.HI.X.SX32 R7, R0, R205.reuse, 0x2, P1 ;  /* 0x000000cd00077211 */ /* 0x080fe200008f16ff */
[----:B------:R-:W-:Y:S01]  /*5bf0*/  IMAD.MOV.U32 R0, RZ, RZ, c[0x0][0x22c] ;  /* 0x00008b00ff007624 */ /* 0x000fe200078e00ff */
[-C--:B------:R-:W-:Y:S02]  /*5c00*/  LEA.HI.X.SX32 R11, R170, R205.reuse, 0x2, P0 ;  /* 0x000000cdaa0b7211 */ /* 0x080fe400000f16ff */
[C---:B----4-:R-:W-:Y:S01]  /*5c10*/  IADD3 R17, R171.reuse, 0x60, RZ ;  /* 0x00000060ab117810 */ /* 0x050fe20007ffe0ff */
[----:B------:R2:W-:Y:S01]  /*5c20*/  RED.E.ADD.F32.FTZ.RN.STRONG.GPU [R6.64], R19 ;  /* 0x000000130600798e */ /* 0x0005e2000c10e786 */
[----:B------:R-:W-:Y:S01]  /*5c30*/  IMAD R0, R0, c[0x0][0x1c0], RZ ;  /* 0x0000700000007a24 */ /* 0x000fe200078e02ff */
[----:B------:R-:W-:Y:S02]  /*5c40*/  IADD3 R16, R171, 0x60, RZ ;  /* 0x00000060ab107810 */ /* 0x000fe40007ffe0ff */
[----:B------:R-:W-:Y:S01]  /*5c50*/  RED.E.ADD.F32.FTZ.RN.STRONG.GPU [R10.64], R12 ;  /* 0x0000000c0a00798e */ /* 0x000fe2000c10e786 */
[----:B------:R-:W-:Y:S02]  /*5c60*/  IMAD.SHL.U32 R0, R0, 0x10, RZ ;  /* 0x0000001000007824 */ /* 0x000fe400078e00ff */
[C---:B------:R-:W-:Y:S01]  /*5c70*/  IMAD.IADD R16, R211.reuse, 0x1, R16 ;  /* 0x00000001d3107824 */ /* 0x040fe200078e0210 */
[----:B------:R3:W-:Y:S02]  /*5c80*/  RED.E.ADD.F32.FTZ.RN.STRONG.GPU [R8.64], R13 ;  /* 0x0000000d0800798e */ /* 0x0007e4000c10e786 */
[C---:B------:R-:W-:Y:S02]  /*5c90*/  IADD3 R172, R0.reuse, 0x40, RZ ;  /* 0x0000004000ac7810 */ /* 0x040fe40007ffe0ff */
[C---:B------:R-:W-:Y:S02]  /*5ca0*/  IADD3 R170, R0.reuse, 0x40, RZ ;  /* 0x0000004000aa7810 */ /* 0x040fe40007ffe0ff */
[----:B------:R-:W-:Y:S03]  /*5cb0*/  IADD3 R0, R0, 0x40, RZ ;  /* 0x0000004000007810 */ /* 0x000fe60007ffe0ff */
[C---:B------:R-:W-:Y:S02]  /*5cc0*/  IMAD.IADD R170, R211.reuse, 0x1, R170 ;  /* 0x00000001d3aa7824 */ /* 0x040fe400078e02aa */
[C---:B------:R-:W-:Y:S01]  /*5cd0*/  IMAD.IADD R0, R211.reuse, 0x1, R0 ;  /* 0x00000001d3007824 */ /* 0x040fe200078e0200 */
[CC--:B-1----:R-:W-:Y:S03]  /*5ce0*/  LEA R4, P1, R234.reuse, R204.reuse, 0x2 ;  /* 0x000000ccea047211 */ /* 0x0c2fe600078210ff */
[----:B------:R-:W-:Y:S01]  /*5cf0*/  IMAD.IADD R0, R211, 0x1, R0 ;  /* 0x00000001d3007824 */ /* 0x000fe200078e0200 */
        /* <DEDUP_REMOVED lines=16> */
[-C--:B------:R-:W-:Y:S02]  /*5e00*/  LEA.HI.X.SX32 R11, R0, R205.reuse, 0x2, P0 ;  /* 0x000000cd000b7211 */ /* 0x080fe400000f16ff */
[----:B------:R-:W-:Y:S01]  /*5e10*/  IADD3 R0, R171, 0x60, RZ ;  /* 0x00000060ab007810 */ /* 0x000fe20007ffe0ff */
[----:B------:R2:W-:Y:S04]  /*5e20*/  RED.E.ADD.F32.FTZ.RN.STRONG.GPU [R6.64], R55 ;  /* 0x000000370600798e */ /* 0x0005e8000c10e786 */
[----:B------:R3:W-:Y:S01]  /*5e30*/  RED.E.ADD.F32.FTZ.RN.STRONG.GPU [R10.64], R56 ;  /* 0x000000380a00798e */ /* 0x0007e2000c10e786 */
[C---:B------:R-:W-:Y:S03]  /*5e40*/  IMAD.IADD R0, R211.reuse, 0x1, R0 ;  /* 0x00000001d3007824 */ /* 0x040fe600078e0200 */
[----:B------:R4:W-:Y:S01]  /*5e50*/  RED.E.ADD.F32.FTZ.RN.STRONG.GPU [R8.64], R57 ;  /* 0x000000390800798e */ /* 0x0009e2000c10e786 */
[----:B------:R-:W-:Y:S03]  /*5e60*/  IMAD.IADD R0, R211, 0x1, R0 ;  /* 0x00000001d3007824 */ /* 0x000fe600078e0200 */
        /* <DEDUP_REMOVED lines=17> */
[CC--:B--2---:R-:W-:Y:S01]  /*5f80*/  LEA R6, P2, R231.reuse, R204.reuse, 0x2 ;  /* 0x000000cce7067211 */ /* 0x0c4fe200078410ff */
[----:B------:R-:W-:Y:S03]  /*5f90*/  LDSM.16.MT88.4 R16, [R184+0x2000] ;  /* 0x00200000b810783b */ /* 0x000fe60000004200 */
[-C--:B------:R-:W-:Y:S01]  /*5fa0*/  LEA.HI.X.SX32 R7, R231, R205.reuse, 0x2, P2 ;  /* 0x000000cde7077211 */ /* 0x080fe200010f16ff */
[----:B------:R1:W-:Y:S01]  /*5fb0*/  RED.E.ADD.F32.FTZ.RN.STRONG.GPU [R4.64], R66 ;  /* 0x000000420400798e */ /* 0x0003e2000c10e786 */
[CC--:B---3--:R-:W-:Y:S03]  /*5fc0*/  LEA R2, P0, R237.reuse, R204.reuse, 0x2 ;  /* 0x000000cced027211 */ /* 0x0c8fe600078010ff */
[----:B------:R-:W-:Y:S01]  /*5fd0*/  RED.E.ADD.F32.FTZ.RN.STRONG.GPU [R10.64], R67 ;  /* 0x000000430a00798e */ /* 0x000fe2000c10e786 */
[-C--:B------:R-:W-:Y:S03]  /*5fe0*/  LEA.HI.X.SX32 R3, R237, R205.reuse, 0x2, P0 ;  /* 0x000000cded037211 */ /* 0x080fe600000f16ff */
[----:B------:R-:W-:Y:S01]  /*5ff0*/  RED.E.ADD.F32.FTZ.RN.STRONG.GPU [R8.64], R60 ;  /* 0x0000003c0800798e */ /* 0x000fe2000c10e786 */
[----:B------:R-:W-:Y:S02]  /*6000*/  ISETP.NE.U32.AND P0, PT, R0, 0x1, PT ;  /* 0x000000010000780c */ /* 0x000fe40003f05070 */
[----:B------:R-:W-:Y:S01]  /*6010*/  @P5 IADD3 R0, P2, R226, -0x100, RZ ;  /* 0xffffff00e2005810 */ /* 0x000fe20007f5e0ff */
[----:B------:R-:W-:Y:S04]  /*6020*/  RED.E.ADD.F32.FTZ.RN.STRONG.GPU [R6.64], R61 ;  /* 0x0000003d0600798e */ /* 0x000fe8000c10e786 */
[----:B------:R-:W-:Y:S01]  /*6030*/  LDSM.16.MT88.4 R8, [R184] ;  /* 0x00000000b808783b */ /* 0x000fe20000004200 */
[----:B------:R-:W-:Y:S01]  /*6040*/  @P5 IMAD.MOV.U32 R226, RZ, RZ, R0 ;  /* 0x000000ffffe25224 */ /* 0x000fe200078e0000 */
[C---:B------:R-:W-:Y:S02]  /*6050*/  IADD3 R0, R184.reuse, -0x4000, RZ ;  /* 0xffffc000b8007810 */ /* 0x040fe40007ffe0ff */
[----:B------:R-:W-:Y:S02]  /*6060*/  LDSM.16.MT88.4 R64, [R185+0x10800] ;  /* 0x01080000b940783b */ /* 0x000fe40000004200 */
        /* <DEDUP_REMOVED lines=55> */
[----:B------:R-:W2:Y:S04]  /*63e0*/  LDL R170, [R1+0xc] ;  /* 0x00000c0001aa7983 */ /* 0x000ea80000100800 */
        /* <DEDUP_REMOVED lines=117> */
.L_x_125:
        /* <DEDUP_REMOVED lines=15> */
.L_x_126:
[----:B------:R-:W2:Y:S04]  /*6c30*/  LDL R0, [R1+0x18] ;  /* 0x0000180001007983 */ /* 0x000ea80000100800 */
[----:B------:R-:W3:Y:S01]  /*6c40*/  LDL.64 R52, [R1] ;  /* 0x0000000001347983 */ /* 0x000ee20000100a00 */
[C---:B------:R-:W-:Y:S01]  /*6c50*/  IMAD.SHL.U32 R10, R236.reuse, 0x40, RZ ;  /* 0x00000040ec0a7824 */ /* 0x040fe200078e00ff */
[--C-:B------:R-:W-:Y:S01]  /*6c60*/  SHF.R.S32.HI R3, RZ, 0x1f, R216.reuse ;  /* 0x0000001fff037819 */ /* 0x100fe200000114d8 */
[----:B------:R-:W-:Y:S01]  /*6c70*/  IMAD.MOV.U32 R2, RZ, RZ, R216 ;  /* 0x000000ffff027224 */ /* 0x000fe200078e00d8 */
[----:B------:R-:W1:Y:S01]  /*6c80*/  S2R R11, SR_TID.X ;  /* 0x00000000000b7919 */ /* 0x000e620000002100 */
[----:B------:R-:W-:Y:S01]  /*6c90*/  IMAD R20, R236, -0x40, R227 ;  /* 0xffffffc0ec147824 */ /* 0x000fe200078e02e3 */
[----:B------:R-:W-:Y:S01]  /*6ca0*/  SHF.R.S32.HI R22, RZ, 0x1f, R10 ;  /* 0x0000001fff167819 */ /* 0x000fe2000001140a */
[----:B------:R-:W-:Y:S01]  /*6cb0*/  IMAD.WIDE.U32 R4, R10, c[0x0][0x3a0], R2 ;  /* 0x0000e8000a047a25 */ /* 0x000fe200078e0002 */
[----:B------:R-:W-:Y:S01]  /*6cc0*/  BSSY B0, `(.L_x_127) ;  /* 0x0000027000007945 */ /* 0x000fe20003800000 */
[----:B------:R-:W-:Y:S01]  /*6cd0*/  IADD3 R21, R216, 0x40, RZ ;  /* 0x00000040d8157810 */ /* 0x000fe20007ffe0ff */
[----:B------:R-:W-:Y:S02]  /*6ce0*/  BAR.SYNC.DEFER_BLOCKING 0x0 ;  /* 0x0000000000007b1d */ /* 0x000fe40000010000 */
[----:B------:R-:W-:-:S02]  /*6cf0*/  IADD3 R4, P0, R6, R4, RZ ;  /* 0x0000000406047210 */ /* 0x000fc40007f1e0ff */
[----:B-1----:R-:W-:-:S04]  /*6d00*/  SHF.R.S32.HI R7, RZ, 0x1f, R11 ;  /* 0x0000001fff077819 */ /* 0x002fc8000001140b */
[----:B------:R-:W-:Y:S01]  /*6d10*/  LEA.HI R7, R7, R11, RZ, 0x3 ;  /* 0x0000000b07077211 */ /* 0x000fe200078f18ff */
[----:B--2---:R-:W-:Y:S02]  /*6d20*/  IMAD.SHL.U32 R8, R0, 0x2, RZ ;  /* 0x0000000200087824 */ /* 0x004fe400078e00ff */
[----:B------:R-:W-:Y:S01]  /*6d30*/  IMAD R0, R22, c[0x0][0x3a0], RZ ;  /* 0x0000e80016007a24 */ /* 0x000fe200078e02ff */
[----:B---3--:R-:W-:Y:S02]  /*6d40*/  SHF.R.S32.HI R23, RZ, 0x1f, R52 ;  /* 0x0000001fff177819 */ /* 0x008fe40000011434 */
[----:B------:R1:W2:Y:S01]  /*6d50*/  LDS.128 R32, [R8+0xd000] ;  /* 0x00d0000008207984 */ /* 0x0002a20000000c00 */
[----:B------:R-:W-:-:S03]  /*6d60*/  IMAD R0, R10, c[0x0][0x3a4], R0 ;  /* 0x0000e9000a007a24 */ /* 0x000fc600078e0200 */
[----:B------:R1:W3:Y:S01]  /*6d70*/  LDS.128 R28, [R8+0xf000] ;  /* 0x00f00000081c7984 */ /* 0x0002e20000000c00 */
[----:B------:R-:W-:Y:S01]  /*6d80*/  IMAD R6, R23, c[0x0][0x3b8], RZ ;  /* 0x0000ee0017067a24 */ /* 0x000fe200078e02ff */
[----:B------:R-:W-:Y:S02]  /*6d90*/  IADD3.X R5, R9, R5, R0, P0, !PT ;  /* 0x0000000509057210 */ /* 0x000fe400007fe400 */
[----:B------:R1:W4:Y:S01]  /*6da0*/  LDS.128 R40, [R8+0x10000] ;  /* 0x0100000008287984 */ /* 0x0003220000000c00 */
[----:B------:R-:W-:Y:S01]  /*6db0*/  SHF.R.S32.HI R0, RZ, 0x3, R7 ;  /* 0x00000003ff007819 */ /* 0x000fe20000011407 */
[----:B------:R-:W-:Y:S02]  /*6dc0*/  IMAD R6, R52, c[0x0][0x3bc], R6 ;  /* 0x0000ef0034067a24 */ /* 0x000fe400078e0206 */
[----:B------:R1:W1:Y:S01]  /*6dd0*/  LDS.128 R48, [R8+0x11000] ;  /* 0x0110000008307984 */ /* 0x0002620000000c00 */
[----:B------:R-:W-:Y:S01]  /*6de0*/  ISETP.GE.AND P3, PT, R0, R20, PT ;  /* 0x000000140000720c */ /* 0x000fe20003f66270 */
[----:B------:R-:W-:Y:S01]  /*6df0*/  IMAD.WIDE.U32 R4, R52, c[0x0][0x3b8], R4 ;  /* 0x0000ee0034047a25 */ /* 0x000fe200078e0004 */
[----:B------:R-:W-:Y:S01]  /*6e00*/  SHF.R.S32.HI R27, RZ, 0x1f, R0 ;  /* 0x0000001fff1b7819 */ /* 0x000fe20000011400 */
[----:B------:R1:W1:Y:S02]  /*6e10*/  LDS.128 R36, [R8+0x12000] ;  /* 0x0120000008247984 */ /* 0x0002640000000c00 */
[----:B------:R-:W-:-:S02]  /*6e20*/  IMAD.IADD R11, R6, 0x1, R5 ;  /* 0x00000001060b7824 */ /* 0x000fc400078e0205 */
[----:B------:R1:W1:Y:S06]  /*6e30*/  LDS.128 R44, [R8+0x13000] ;  /* 0x01300000082c7984 */ /* 0x00026c0000000c00 */
[----:B------:R-:W-:Y:S05]  /*6e40*/  @P3 BRA `(.L_x_128) ;  /* 0x000000e000003947 */ /* 0x000fea0003800000 */
[----:B------:R-:W-:Y:S01]  /*6e50*/  ISETP.GE.AND P1, PT, R216, c[0x0][0x220], PT ;  /* 0x00008800d8007a0c */ /* 0x000fe20003f26270 */
[----:B------:R-:W-:Y:S01]  /*6e60*/  LDS.128 R16, [R8+0xe000] ;  /* 0x00e0000008107984 */ /* 0x000fe20000000c00 */
[----:B------:R-:W-:Y:S01]  /*6e70*/  MOV R7, R11 ;  /* 0x0000000b00077202 */ /* 0x000fe20000000f00 */
[----:B------:R-:W-:Y:S01]  /*6e80*/  IMAD.MOV.U32 R6, RZ, RZ, R4 ;  /* 0x000000ffff067224 */ /* 0x000fe200078e0004 */
[----:B------:R-:W-:Y:S01]  /*6e90*/  ISETP.GE.AND P0, PT, R21, c[0x0][0x220], PT ;  /* 0x0000880015007a0c */ /* 0x000fe20003f06270 */
[----:B------:R-:W-:-:S08]  /*6ea0*/  IMAD R26, R27, c[0x0][0x3a0], RZ ;  /* 0x0000e8001b1a7a24 */ /* 0x000fd000078e02ff */
[----:B------:R4:W3:Y:S02]  /*6eb0*/  @!P1 LDS.128 R12, [R8+0xc000] ;  /* 0x00c00000080c9984 */ /* 0x0008e40000000c00 */
[----:B-1--4-:R-:W-:-:S04]  /*6ec0*/  IMAD.WIDE.U32 R8, R0, c[0x0][0x3a0], R6 ;  /* 0x0000e80000087a25 */ /* 0x012fc800078e0006 */
[----:B------:R-:W-:-:S04]  /*6ed0*/  IMAD R6, R0, c[0x0][0x3a4], R26 ;  /* 0x0000e90000067a24 */ /* 0x000fc800078e021a */
[----:B------:R-:W-:Y:S01]  /*6ee0*/  IMAD.IADD R7, R6, 0x1, R9 ;  /* 0x0000000106077824 */ /* 0x000fe200078e0209 */
[----:B------:R-:W-:-:S04]  /*6ef0*/  LEA R6, P2, R8, c[0x0][0x340], 0x1 ;  /* 0x0000d00008067a11 */ /* 0x000fc800078408ff */
[----:B------:R-:W-:-:S05]  /*6f00*/  LEA.HI.X R7, R8, c[0x0][0x344], R7, 0x1, P2 ;  /* 0x0000d10008077a11 */ /* 0x000fca00010f0c07 */
[----:B---3--:R1:W-:Y:S04]  /*6f10*/  @!P1 STG.E.128 [R6.64], R12 ;  /* 0x0000000c06009986 */ /* 0x0083e8000c101d06 */
[----:B------:R1:W-:Y:S02]  /*6f20*/  @!P0 STG.E.128 [R6.64+0x80], R16 ;  /* 0x0000801006008986 */ /* 0x0003e4000c101d06 */
.L_x_128:
[----:B------:R-:W-:Y:S05]  /*6f30*/  BSYNC B0 ;  /* 0x0000000000007941 */ /* 0x000fea0003800000 */
.L_x_127:
[----:B-1----:R-:W-:Y:S01]  /*6f40*/  IADD3 R6, R0, 0x20, RZ ;  /* 0x0000002000067810 */ /* 0x002fe20007ffe0ff */
[----:B------:R-:W-:Y:S03]  /*6f50*/  BSSY B0, `(.L_x_129) ;  /* 0x0000011000007945 */ /* 0x000fe60003800000 */
[----:B------:R-:W-:-:S13]  /*6f60*/  ISETP.GE.AND P2, PT, R6, R20, PT ;  /* 0x000000140600720c */ /* 0x000fda0003f46270 */
[----:B------:R-:W-:Y:S05]  /*6f70*/  @P2 BRA `(.L_x_130) ;  /* 0x000000e000002947 */ /* 0x000fea0003800000 */
[----:B------:R-:W-:Y:S02]  /*6f80*/  IADD3 R5, P0, R0, 0x20, RZ ;  /* 0x0000002000057810 */ /* 0x000fe40007f1e0ff */
[----:B------:R-:W-:Y:S02]  /*6f90*/  MOV R7, R11 ;  /* 0x0000000b00077202 */ /* 0x000fe40000000f00 */
[----:B------:R-:W-:Y:S01]  /*6fa0*/  ISETP.GE.AND P1, PT, R216, c[0x0][0x220], PT ;  /* 0x00008800d8007a0c */ /* 0x000fe20003f26270 */
[----:B------:R-:W-:Y:S01]  /*6fb0*/  IMAD.X R6, RZ, RZ, R27, P0 ;  /* 0x000000ffff067224 */ /* 0x000fe200000e061b */
[----:B------:R-:W-:-:S03]  /*6fc0*/  ISETP.GE.AND P0, PT, R21, c[0x0][0x220], PT ;  /* 0x0000880015007a0c */ /* 0x000fc60003f06270 */
[----:B------:R-:W-:Y:S02]  /*6fd0*/  IMAD R8, R6, c[0x0][0x3a0], RZ ;  /* 0x0000e80006087a24 */ /* 0x000fe400078e02ff */
[----:B------:R-:W-:-:S04]  /*6fe0*/  IMAD.MOV.U32 R6, RZ, RZ, R4 ;  /* 0x000000ffff067224 */ /* 0x000fc800078e0004 */
[----:B------:R-:W-:-:S04]  /*6ff0*/  IMAD.WIDE.U32 R6, R5, c[0x0][0x3a0], R6 ;  /* 0x0000e80005067a25 */ /* 0x000fc800078e0006 */
[----:B------:R-:W-:Y:S01]  /*7000*/  IMAD R5, R5, c[0x0][0x3a4], R8 ;  /* 0x0000e90005057a24 */ /* 0x000fe200078e0208 */
[----:B------:R-:W-:-:S03]  /*7010*/  LEA R4, P4, R6, c[0x0][0x340], 0x1 ;  /* 0x0000d00006047a11 */ /* 0x000fc600078808ff */
[----:B------:R-:W-:-:S05]  /*7020*/  IMAD.IADD R5, R5, 0x1, R7 ;  /* 0x0000000105057824 */ /* 0x000fca00078e0207 */
[----:B------:R-:W-:-:S05]  /*7030*/  LEA.HI.X R5, R6, c[0x0][0x344], R5, 0x1, P4 ;  /* 0x0000d10006057a11 */ /* 0x000fca00020f0c05 */
[----:B--2---:R1:W-:Y:S04]  /*7040*/  @!P1 STG.E.128 [R4.64], R32 ;  /* 0x0000002004009986 */ /* 0x0043e8000c101d06 */
[----:B---3--:R1:W-:Y:S02]  /*7050*/  @!P0 STG.E.128 [R4.64+0x80], R28 ;  /* 0x0000801c04008986 */ /* 0x0083e4000c101d06 */
.L_x_130:
[----:B------:R-:W-:Y:S05]  /*7060*/  BSYNC B0 ;  /* 0x0000000000007941 */ /* 0x000fea0003800000 */
.L_x_129:
        /* <DEDUP_REMOVED lines=12> */
[----:B------:R-:W-:Y:S01]  /*7130*/  IMAD.MOV.U32 R4, RZ, RZ, R2 ;  /* 0x000000ffff047224 */ /* 0x000fe200078e0002 */
[----:B------:R-:W-:Y:S01]  /*7140*/  ISETP.GE.AND P1, PT, R216, c[0x0][0x220], PT ;  /* 0x00008800d8007a0c */ /* 0x000fe20003f26270 */
[----:B------:R-:W-:Y:S01]  /*7150*/  IMAD R9, R27, c[0x0][0x3a8], RZ ;  /* 0x0000ea001b097a24 */ /* 0x000fe200078e02ff */
[----:B------:R-:W-:Y:S01]  /*7160*/  ISETP.GE.AND P0, PT, R21, c[0x0][0x220], PT ;  /* 0x0000880015007a0c */ /* 0x000fe20003f06270 */
[----:B------:R-:W-:-:S04]  /*7170*/  IMAD.WIDE.U32 R6, R0, c[0x0][0x3a8], R4 ;  /* 0x0000ea0000067a25 */ /* 0x000fc800078e0004 */
[----:B------:R-:W-:-:S04]  /*7180*/  IMAD R4, R0, c[0x0][0x3ac], R9 ;  /* 0x0000eb0000047a24 */ /* 0x000fc800078e0209 */
[----:B------:R-:W-:Y:S01]  /*7190*/  IMAD.IADD R5, R4, 0x1, R7 ;  /* 0x0000000104057824 */ /* 0x000fe200078e0207 */
[----:B------:R-:W-:-:S04]  /*71a0*/  LEA R4, P3, R6, c[0x0][0x348], 0x1 ;  /* 0x0000d20006047a11 */ /* 0x000fc800078608ff */
[----:B------:R-:W-:-:S05]  /*71b0*/  LEA.HI.X R5, R6, c[0x0][0x34c], R5, 0x1, P3 ;  /* 0x0000d30006057a11 */ /* 0x000fca00018f0c05 */
[----:B----4-:R1:W-:Y:S04]  /*71c0*/  @!P1 STG.E.128 [R4.64], R40 ;  /* 0x0000002804009986 */ /* 0x0103e8000c101d06 */
[----:B------:R1:W-:Y:S02]  /*71d0*/  @!P0 STG.E.128 [R4.64+0x80], R36 ;  /* 0x0000802404008986 */ /* 0x0003e4000c101d06 */
.L_x_132:
[----:B------:R-:W-:Y:S05]  /*71e0*/  BSYNC B0 ;  /* 0x0000000000007941 */ /* 0x000fea0003800000 */
.L_x_131:
        /* <DEDUP_REMOVED lines=14> */
.L_x_103:
[----:B------:R-:W-:Y:S05]  /*72d0*/  BSYNC B1 ;  /* 0x0000000000017941 */ /* 0x000fea0003800000 */
.L_x_89:
        /* <DEDUP_REMOVED lines=9> */
.L_x_133:
[----:B------:R-:W-:Y:S05]  /*7370*/  EXIT ;  /* 0x000000000000794d */ /* 0x000fea0003800000 */
.L_x_135:
        /* <DEDUP_REMOVED lines=16> */
.L_x_1065:


//--------------------- .text._ZN5flash44flash_bwd_dq_dk_dv_loop_seqk_parallel_kernelI23Flash_bwd_kernel_traitsILi128ELi64ELi128ELi8ELi2ELi4ELi2ELb0ELb0EN7cutlass6half_tE19Flash_kernel_traitsILi128ELi64ELi128ELi8ES3_EELb0ELb1ELb0ELb0ELb0ELb0ELb0EEEvNS_16Flash_bwd_paramsE --------------------------
	.section	.text._ZN5flash44flash_bwd_dq_dk_dv_loop_seqk_parallel_kernelI23Flash_bwd_kernel_traitsILi128ELi64ELi128ELi8ELi2ELi4ELi2ELb0ELb0EN7cutlass6half_tE19Flash_kernel_traitsILi128ELi64ELi128ELi8ES3_EELb0ELb1ELb0ELb0ELb0ELb0ELb0EEEvNS_16Flash_bwd_paramsE,"ax",@progbits
	.sectioninfo	@"SHI_REGISTERS=255"
	.align	128
        .global         _ZN5flash44flash_bwd_dq_dk_dv_loop_seqk_parallel_kernelI23Flash_bwd_kernel_traitsILi128ELi64ELi128ELi8ELi2ELi4ELi2ELb0ELb0EN7cutlass6half_tE19Flash_kernel_traitsILi128ELi64ELi128ELi8ES3_EELb0ELb1ELb0ELb0ELb0ELb0ELb0EEEvNS_16Flash_bwd_paramsE
        .type           _ZN5flash44flash_bwd_dq_dk_dv_loop_seqk_parallel_kernelI23Flash_bwd_kernel_traitsILi128ELi64ELi128ELi8ELi2ELi4ELi2ELb0ELb0EN7cutlass6half_tE19Flash_kernel_traitsILi128ELi64ELi128ELi8ES3_EELb0ELb1ELb0ELb0ELb0ELb0ELb0EEEvNS_16Flash_bwd_paramsE,@function
        .size           _ZN5flash44flash_bwd_dq_dk_dv_loop_seqk_parallel_kernelI23Flash_bwd_kernel_traitsILi128ELi64ELi128ELi8ELi2ELi4ELi2ELb0ELb0EN7cutlass6half_tE19Flash_kernel_traitsILi128ELi64ELi128ELi8ES3_EELb0ELb1ELb0ELb0ELb0ELb0ELb0EEEvNS_16Flash_bwd_paramsE,(.L_x_1066 - _ZN5flash44flash_bwd_dq_dk_dv_loop_seqk_parallel_kernelI23Flash_bwd_kernel_traitsILi128ELi64ELi128ELi8ELi2ELi4ELi2ELb0ELb0EN7cutlass6half_tE19Flash_kernel_traitsILi128ELi64ELi128ELi8ES3_EELb0ELb1ELb0ELb0ELb0ELb0ELb0EEEvNS_16Flash_bwd_paramsE)
        .other          _ZN5flash44flash_bwd_dq_dk_dv_loop_seqk_parallel_kernelI23Flash_bwd_kernel_traitsILi128ELi64ELi128ELi8ELi2ELi4ELi2ELb0ELb0EN7cutlass6half_tE19Flash_kernel_traitsILi128ELi64ELi128ELi8ES3_EELb0ELb1ELb0ELb0ELb0ELb0ELb0EEEvNS_16Flash_bwd_paramsE,@"STO_CUDA_ENTRY STV_DEFAULT"
_ZN5flash44flash_bwd_dq_dk_dv_loop_seqk_parallel_kernelI23Flash_bwd_kernel_traitsILi128ELi64ELi128ELi8ELi2ELi4ELi2ELb0ELb0EN7cutlass6half_tE19Flash_kernel_traitsILi128ELi64ELi128ELi8ES3_EELb0ELb1ELb0ELb0ELb0ELb0ELb0EEEvNS_16Flash_bwd_paramsE:
.text._ZN5flash44flash_bwd_dq_dk_dv_loop_seqk_parallel_kernelI23Flash_bwd_kernel_traitsILi128ELi64ELi128ELi8ELi2ELi4ELi2ELb0ELb0EN7cutlass6half_tE19Flash_kernel_traitsILi128ELi64ELi128ELi8ES3_EELb0ELb1ELb0ELb0ELb0ELb0ELb0EEEvNS_16Flash_bwd_paramsE:
[----:B------:R-:W-:Y:S02]  /*0000*/  MOV R1, c[0x0][0x28] ;  /* 0x00000a0000017a02 */ /* 0x000fe40000000f00 */
[----:B------:R-:W1:Y:S01]  /*0010*/  S2UR UR20, SR_CTAID.X ;  /* 0x00000000001479c3 */ /* 0x000e620000002500 */
[----:B------:R-:W-:Y:S01]  /*0020*/  ULDC UR4, c[0x0][0x218] ;  /* 0x0000860000047ab9 */ /* 0x000fe20000000800 */
[----:B------:R-:W-:Y:S01]  /*0030*/  IADD3 R1, R1, -0x30, RZ ;  /* 0xffffffd001017810 */ /* 0x000fe20007ffe0ff */
[----:B------:R-:W-:-:S04]  /*0040*/  UIADD3 UR5, UR4, 0x7f, URZ ;  /* 0x0000007f04057890 */ /* 0x000fc8000fffe03f */
[----:B------:R-:W-:-:S04]  /*0050*/  USHF.R.S32.HI UR4, URZ, 0x1f, UR5 ;  /* 0x0000001f3f047899 */ /* 0x000fc80008011405 */
[----:B------:R-:W-:-:S04]  /*0060*/  ULEA.HI UR4, UR4, UR5, URZ, 0x7 ;  /* 0x0000000504047291 */ /* 0x000fc8000f8f383f */
[----:B------:R-:W-:-:S04]  /*0070*/  USHF.R.S32.HI UR4, URZ, 0x7, UR4 ;  /* 0x000000073f047899 */ /* 0x000fc80008011404 */
[----:B-1----:R-:W-:-:S06]  /*0080*/  UISETP.GE.AND UP0, UPT, UR20, UR4, UPT ;  /* 0x000000041400728c */ /* 0x002fcc000bf06270 */
[----:B------:R-:W-:-:S13]  /*0090*/  PLOP3.LUT P0, PT, PT, PT, UP0, 0x80, 0x0 ;  /* 0x000000000000781c */ /* 0x000fda0003f0f008 */
[----:B------:R-:W-:Y:S05]  /*00a0*/  @P0 EXIT ;  /* 0x000000000000094d */ /* 0x000fea0003800000 */
[----:B------:R-:W1:Y:S01]  /*00b0*/  S2R R13, SR_TID.X ;  /* 0x00000000000d7919 */ /* 0x000e620000002100 */
[----:B------:R-:W2:Y:S01]  /*00c0*/  S2UR UR33, SR_CTAID.Y ;  /* 0x00000000002179c3 */ /* 0x000ea20000002600 */
[----:B------:R-:W-:Y:S01]  /*00d0*/  ULDC UR14, c[0x0][0x224] ;  /* 0x00008900000e7ab9 */ /* 0x000fe20000000800 */
[----:B------:R-:W-:Y:S01]  /*00e0*/  IMAD.MOV.U32 R226, RZ, RZ, -0x10 ;  /* 0xfffffff0ffe27424 */ /* 0x000fe200078e00ff */
[----:B------:R-:W-:Y:S02]  /*00f0*/  USHF.R.S32.HI UR5, URZ, 0x1f, UR14 ;  /* 0x0000001f3f057899 */ /* 0x000fe4000801140e */
[----:B------:R-:W-:Y:S02]  /*0100*/  ULDC.U8 UR7, c[0x0][0x328] ;  /* 0x0000ca0000077ab9 */ /* 0x000fe40000000000 */
[----:B------:R-:W-:Y:S01]  /*0110*/  UISETP.NE.AND UP5, UPT, UR7, URZ, UPT ;  /* 0x0000003f0700728c */ /* 0x000fe2000bfa5270 */
[----:B------:R-:W3:Y:S01]  /*0120*/  S2UR UR35, SR_CTAID.Z ;  /* 0x00000000002379c3 */ /* 0x000ee20000002700 */
[----:B------:R-:W-:-:S02]  /*0130*/  ULDC UR46, c[0x0][0x22c] ;  /* 0x00008b00002e7ab9 */ /* 0x000fc40000000800 */
[----:B------:R-:W-:Y:S02]  /*0140*/  ULDC UR36, c[0x0][0x1c0] ;  /* 0x0000700000247ab9 */ /* 0x000fe40000000800 */
[----:B------:R-:W-:Y:S02]  /*0150*/  ULDC UR10, c[0x0][0x1c0] ;  /* 0x00007000000a7ab9 */ /* 0x000fe40000000800 */
[----:B------:R-:W-:Y:S01]  /*0160*/  UIMAD.WIDE UR36, UR46, UR36, URZ ;  /* 0x000000242e2472a5 */ /* 0x000fe2000f8e023f */
[----:B------:R-:W4:Y:S01]  /*0170*/  S2UR UR60, SR_CTAID.X ;  /* 0x00000000003c79c3 */ /* 0x000f220000002500 */
[----:B------:R-:W-:Y:S02]  /*0180*/  UMOV UR6, 0x80 ;  /* 0x0000008000067882 */ /* 0x000fe40000000000 */
[----:B------:R-:W-:Y:S02]  /*0190*/  ULDC UR4, c[0x0][0x210] ;  /* 0x0000840000047ab9 */ /* 0x000fe40000000800 */
[----:B------:R-:W-:Y:S01]  /*01a0*/  ULDC UR55, c[0x0][0x234] ;  /* 0x00008d0000377ab9 */ /* 0x000fe20000000800 */
[----:B-1----:R-:W-:Y:S01]  /*01b0*/  SHF.R.S32.HI R12, RZ, 0x1f, R13 ;  /* 0x0000001fff0c7819 */ /* 0x002fe2000001140d */
[----:B--2---:R-:W-:-:S02]  /*01c0*/  UIMAD.WIDE.U32 UR44, UR33, UR14, URZ ;  /* 0x0000000e212c72a5 */ /* 0x004fc4000f8e003f */
[----:B------:R-:W-:Y:S01]  /*01d0*/  USHF.L.U32 UR14, UR33, 0x7, URZ ;  /* 0x00000007210e7899 */ /* 0x000fe2000800063f */
[CC--:B------:R-:W-:Y:S01]  /*01e0*/  LEA.HI R4, R12.reuse, R13.reuse, RZ, 0x5 ;  /* 0x0000000d0c047211 */ /* 0x0c0fe200078f28ff */
[----:B------:R-:W-:Y:S01]  /*01f0*/  ULDC UR11, c[0x0][0x1c0] ;  /* 0x00007000000b7ab9 */ /* 0x000fe20000000800 */
[----:B------:R-:W-:Y:S01]  /*0200*/  LEA.HI R8, R12, R13, RZ, 0x4 ;  /* 0x0000000d0c087211 */ /* 0x000fe200078f20ff */
[----:B------:R-:W-:Y:S01]  /*0210*/  ULDC UR9, c[0x0][0x1c0] ;  /* 0x0000700000097ab9 */ /* 0x000fe20000000800 */
[--C-:B------:R-:W-:Y:S01]  /*0220*/  SHF.R.S32.HI R5, RZ, 0x5, R4.reuse ;  /* 0x00000005ff057819 */ /* 0x100fe20000011404 */
[----:B---3--:R-:W-:Y:S01]  /*0230*/  UIMAD UR47, UR35, UR46, URZ ;  /* 0x0000002e232f72a4 */ /* 0x008fe2000f8e023f */
[----:B------:R-:W-:Y:S01]  /*0240*/  SHF.R.S32.HI R0, RZ, 0x1f, R4 ;  /* 0x0000001fff007819 */ /* 0x000fe20000011404 */
[----:B------:R-:W-:Y:S01]  /*0250*/  UIMAD UR46, UR46, UR10, URZ ;  /* 0x0000000a2e2e72a4 */ /* 0x000fe2000f8e023f */
[-C--:B------:R-:W-:Y:S01]  /*0260*/  LEA.HI R2, R4, R5.reuse, RZ, 0x1 ;  /* 0x0000000504027211 */ /* 0x080fe200078f08ff */
[----:B------:R-:W-:Y:S01]  /*0270*/  UIMAD UR55, UR6, UR4, UR55 ;  /* 0x00000004063772a4 */ /* 0x000fe2000f8e0237 */
[----:B------:R-:W-:Y:S01]  /*0280*/  LEA.HI R0, R0, R5, RZ, 0x2 ;  /* 0x0000000500007211 */ /* 0x000fe200078f10ff */
[----:B------:R-:W-:Y:S01]  /*0290*/  UIMAD UR52, UR5, UR33, URZ ;  /* 0x00000021053472a4 */ /* 0x000fe2000f8e023f */
[----:B------:R-:W-:Y:S01]  /*02a0*/  SHF.R.S32.HI R6, RZ, 0x4, R8 ;  /* 0x00000004ff067819 */ /* 0x000fe20000011408 */
[----:B------:R-:W-:Y:S01]  /*02b0*/  UIMAD UR4, UR33, UR9, UR35 ;  /* 0x00000009210472a4 */ /* 0x000fe2000f8e0223 */
[----:B------:R-:W-:Y:S01]  /*02c0*/  LOP3.LUT R0, R0, 0xfffffffc, RZ, 0xc0, !PT ;  /* 0xfffffffc00007812 */ /* 0x000fe200078ec0ff */
[----:B------:R-:W-:Y:S01]  /*02d0*/  @!UP5 UIMAD UR5, UR33, UR11, UR35 ;  /* 0x0000000b2105d2a4 */ /* 0x000fe2000f8e0223 */
[----:B------:R-:W-:Y:S01]  /*02e0*/  LOP3.LUT R2, R2, 0xfffffffe, RZ, 0xc0, !PT ;  /* 0xfffffffe02027812 */ /* 0x000fe200078ec0ff */
[----:B------:R-:W-:Y:S01]  /*02f0*/  USHF.L.U32 UR41, UR46, 0x6, URZ ;  /* 0x000000062e297899 */ /* 0x000fe2000800063f */
[----:B------:R-:W-:Y:S01]  /*0300*/  LEA.HI R3, R8, R6, RZ, 0x1 ;  /* 0x0000000608037211 */ /* 0x000fe200078f08ff */
[C---:B------:R-:W-:Y:S01]  /*0310*/  IMAD.IADD R10, R5.reuse, 0x1, -R0 ;  /* 0x00000001050a7824 */ /* 0x040fe200078e0a00 */
[----:B------:R-:W-:Y:S01]  /*0320*/  LEA.HI R16, R12, R13, RZ, 0x2 ;  /* 0x0000000d0c107211 */ /* 0x000fe200078f10ff */
[----:B------:R-:W-:Y:S01]  /*0330*/  IMAD.IADD R220, R5, 0x1, -R2 ;  /* 0x0000000105dc7824 */ /* 0x000fe200078e0a02 */
[----:B------:R-:W-:Y:S01]  /*0340*/  LOP3.LUT R0, R3, 0xfffffffe, RZ, 0xc0, !PT ;  /* 0xfffffffe03007812 */ /* 0x000fe200078ec0ff */
[----:B------:R-:W-:Y:S01]  /*0350*/  ULDC UR49, c[0x0][0x214] ;  /* 0x0000850000317ab9 */ /* 0x000fe20000000800 */
[--C-:B------:R-:W-:Y:S01]  /*0360*/  SHF.R.S32.HI R5, RZ, 0x2, R16.reuse ;  /* 0x00000002ff057819 */ /* 0x100fe20000011410 */
[----:B------:R-:W-:Y:S01]  /*0370*/  ULDC UR56, c[0x0][0x1c8] ;  /* 0x0000720000387ab9 */ /* 0x000fe20000000800 */
[----:B------:R-:W-:Y:S01]  /*0380*/  SHF.R.S32.HI R2, RZ, 0x1f, R16 ;  /* 0x0000001fff027819 */ /* 0x000fe20000011410 */
[----:B------:R-:W-:Y:S01]  /*0390*/  IMAD.IADD R9, R6, 0x1, -R0 ;  /* 0x0000000106097824 */ /* 0x000fe200078e0a00 */
[----:B------:R-:W-:Y:S01]  /*03a0*/  LOP3.LUT R3, R4, 0xffffffe0, RZ, 0xc0, !PT ;  /* 0xffffffe004037812 */ /* 0x000fe200078ec0ff */
[----:B------:R-:W-:Y:S01]  /*03b0*/  ULDC.U8 UR8, c[0x0][0x3d0] ;  /* 0x0000f40000087ab9 */ /* 0x000fe20000000000 */
[----:B------:R-:W-:Y:S01]  /*03c0*/  LEA.HI R0, R2, R5, RZ, 0x3 ;  /* 0x0000000502007211 */ /* 0x000fe200078f18ff */
[----:B------:R-:W-:Y:S01]  /*03d0*/  ULDC UR50, c[0x0][0x224] ;  /* 0x0000890000327ab9 */ /* 0x000fe20000000800 */
[----:B------:R-:W-:Y:S01]  /*03e0*/  LEA.HI R6, R12, R13, RZ, 0x3 ;  /* 0x0000000d0c067211 */ /* 0x000fe200078f18ff */
[----:B------:R-:W-:Y:S01]  /*03f0*/  @UP5 UIMAD UR54, UR33, UR49, URZ ;  /* 0x00000031213652a4 */ /* 0x000fe2000f8e023f */
[----:B------:R-:W-:Y:S01]  /*0400*/  LOP3.LUT R2, R0, 0xfffffff8, RZ, 0xc0, !PT ;  /* 0xfffffff800027812 */ /* 0x000fe200078ec0ff */
[----:B------:R-:W-:Y:S01]  /*0410*/  IMAD.IADD R0, R13, 0x1, -R3 ;  /* 0x000000010d007824 */ /* 0x000fe200078e0a03 */
[----:B------:R-:W-:Y:S01]  /*0420*/  LOP3.LUT R4, R6, 0xfffffff8, RZ, 0xc0, !PT ;  /* 0xfffffff806047812 */ /* 0x000fe200078ec0ff */
[----:B------:R-:W-:-:S02]  /*0430*/  ULDC.64 UR12, c[0x0][0x118] ;  /* 0x00004600000c7ab9 */ /* 0x000fc40000000a00 */
[----:B------:R-:W-:Y:S01]  /*0440*/  IMAD.IADD R7, R5, 0x1, -R2 ;  /* 0x0000000105077824 */ /* 0x000fe200078e0a02 */
[----:B------:R-:W-:Y:S01]  /*0450*/  SHF.R.S32.HI R2, RZ, 0x1f, R0 ;  /* 0x0000001fff027819 */ /* 0x000fe20000011400 */
[----:B------:R-:W-:Y:S02]  /*0460*/  UMOV UR61, 0x4 ;  /* 0x00000004003d7882 */ /* 0x000fe40000000000 */
[----:B------:R-:W-:Y:S01]  /*0470*/  ULOP3.LUT UR56, UR35, UR56, URZ, 0x3c, !UPT ;  /* 0x0000003823387292 */ /* 0x000fe2000f8e3c3f */
[----:B------:R-:W-:Y:S01]  /*0480*/  LEA.HI R15, R2, R0, RZ, 0x2 ;  /* 0x00000000020f7211 */ /* 0x000fe200078f10ff */
[----:B------:R-:W-:Y:S01]  /*0490*/  USHF.R.S32.HI UR57, URZ, 0x1f, UR35 ;  /* 0x0000001f3f397899 */ /* 0x000fe20008011423 */
[----:B------:R-:W-:Y:S01]  /*04a0*/  LOP3.LUT R2, R8, 0xfffffff0, RZ, 0xc0, !PT ;  /* 0xfffffff008027812 */ /* 0x000fe200078ec0ff */
[----:B------:R-:W-:Y:S01]  /*04b0*/  UISETP.NE.AND UP6, UPT, UR8, URZ, UPT ;  /* 0x0000003f0800728c */ /* 0x000fe2000bfc5270 */
[----:B------:R-:W-:Y:S01]  /*04c0*/  SHF.R.S32.HI R0, RZ, 0x3, R6 ;  /* 0x00000003ff007819 */ /* 0x000fe20000011406 */
[----:B------:R-:W-:-:S02]  /*04d0*/  USHF.R.S32.HI UR59, URZ, 0x1f, UR33 ;  /* 0x0000001f3f3b7899 */ /* 0x000fc40008011421 */
[C---:B------:R-:W-:Y:S01]  /*04e0*/  IMAD.IADD R2, R13.reuse, 0x1, -R2 ;  /* 0x000000010d027824 */ /* 0x040fe200078e0a02 */
[----:B------:R-:W-:Y:S01]  /*04f0*/  USHF.R.S32.HI UR58, URZ, 0x1f, UR35 ;  /* 0x0000001f3f3a7899 */ /* 0x000fe20008011423 */
[----:B------:R-:W-:Y:S01]  /*0500*/  IMAD.SHL.U32 R3, R0, 0x40, RZ ;  /* 0x0000004000037824 */ /* 0x000fe200078e00ff */
[----:B------:R-:W-:Y:S01]  /*0510*/  UIMAD.WIDE.U32 UR42, UR36, UR44, URZ ;  /* 0x0000002c242a72a5 */ /* 0x000fe2000f8e003f */
[----:B------:R-:W-:Y:S01]  /*0520*/  IMAD.IADD R0, R13, 0x1, -R4 ;  /* 0x000000010d007824 */ /* 0x000fe200078e0a04 */
[----:B------:R-:W-:Y:S01]  /*0530*/  SHF.R.S32.HI R4, RZ, 0x1f, R2 ;  /* 0x0000001fff047819 */ /* 0x000fe20000011402 */
[----:B------:R-:W-:Y:S01]  /*0540*/  UIMAD UR51, UR37, UR44, URZ ;  /* 0x0000002c253372a4 */ /* 0x000fe2000f8e023f */
[----:B------:R-:W-:Y:S01]  /*0550*/  LOP3.LUT R3, R3, 0x1c0, RZ, 0xc0, !PT ;  /* 0x000001c003037812 */ /* 0x000fe200078ec0ff */
[----:B------:R-:W-:Y:S01]  /*0560*/  IMAD.SHL.U32 R234, R0, 0x8, RZ ;  /* 0x0000000800ea7824 */ /* 0x000fe200078e00ff */
[----:B------:R-:W-:Y:S01]  /*0570*/  LEA.HI R11, R4, R2, RZ, 0x3 ;  /* 0x00000002040b7211 */ /* 0x000fe200078f18ff */
[----:B------:R-:W-:Y:S01]  /*0580*/  USHF.R.S32.HI UR53, URZ, 0x1f, UR47 ;  /* 0x0000001f3f357899 */ /* 0x000fe2000801142f */
[----:B------:R-:W-:Y:S01]  /*0590*/  SHF.R.U32.HI R4, RZ, 0x3, R3 ;  /* 0x00000003ff047819 */ /* 0x000fe20000011603 */
[----:B------:R-:W-:Y:S01]  /*05a0*/  UIMAD UR50, UR4, UR50, URZ ;  /* 0x00000032043272a4 */ /* 0x000fe2000f8e023f */
[----:B------:R-:W-:Y:S01]  /*05b0*/  LOP3.LUT R5, R3, 0x38, R234, 0xf8, !PT ;  /* 0x0000003803057812 */ /* 0x000fe200078ef8ea */
[----:B------:R-:W-:Y:S01]  /*05c0*/  @!UP5 UIMAD UR49, UR5, UR49, URZ ;  /* 0x000000310531d2a4 */ /* 0x000fe2000f8e023f */
[----:B------:R-:W-:Y:S01]  /*05d0*/  LOP3.LUT R3, R11, 0xfffffff8, RZ, 0xc0, !PT ;  /* 0xfffffff80b037812 */ /* 0x000fe200078ec0ff */
[----:B------:R-:W-:Y:S01]  /*05e0*/  USHF.R.S32.HI UR48, URZ, 0x1f, UR41 ;  /* 0x0000001f3f307899 */ /* 0x000fe20008011429 */
[C---:B------:R-:W-:Y:S01]  /*05f0*/  LOP3.LUT P4, RZ, R0.reuse, 0x2, RZ, 0xc0, !PT ;  /* 0x0000000200ff7812 */ /* 0x040fe2000788c0ff */
[----:B------:R-:W-:Y:S01]  /*0600*/  UMOV UR40, 0xffffc000 ;  /* 0xffffc00000287882 */ /* 0x000fe20000000000 */
[C---:B------:R-:W-:Y:S01]  /*0610*/  LOP3.LUT P3, RZ, R0.reuse, 0x4, RZ, 0xc0, !PT ;  /* 0x0000000400ff7812 */ /* 0x040fe2000786c0ff */
[----:B------:R-:W-:Y:S01]  /*0620*/  IMAD.SHL.U32 R0, R0, 0x40, RZ ;  /* 0x0000004000007824 */ /* 0x000fe200078e00ff */
[----:B------:R-:W-:Y:S01]  /*0630*/  LOP3.LUT R249, R5, R4, RZ, 0x3c, !PT ;  /* 0x0000000405f97212 */ /* 0x000fe200078e3cff */
[----:B------:R-:W-:Y:S01]  /*0640*/  IMAD.IADD R14, R2, 0x1, -R3 ;  /* 0x00000001020e7824 */ /* 0x000fe200078e0a03 */
[----:B------:R-:W-:Y:S01]  /*0650*/  LEA.HI R2, R12, R13, RZ, 0x6 ;  /* 0x0000000d0c027211 */ /* 0x000fe200078f30ff */
[----:B------:R-:W-:Y:S01]  /*0660*/  IMAD.SHL.U32 R3, R10, 0x10, RZ ;  /* 0x000000100a037824 */ /* 0x000fe200078e00ff */
[----:B------:R-:W-:Y:S01]  /*0670*/  LOP3.LUT R0, R0, 0x1c0, RZ, 0xc0, !PT ;  /* 0x000001c000007812 */ /* 0x000fe200078ec0ff */
[----:B------:R-:W-:Y:S01]  /*0680*/  IMAD.SHL.U32 R5, R9, 0x200, RZ ;  /* 0x0000020009057824 */ /* 0x000fe200078e00ff */
[----:B------:R-:W-:-:S02]  /*0690*/  LOP3.LUT R4, R7, 0x1, RZ, 0xc0, !PT ;  /* 0x0000000107047812 */ /* 0x000fc400078ec0ff */
[----:B------:R-:W-:Y:S02]  /*06a0*/  SHF.R.S32.HI R2, RZ, 0x6, R2 ;  /* 0x00000006ff027819 */ /* 0x000fe40000011402 */
[C---:B------:R-:W-:Y:S02]  /*06b0*/  LOP3.LUT R211, R0.reuse, 0x8, R6, 0xf8, !PT ;  /* 0x0000000800d37812 */ /* 0x040fe400078ef806 */
[----:B------:R-:W-:Y:S01]  /*06c0*/  LOP3.LUT R3, R0, 0x30, R3, 0xf8, !PT ;  /* 0x0000003000037812 */ /* 0x000fe200078ef803 */
[C---:B------:R-:W-:Y:S01]  /*06d0*/  IMAD R249, R2.reuse, 0x200, R249 ;  /* 0x0000020002f97824 */ /* 0x040fe200078e02f9 */
[----:B------:R-:W-:Y:S01]  /*06e0*/  SHF.R.U32.HI R206, RZ, 0x3, R0 ;  /* 0x00000003ffce7819 */ /* 0x000fe20000011600 */
[----:B------:R-:W-:Y:S01]  /*06f0*/  IMAD R0, R2, 0x800, R5 ;  /* 0x0000080002007824 */ /* 0x000fe200078e0205 */
[----:B------:R-:W-:Y:S02]  /*0700*/  ISETP.NE.U32.AND P0, PT, R4, 0x1, PT ;  /* 0x000000010400780c */ /* 0x000fe40003f05070 */
[----:B------:R-:W-:-:S02]  /*0710*/  LOP3.LUT R211, R211, R206, RZ, 0x3c, !PT ;  /* 0x000000ced3d37212 */ /* 0x000fc400078e3cff */
[----:B------:R-:W-:Y:S01]  /*0720*/  LOP3.LUT R4, R3, 0x8, R6, 0xf8, !PT ;  /* 0x0000000803047812 */ /* 0x000fe200078ef806 */
[----:B------:R-:W-:Y:S01]  /*0730*/  IMAD.SHL.U32 R3, R9, 0x20, RZ ;  /* 0x0000002009037824 */ /* 0x000fe200078e00ff */
[----:B------:R-:W-:Y:S01]  /*0740*/  R2P PR, R7, 0x6 ;  /* 0x0000000607007804 */ /* 0x000fe20000000000 */
[----:B------:R-:W-:Y:S01]  /*0750*/  IMAD.IADD R211, R0, 0x1, R211 ;  /* 0x0000000100d37824 */ /* 0x000fe200078e02d3 */
[----:B------:R-:W-:Y:S01]  /*0760*/  LOP3.LUT R206, R5, R4, R206, 0xf6, !PT ;  /* 0x0000000405ce7212 */ /* 0x000fe200078ef6ce */
[----:B------:R-:W-:Y:S01]  /*0770*/  IMAD.SHL.U32 R6, R2, 0x8, RZ ;  /* 0x0000000802067824 */ /* 0x000fe200078e00ff */
[----:B------:R-:W-:Y:S01]  /*0780*/  LOP3.LUT R0, R3, 0x20, RZ, 0xc0, !PT ;  /* 0x0000002003007812 */ /* 0x000fe200078ec0ff */
[----:B------:R-:W-:Y:S01]  /*0790*/  IMAD.SHL.U32 R4, R7, 0x40, RZ ;  /* 0x0000004007047824 */ /* 0x000fe200078e00ff */
[----:B------:R-:W-:Y:S01]  /*07a0*/  LOP3.LUT R3, R16, 0x7ffffffc, RZ, 0xc0, !PT ;  /* 0x7ffffffc10037812 */ /* 0x000fe200078ec0ff */
[----:B------:R-:W-:Y:S01]  /*07b0*/  IMAD.SHL.U32 R2, R2, 0x20, RZ ;  /* 0x0000002002027824 */ /* 0x000fe200078e00ff */
[----:B------:R-:W-:Y:S01]  /*07c0*/  LOP3.LUT R205, R0, 0x18, R6, 0xf8, !PT ;  /* 0x0000001800cd7812 */ /* 0x000fe200078ef806 */
[----:B------:R-:W-:Y:S01]  /*07d0*/  IMAD.U32 R6, RZ, RZ, UR14 ;  /* 0x0000000eff067e24 */ /* 0x000fe2000f8e00ff */
[----:B------:R-:W-:Y:S01]  /*07e0*/  LEA.HI R0, R12, R13, RZ, 0x7 ;  /* 0x0000000d0c007211 */ /* 0x000fe200078f38ff */
[C---:B------:R-:W-:Y:S01]  /*07f0*/  IMAD.IADD R3, R13.reuse, 0x1, -R3 ;  /* 0x000000010d037824 */ /* 0x040fe200078e0a03 */
[----:B------:R-:W-:Y:S01]  /*0800*/  SEL R226, R226, 0x10, !P0 ;  /* 0x00000010e2e27807 */ /* 0x000fe20004000000 */
[----:B------:R-:W-:Y:S01]  /*0810*/  IMAD.SHL.U32 R13, R13, 0x2, RZ ;  /* 0x000000020d0d7824 */ /* 0x000fe200078e00ff */
[----:B------:R-:W-:Y:S01]  /*0820*/  SHF.R.S32.HI R0, RZ, 0x7, R0 ;  /* 0x00000007ff007819 */ /* 0x000fe20000011400 */
[----:B------:R-:W-:Y:S01]  /*0830*/  IMAD.SHL.U32 R3, R3, 0x2, RZ ;  /* 0x0000000203037824 */ /* 0x000fe200078e00ff */
[----:B------:R-:W-:Y:S01]  /*0840*/  IADD3 R240, R234, 0x40, RZ ;  /* 0x00000040eaf07810 */ /* 0x000fe20007ffe0ff */
[----:B------:R-:W-:-:S02]  /*0850*/  IMAD.SHL.U32 R211, R211, 0x2, RZ ;  /* 0x00000002d3d37824 */ /* 0x000fc400078e00ff */
[--C-:B------:R-:W-:Y:S02]  /*0860*/  IMAD R8, R10, 0x400, R3.reuse ;  /* 0x000004000a087824 */ /* 0x100fe400078e0203 */
[C---:B------:R-:W-:Y:S02]  /*0870*/  IMAD R6, R0.reuse, 0x1000, R3 ;  /* 0x0000100000067824 */ /* 0x040fe400078e0203 */
[----:B------:R-:W-:Y:S01]  /*0880*/  IMAD.SHL.U32 R3, R0, 0x8, RZ ;  /* 0x0000000800037824 */ /* 0x000fe200078e00ff */
[----:B------:R-:W-:Y:S01]  /*0890*/  LOP3.LUT R0, R4, 0x1c0, RZ, 0xc0, !PT ;  /* 0x000001c004007812 */ /* 0x000fe200078ec0ff */
[----:B------:R-:W-:Y:S01]  /*08a0*/  IMAD R6, R220, 0x400, R6 ;  /* 0x00000400dc067824 */ /* 0x000fe200078e0206 */
[----:B------:R-:W-:Y:S01]  /*08b0*/  LOP3.LUT R4, R2, 0x6, R13, 0xf8, !PT ;  /* 0x0000000602047812 */ /* 0x000fe200078ef80d */
[----:B------:R-:W-:Y:S01]  /*08c0*/  IMAD.SHL.U32 R206, R206, 0x2, RZ ;  /* 0x00000002cece7824 */ /* 0x000fe200078e00ff */
[----:B------:R-:W-:Y:S02]  /*08d0*/  LOP3.LUT R5, R0, 0x20, R2, 0xf8, !PT ;  /* 0x0000002000057812 */ /* 0x000fe400078ef802 */
[----:B------:R-:W-:Y:S01]  /*08e0*/  LOP3.LUT R3, R3, 0x8, RZ, 0xc0, !PT ;  /* 0x0000000803037812 */ /* 0x000fe200078ec0ff */
[----:B------:R1:W-:Y:S01]  /*08f0*/  STL [R1+0x14], R4 ;  /* 0x0000140401007387 */ /* 0x0003e20000100800 */
[----:B------:R-:W-:-:S04]  /*0900*/  SHF.R.U32.HI R2, RZ, 0x3, R0 ;  /* 0x00000003ff027819 */ /* 0x000fc80000011600 */
[----:B------:R-:W-:Y:S02]  /*0910*/  LOP3.LUT R5, R5, R2, RZ, 0x3c, !PT ;  /* 0x0000000205057212 */ /* 0x000fe400078e3cff */
[----:B------:R-:W-:Y:S02]  /*0920*/  LOP3.LUT R0, R2, R0, R3, 0x1e, !PT ;  /* 0x0000000002007212 */ /* 0x000fe400078e1e03 */
[----:B------:R-:W-:Y:S01]  /*0930*/  SHF.R.S32.HI R2, RZ, 0x2, R15 ;  /* 0x00000002ff027819 */ /* 0x000fe2000001140f */
[----:B------:R-:W-:Y:S02]  /*0940*/  IMAD.IADD R224, R5, 0x1, R6 ;  /* 0x0000000105e07824 */ /* 0x000fe400078e0206 */
[----:B------:R-:W-:Y:S02]  /*0950*/  IMAD.IADD R8, R8, 0x1, R0 ;  /* 0x0000000108087824 */ /* 0x000fe400078e0200 */
[----:B------:R-:W-:Y:S02]  /*0960*/  IMAD R10, R220, 0x10, R2 ;  /* 0x00000010dc0a7824 */ /* 0x000fe400078e0202 */
[----:B------:R-:W-:Y:S01]  /*0970*/  IMAD.SHL.U32 R0, R11, 0x40, RZ ;  /* 0x000000400b007824 */ /* 0x000fe200078e00ff */
[----:B------:R-:W-:Y:S01]  /*0980*/  LEA R8, R8, 0xc000, 0x1 ;  /* 0x0000c00008087811 */ /* 0x000fe200078e08ff */
[----:B------:R-:W-:Y:S01]  /*0990*/  IMAD.SHL.U32 R224, R224, 0x2, RZ ;  /* 0x00000002e0e07824 */ /* 0x000fe200078e00ff */
[----:B------:R-:W-:Y:S01]  /*09a0*/  IADD3 R2, R10, -0x40, RZ ;  /* 0xffffffc00a027810 */ /* 0x000fe20007ffe0ff */
[----:B------:R-:W-:Y:S01]  /*09b0*/  STL [R1+0x20], R10 ;  /* 0x0000200a01007387 */ /* 0x000fe20000100800 */
[----:B------:R-:W-:Y:S01]  /*09c0*/  LOP3.LUT R0, R0, 0xfffffe00, RZ, 0xc0, !PT ;  /* 0xfffffe0000007812 */ /* 0x000fe200078ec0ff */
[----:B------:R-:W-:Y:S01]  /*09d0*/  IMAD.SHL.U32 R5, R9, 0x8, RZ ;  /* 0x0000000809057824 */ /* 0x000fe200078e00ff */
[----:B------:R-:W-:Y:S01]  /*09e0*/  SHF.R.S32.HI R6, RZ, 0x1f, R2 ;  /* 0x0000001fff067819 */ /* 0x000fe20000011402 */
[----:B------:R-:W-:-:S02]  /*09f0*/  IMAD.IADD R227, R224, 0x1, R226 ;  /* 0x00000001e0e37824 */ /* 0x000fc400078e02e2 */
[----:B-1----:R-:W-:Y:S01]  /*0a00*/  IMAD.SHL.U32 R4, R9, 0x10, RZ ;  /* 0x0000001009047824 */ /* 0x002fe200078e00ff */
[----:B------:R-:W-:Y:S01]  /*0a10*/  SHF.L.U64.HI R2, R2, 0x2, R6 ;  /* 0x0000000202027819 */ /* 0x000fe20000010206 */
[----:B------:R-:W-:Y:S01]  /*0a20*/  IMAD R220, R220, 0x400, R0 ;  /* 0x00000400dcdc7824 */ /* 0x000fe200078e0200 */
[----:B------:R-:W-:Y:S02]  /*0a30*/  IADD3 R9, R8, 0x420, RZ ;  /* 0x0000042008097810 */ /* 0x000fe40007ffe0ff */
[----:B------:R-:W-:Y:S01]  /*0a40*/  LOP3.LUT R7, R3, 0x10, R4, 0xf8, !PT ;  /* 0x0000001003077812 */ /* 0x000fe200078ef804 */
[----:B------:R-:W-:Y:S01]  /*0a50*/  IMAD.SHL.U32 R3, R14, 0x40, RZ ;  /* 0x000000400e037824 */ /* 0x000fe200078e00ff */
[----:B------:R1:W-:Y:S01]  /*0a60*/  STL [R1+0x10], R2 ;  /* 0x0000100201007387 */ /* 0x0003e20000100800 */
[----:B------:R-:W-:-:S03]  /*0a70*/  @P1 IADD3 R9, R8, 0x3e0, RZ ;  /* 0x000003e008091810 */ /* 0x000fc60007ffe0ff */
[----:B------:R-:W-:Y:S01]  /*0a80*/  LOP3.LUT R3, R3, 0x1c0, RZ, 0xc0, !PT ;  /* 0x000001c003037812 */ /* 0x000fe200078ec0ff */
[----:B------:R-:W-:Y:S03]  /*0a90*/  STL [R1+0x8], R8 ;  /* 0x0000080801007387 */ /* 0x000fe60000100800 */
[----:B------:R-:W-:Y:S02]  /*0aa0*/  SHF.R.U32.HI R4, RZ, 0x3, R3 ;  /* 0x00000003ff047819 */ /* 0x000fe40000011603 */
[----:B------:R-:W-:Y:S02]  /*0ab0*/  LOP3.LUT R5, R3, 0x8, R5, 0xf8, !PT ;  /* 0x0000000803057812 */ /* 0x000fe400078ef805 */
[----:B------:R-:W-:Y:S02]  /*0ac0*/  LOP3.LUT R205, R4, R205, R3, 0x1e, !PT ;  /* 0x000000cd04cd7212 */ /* 0x000fe400078e1e03 */
[----:B------:R-:W-:-:S02]  /*0ad0*/  LOP3.LUT R5, R5, R4, RZ, 0x3c, !PT ;  /* 0x0000000405057212 */ /* 0x000fc400078e3cff */
[----:B------:R-:W-:-:S03]  /*0ae0*/  LOP3.LUT R205, R205, R0, RZ, 0xfc, !PT ;  /* 0x00000000cdcd7212 */ /* 0x000fc600078efcff */
[----:B------:R-:W-:Y:S01]  /*0af0*/  IMAD.IADD R220, R220, 0x1, R5 ;  /* 0x00000001dcdc7824 */ /* 0x000fe200078e0205 */
[----:B------:R-:W-:Y:S02]  /*0b00*/  LEA R205, R205, 0xc000, 0x1 ;  /* 0x0000c000cdcd7811 */ /* 0x000fe400078e08ff */
[----:B-1----:R-:W-:-:S04]  /*0b10*/  LOP3.LUT R2, R4, R7, R3, 0x1e, !PT ;  /* 0x0000000704027212 */ /* 0x002fc800078e1e03 */
[----:B------:R-:W-:Y:S01]  /*0b20*/  LOP3.LUT R217, R2, R0, RZ, 0xfc, !PT ;  /* 0x0000000002d97212 */ /* 0x000fe200078efcff */
[----:B------:R-:W-:Y:S02]  /*0b30*/  IMAD.MOV.U32 R2, RZ, RZ, 0x20 ;  /* 0x00000020ff027424 */ /* 0x000fe400078e00ff */
[----:B------:R-:W-:-:S03]  /*0b40*/  IMAD.MOV.U32 R0, RZ, RZ, 0x40 ;  /* 0x00000040ff007424 */ /* 0x000fc600078e00ff */
[----:B------:R-:W-:Y:S02]  /*0b50*/  SEL R212, R2, 0xffffffe0, !P4 ;  /* 0xffffffe002d47807 */ /* 0x000fe40006000000 */
[----:B------:R-:W-:Y:S02]  /*0b60*/  SEL R213, R0, 0xffffffc0, !P3 ;  /* 0xffffffc000d57807 */ /* 0x000fe40005800000 */
[----:B------:R-:W-:Y:S01]  /*0b70*/  SEL R2, R2, 0xffffffe0, !P1 ;  /* 0xffffffe002027807 */ /* 0x000fe20004800000 */
[C---:B------:R-:W-:Y:S01]  /*0b80*/  IMAD.IADD R212, R211.reuse, 0x1, R212 ;  /* 0x00000001d3d47824 */ /* 0x040fe200078e02d4 */
[----:B------:R-:W-:Y:S01]  /*0b90*/  SEL R0, R0, 0xffffffc0, !P2 ;  /* 0xffffffc000007807 */ /* 0x000fe20005000000 */
[----:B------:R-:W-:Y:S02]  /*0ba0*/  IMAD.IADD R214, R211, 0x1, R213 ;  /* 0x00000001d3d67824 */ /* 0x000fe400078e02d5 */
[----:B------:R-:W-:Y:S02]  /*0bb0*/  IMAD.IADD R225, R224, 0x1, R2 ;  /* 0x00000001e0e17824 */ /* 0x000fe400078e0202 */
[----:B------:R-:W-:-:S02]  /*0bc0*/  IMAD.IADD R10, R2, 0x1, R8 ;  /* 0x00000001020a7824 */ /* 0x000fc400078e0208 */
[----:B------:R-:W-:Y:S02]  /*0bd0*/  IMAD.IADD R2, R8, 0x1, R0 ;  /* 0x0000000108027824 */ /* 0x000fe400078e0200 */
[----:B------:R-:W-:Y:S01]  /*0be0*/  IMAD.IADD R213, R213, 0x1, R212 ;  /* 0x00000001d5d57824 */ /* 0x000fe200078e02d4 */
[----:B------:R-:W-:Y:S01]  /*0bf0*/  STL [R1+0x18], R10 ;  /* 0x0000180a01007387 */ /* 0x000fe20000100800 */
[----:B------:R-:W-:-:S03]  /*0c00*/  IMAD.IADD R226, R226, 0x1, R225 ;  /* 0x00000001e2e27824 */ /* 0x000fc600078e02e1 */
[----:B------:R1:W-:Y:S04]  /*0c10*/  STL [R1+0xc], R2 ;  /* 0x00000c0201007387 */ /* 0x0003e80000100800 */
[----:B------:R2:W-:Y:S01]  /*0c20*/  STL [R1+0x28], R9 ;  /* 0x0000280901007387 */ /* 0x0005e20000100800 */
[----:B-1----:R-:W-:Y:S02]  /*0c30*/  IMAD.IADD R2, R10, 0x1, R0 ;  /* 0x000000010a027824 */ /* 0x002fe400078e0200 */
[----:B------:R-:W-:-:S03]  /*0c40*/  IMAD.IADD R0, R0, 0x1, R9 ;  /* 0x0000000100007824 */ /* 0x000fc600078e0209 */
[----:B------:R2:W-:Y:S04]  /*0c50*/  STL [R1+0x1c], R2 ;  /* 0x00001c0201007387 */ /* 0x0005e80000100800 */
[----:B----4-:R2:W-:Y:S02]  /*0c60*/  STL [R1+0x24], R0 ;  /* 0x0000240001007387 */ /* 0x0105e40000100800 */
.L_x_206:
[----:B------:R-:W-:Y:S02]  /*0c70*/  ULDC.64 UR4, c[0x0][0x240] ;  /* 0x0000900000047ab9 */ /* 0x000fe40000000a00 */
[----:B------:R-:W-:Y:S02]  /*0c80*/  UISETP.NE.U32.AND UP1, UPT, URZ, UR4, UPT ;  /* 0x000000043f00728c */ /* 0x000fe4000bf25070 */
[----:B------:R-:W-:Y:S02]  /*0c90*/  USHF.L.U32 UR11, UR33, 0x2, URZ ;  /* 0x00000002210b7899 */ /* 0x000fe4000800063f */
[----:B------:R-:W-:-:S02]  /*0ca0*/  USHF.R.S32.HI UR39, URZ, 0x1f, UR33 ;  /* 0x0000001f3f277899 */ /* 0x000fc40008011421 */
[----:B------:R-:W-:Y:S02]  /*0cb0*/  UISETP.NE.AND.EX UP1, UPT, URZ, UR5, UPT, UP1 ;  /* 0x000000053f00728c */ /* 0x000fe4000bf25310 */
[----:B------:R-:W-:Y:S02]  /*0cc0*/  ULDC.64 UR8, c[0x0][0x250] ;  /* 0x0000940000087ab9 */ /* 0x000fe40000000a00 */
[----:B------:R-:W-:Y:S02]  /*0cd0*/  UISETP.NE.U32.AND UP3, UPT, URZ, UR8, UPT ;  /* 0x000000083f00728c */ /* 0x000fe4000bf65070 */
[----:B------:R-:W-:Y:S01]  /*0ce0*/  USHF.L.U64.HI UR10, UR33, 0x2, UR39 ;  /* 0x00000002210a7899 */ /* 0x000fe20008010227 */
[----:B------:R-:W-:Y:S01]  /*0cf0*/  PLOP3.LUT P2, PT, PT, PT, UP1, 0x80, 0x0 ;  /* 0x000000000000781c */ /* 0x000fe20003f4f018 */
[----:B------:R-:W-:Y:S02]  /*0d00*/  UIADD3 UR4, UP0, UR11, UR4, URZ ;  /* 0x000000040b047290 */ /* 0x000fe4000ff1e03f */
[----:B------:R-:W-:-:S02]  /*0d10*/  UISETP.NE.AND.EX UP3, UPT, URZ, UR9, UPT, UP3 ;  /* 0x000000093f00728c */ /* 0x000fc4000bf65330 */
[----:B------:R-:W-:Y:S02]  /*0d20*/  UIADD3.X UR5, UR10, UR5, URZ, UP0, !UPT ;  /* 0x000000050a057290 */ /* 0x000fe400087fe43f */
[----:B-123--:R-:W-:Y:S01]  /*0d30*/  IMAD.U32 R2, RZ, RZ, UR4 ;  /* 0x00000004ff027e24 */ /* 0x00efe2000f8e00ff */
[----:B------:R-:W-:Y:S01]  /*0d40*/  ULDC.U8 UR14, c[0x0][0x312] ;  /* 0x0000c480000e7ab9 */ /* 0x000fe20000000000 */
[----:B------:R-:W-:Y:S01]  /*0d50*/  PLOP3.LUT P0, PT, PT, PT, UP3, 0x80, 0x0 ;  /* 0x000000000000781c */ /* 0x000fe20003f0f038 */
[----:B------:R-:W-:Y:S01]  /*0d60*/  ULDC.64 UR6, c[0x0][0x248] ;  /* 0x0000920000067ab9 */ /* 0x000fe20000000a00 */
[----:B------:R-:W-:Y:S01]  /*0d70*/  IMAD.U32 R3, RZ, RZ, UR5 ;  /* 0x00000005ff037e24 */ /* 0x000fe2000f8e00ff */
[----:B------:R-:W-:Y:S02]  /*0d80*/  UISETP.NE.AND UP4, UPT, UR14, URZ, UPT ;  /* 0x0000003f0e00728c */ /* 0x000fe4000bf85270 */
[----:B------:R-:W-:Y:S02]  /*0d90*/  @UP3 UIADD3 UR4, UP0, UR11, UR8, URZ ;  /* 0x000000080b043290 */ /* 0x000fe4000ff1e03f */
[----:B------:R1:W2:Y:S01]  /*0da0*/  @P2 LDG.E R7, [R2.64] ;  /* 0x0000000c02072981 */ /* 0x0002a2000c1e1900 */
[----:B------:R-:W-:-:S02]  /*0db0*/  UISETP.EQ.U32.AND UP2, UPT, URZ, UR6, UPT ;  /* 0x000000063f00728c */ /* 0x000fc4000bf42070 */
[----:B------:R-:W-:Y:S01]  /*0dc0*/  @UP3 UIADD3.X UR5, UR10, UR9, URZ, UP0, !UPT ;  /* 0x000000090a053290 */ /* 0x000fe200087fe43f */
[----:B------:R1:W3:Y:S01]  /*0dd0*/  @P2 LDG.E R6, [R2.64+0x4] ;  /* 0x0000040c02062981 */ /* 0x0002e2000c1e1900 */
[----:B------:R-:W-:Y:S01]  /*0de0*/  MOV R4, UR4 ;  /* 0x0000000400047c02 */ /* 0x000fe20008000f00 */
[----:B------:R-:W-:-:S03]  /*0df0*/  UISETP.EQ.OR.EX UP2, UPT, URZ, UR7, !UP4, UP2 ;  /* 0x000000073f00728c */ /* 0x000fc6000e742720 */
[----:B------:R-:W-:Y:S01]  /*0e00*/  IMAD.U32 R5, RZ, RZ, UR5 ;  /* 0x00000005ff057e24 */ /* 0x000fe2000f8e00ff */
[----:B------:R-:W-:-:S04]  /*0e10*/  UIADD3 UR6, UP0, UR11, UR6, URZ ;  /* 0x000000060b067290 */ /* 0x000fc8000ff1e03f */
[----:B------:R-:W4:Y:S01]  /*0e20*/  @P0 LDG.E R4, [R4.64] ;  /* 0x0000000c04040981 */ /* 0x000f22000c1e1900 */
[----:B------:R-:W-:Y:S01]  /*0e30*/  PLOP3.LUT P1, PT, PT, PT, UP2, 0x80, 0x0 ;  /* 0x000000000000781c */ /* 0x000fe20003f2f028 */
[----:B------:R-:W-:Y:S01]  /*0e40*/  UIADD3.X UR7, UR10, UR7, URZ, UP0, !UPT ;  /* 0x000000070a077290 */ /* 0x000fe200087fe43f */
[----:B-1----:R-:W-:-:S05]  /*0e50*/  IMAD.U32 R2, RZ, RZ, UR6 ;  /* 0x00000006ff027e24 */ /* 0x002fca000f8e00ff */
[----:B------:R-:W-:-:S06]  /*0e60*/  MOV R3, UR7 ;  /* 0x0000000700037c02 */ /* 0x000fcc0008000f00 */
[----:B-----5:R-:W5:Y:S01]  /*0e70*/  @!P1 LDG.E R0, [R2.64] ;  /* 0x0000000c02009981 */ /* 0x020f62000c1e1900 */
[----:B------:R-:W-:Y:S02]  /*0e80*/  UMOV UR16, 0xffffffff ;  /* 0xffffffff00107882 */ /* 0x000fe40000000000 */
[----:B------:R-:W-:Y:S02]  /*0e90*/  UMOV UR21, URZ ;  /* 0x0000003f00157c82 */ /* 0x000fe40008000000 */
[----:B------:R-:W-:Y:S02]  /*0ea0*/  UMOV UR26, 0xffffffff ;  /* 0xffffffff001a7882 */ /* 0x000fe40000000000 */
[----:B------:R-:W-:Y:S01]  /*0eb0*/  ULDC UR6, c[0x0][0x218] ;  /* 0x0000860000067ab9 */ /* 0x000fe20000000800 */
[----:B--2---:R-:W1:Y:S08]  /*0ec0*/  @P2 R2UR UR16, R7 ;  /* 0x00000000071023c2 */ /* 0x004e7000000e0000 */
[----:B---3--:R-:W1:Y:S08]  /*0ed0*/  @P2 R2UR UR4, R6 ;  /* 0x00000000060423c2 */ /* 0x008e7000000e0000 */
[----:B----4-:R2:W3:Y:S01]  /*0ee0*/  @P0 R2UR UR21, R4 ;  /* 0x00000000041503c2 */ /* 0x0104e200000e0000 */
[----:B------:R-:W-:-:S04]  /*0ef0*/  ISETP.NE.U32.AND P0, PT, RZ, c[0x0][0x248], PT ;  /* 0x00009200ff007a0c */ /* 0x000fc80003f05070 */
[----:B------:R-:W-:Y:S01]  /*0f00*/  ISETP.NE.AND.EX P0, PT, RZ, c[0x0][0x24c], PT, P0 ;  /* 0x00009300ff007a0c */ /* 0x000fe20003f05300 */
[----:B-1----:R-:W-:Y:S02]  /*0f10*/  @UP1 UIADD3 UR25, UR4, -UR16, URZ ;  /* 0x8000001004191290 */ /* 0x002fe4000fffe03f */
[----:B-----5:R2:W1:Y:S05]  /*0f20*/  @!P1 R2UR UR26, R0 ;  /* 0x00000000001a93c2 */ /* 0x02046a00000e0000 */
[----:B------:R-:W-:-:S05]  /*0f30*/  @!UP1 ULDC UR25, c[0x0][0x214] ;  /* 0x0000850000199ab9 */ /* 0x000fca0000000800 */
[----:B------:R-:W-:Y:S05]  /*0f40*/  @!P0 BRA `(.L_x_136) ;  /* 0x0000007000008947 */ /* 0x000fea0003800000 */
[----:B---3--:R-:W-:-:S13]  /*0f50*/  PLOP3.LUT P0, PT, PT, PT, UP4, 0x80, 0x0 ;  /* 0x000000000000781c */ /* 0x008fda0003f0f048 */
[----:B--2---:R-:W2:Y:S04]  /*0f60*/  @P0 LDG.E R0, [R2.64+0x4] ;  /* 0x0000040c02000981 */ /* 0x004ea8000c1e1900 */
[----:B------:R-:W3:Y:S01]  /*0f70*/  @!P0 LDG.E R2, [R2.64] ;  /* 0x0000000c02028981 */ /* 0x000ee2000c1e1900 */
[----:B--2---:R-:W2:Y:S02]  /*0f80*/  @P0 R2UR UR4, R0 ;  /* 0x00000000000403c2 */ /* 0x004ea400000e0000 */
[----:B-12---:R-:W-:-:S11]  /*0f90*/  @UP4 UIADD3 UR6, UR4, -UR26, URZ ;  /* 0x8000001a04064290 */ /* 0x006fd6000fffe03f */
[----:B---3--:R1:W2:Y:S01]  /*0fa0*/  @!P0 R2UR UR6, R2 ;  /* 0x00000000020683c2 */ /* 0x0082a200000e0000 */
[----:B------:R-:W-:-:S07]  /*0fb0*/  DEPBAR.LE SB1, 0x0, {2} ;  /* 0x000090040000791a */ /* 0x000fce0000000000 */
.L_x_136:
[----:B---3--:R-:W-:Y:S02]  /*0fc0*/  ULDC.64 UR4, c[0x0][0x258] ;  /* 0x0000960000047ab9 */ /* 0x008fe40000000a00 */
[----:B------:R-:W-:-:S04]  /*0fd0*/  UISETP.NE.U32.AND UP2, UPT, URZ, UR4, UPT ;  /* 0x000000043f00728c */ /* 0x000fc8000bf45070 */
[----:B------:R-:W-:-:S06]  /*0fe0*/  UISETP.NE.AND.EX UP2, UPT, URZ, UR5, UPT, UP2 ;  /* 0x000000053f00728c */ /* 0x000fcc000bf45320 */
[----:B------:R-:W-:-:S05]  /*0ff0*/  PLOP3.LUT P0, PT, PT, PT, UP2, 0x80, 0x0 ;  /* 0x000000000000781c */ /* 0x000fca0003f0f028 */
[----:B------:R-:W-:-:S04]  /*1000*/  @UP2 UIADD3 UR4, UP0, UR11, UR4, URZ ;  /* 0x000000040b042290 */ /* 0x000fc8000ff1e03f */
[----:B------:R-:W-:Y:S02]  /*1010*/  @UP2 UIADD3.X UR5, UR10, UR5, URZ, UP0, !UPT ;  /* 0x000000050a052290 */ /* 0x000fe400087fe43f */
[----:B------:R-:W-:-:S04]  /*1020*/  IMAD.U32 R2, RZ, RZ, UR4 ;  /* 0x00000004ff027e24 */ /* 0x000fc8000f8e00ff */
[----:B------:R-:W-:Y:S01]  /*1030*/  IMAD.U32 R3, RZ, RZ, UR5 ;  /* 0x00000005ff037e24 */ /* 0x000fe2000f8e00ff */
[----:B------:R-:W-:-:S04]  /*1040*/  ULDC.64 UR4, c[0x0][0x268] ;  /* 0x00009a0000047ab9 */ /* 0x000fc80000000a00 */
[----:B--2---:R-:W2:Y:S01]  /*1050*/  @P0 LDG.E R0, [R2.64] ;  /* 0x0000000c02000981 */ /* 0x004ea2000c1e1900 */
[----:B------:R-:W-:Y:S02]  /*1060*/  @!UP2 UISETP.NE.U32.AND UP0, UPT, URZ, UR4, UPT ;  /* 0x000000043f00a28c */ /* 0x000fe4000bf05070 */
[----:B------:R-:W-:Y:S02]  /*1070*/  ULDC UR7, c[0x0][0x21c] ;  /* 0x0000870000077ab9 */ /* 0x000fe40000000800 */
[----:B------:R-:W-:Y:S02]  /*1080*/  @!UP2 UISETP.NE.AND.EX UP0, UPT, URZ, UR5, UPT, UP0 ;  /* 0x000000053f00a28c */ /* 0x000fe4000bf05300 */
[----:B------:R-:W-:Y:S02]  /*1090*/  USHF.L.U32 UR24, UR20, 0x7, URZ ;  /* 0x0000000714187899 */ /* 0x000fe4000800063f */
[----:B------:R-:W-:Y:S01]  /*10a0*/  @!UP2 USEL UR4, URZ, UR7, !UP0 ;  /* 0x000000073f04a287 */ /* 0x000fe2000c000000 */
[----:B--2---:R-:W2:Y:S02]  /*10b0*/  @P0 R2UR UR17, R0 ;  /* 0x00000000001103c2 */ /* 0x004ea400000e0000 */
[----:B--2---:R-:W-:-:S02]  /*10c0*/  @UP2 UIADD3 UR17, UR17, -UR21, URZ ;  /* 0x8000001511112290 */ /* 0x004fc4000fffe03f */
[----:B------:R-:W-:-:S04]  /*10d0*/  @!UP2 UIADD3 UR17, UR4, UR6, -UR21 ;  /* 0x000000060411a290 */ /* 0x000fc8000fffe815 */
[----:B------:R-:W-:-:S06]  /*10e0*/  UISETP.GT.AND UP0, UPT, UR17, UR24, UPT ;  /* 0x000000181100728c */ /* 0x000fcc000bf04270 */
[----:B------:R-:W-:-:S13]  /*10f0*/  PLOP3.LUT P0, PT, PT, PT, UP0, 0x80, 0x0 ;  /* 0x000000000000781c */ /* 0x000fda0003f0f008 */
[----:B------:R-:W-:Y:S05]  /*1100*/  @!P0 BRA `(.L_x_137) ;  /* 0x000096b000008947 */ /* 0x000fea0003800000 */
[----:B------:R-:W-:Y:S02]  /*1110*/  ULDC.64 UR4, c[0x0][0x190] ;  /* 0x0000640000047ab9 */ /* 0x000fe40000000a00 */
[----:B-1----:R-:W-:Y:S02]  /*1120*/  UISETP.NE.AND UP0, UPT, UR26, -0x1, UPT ;  /* 0xffffffff1a00788c */ /* 0x002fe4000bf05270 */
[----:B------:R-:W-:Y:S02]  /*1130*/  UIMAD.WIDE.U32 UR6, UR16, UR4, URZ ;  /* 0x00000004100672a5 */ /* 0x000fe4000f8e003f */
[----:B------:R-:W-:Y:S02]  /*1140*/  UIADD3 UR4, UR25, 0x3f, URZ ;  /* 0x0000003f19047890 */ /* 0x000fe4000fffe03f */
[----:B------:R-:W-:Y:S01]  /*1150*/  PLOP3.LUT P1, PT, PT, PT, UP0, 0x80, 0x0 ;  /* 0x000000000000781c */ /* 0x000fe20003f2f008 */
[----:B------:R-:W-:Y:S02]  /*1160*/  UISETP.NE.AND UP2, UPT, UR16, -0x1, UPT ;  /* 0xffffffff1000788c */ /* 0x000fe4000bf45270 */
[----:B------:R-:W-:-:S02]  /*1170*/  USHF.R.S32.HI UR10, URZ, 0x1f, UR4 ;  /* 0x0000001f3f0a7899 */ /* 0x000fc40008011404 */
[----:B------:R-:W-:Y:S02]  /*1180*/  ULDC.64 UR14, c[0x0][0x178] ;  /* 0x00005e00000e7ab9 */ /* 0x000fe40000000a00 */
[----:B------:R-:W-:Y:S02]  /*1190*/  ULEA.HI UR10, UR10, UR4, URZ, 0x6 ;  /* 0x000000040a0a7291 */ /* 0x000fe4000f8f303f */
[----:B------:R-:W-:Y:S02]  /*11a0*/  @UP0 UIADD3 UR11, UR21, UR26, URZ ;  /* 0x0000001a150b0290 */ /* 0x000fe4000fffe03f */
[----:B------:R-:W-:Y:S02]  /*11b0*/  ULDC.64 UR18, c[0x0][0x198] ;  /* 0x0000660000127ab9 */ /* 0x000fe40000000a00 */
[----:B------:R-:W-:Y:S02]  /*11c0*/  UIMAD UR22, UR39, UR14, URZ ;  /* 0x0000000e271672a4 */ /* 0x000fe4000f8e023f */
[----:B------:R-:W-:-:S02]  /*11d0*/  USHF.R.S32.HI UR34, URZ, 0x6, UR10 ;  /* 0x000000063f227899 */ /* 0x000fc4000801140a */
[----:B------:R-:W-:Y:S02]  /*11e0*/  UIMAD UR23, UR16, UR5, URZ ;  /* 0x00000005101772a4 */ /* 0x000fe4000f8e023f */
[----:B------:R-:W-:Y:S02]  /*11f0*/  ULOP3.LUT UR10, UR10, 0xffffffc0, URZ, 0xc0, !UPT ;  /* 0xffffffc00a0a7892 */ /* 0x000fe4000f8ec03f */
[----:B------:R-:W-:Y:S02]  /*1200*/  @UP0 UIMAD.WIDE.U32 UR4, UR11, UR18, URZ ;  /* 0x000000120b0402a5 */ /* 0x000fe4000f8e003f */
[----:B------:R-:W-:Y:S02]  /*1210*/  UIMAD.WIDE.U32 UR8, UR33, UR14, URZ ;  /* 0x0000000e210872a5 */ /* 0x000fe4000f8e003f */
[----:B------:R-:W-:Y:S02]  /*1220*/  UIMAD UR15, UR33, UR15, UR22 ;  /* 0x0000000f210f72a4 */ /* 0x000fe4000f8e0216 */
[----:B------:R-:W-:-:S02]  /*1230*/  UIADD3 UR14, UR10, -0x40, URZ ;  /* 0xffffffc00a0e7890 */ /* 0x000fc4000fffe03f */
[----:B------:R-:W-:Y:S02]  /*1240*/  UIADD3 UR32, UR9, UR15, URZ ;  /* 0x0000000f09207290 */ /* 0x000fe4000fffe03f */
[----:B------:R-:W-:Y:S02]  /*1250*/  @UP0 UIMAD UR28, UR11, UR19, UR5 ;  /* 0x000000130b1c02a4 */ /* 0x000fe4000f8e0205 */
[----:B------:R-:W-:Y:S02]  /*1260*/  USEL UR38, UR8, UR6, !UP2 ;  /* 0x0000000608267287 */ /* 0x000fe4000d000000 */
[----:B------:R-:W-:Y:S02]  /*1270*/  @UP2 UIADD3 UR32, UR7, UR23, URZ ;  /* 0x0000001707202290 */ /* 0x000fe4000fffe03f */
[----:B------:R-:W-:Y:S02]  /*1280*/  USHF.R.S32.HI UR31, URZ, 0x1f, UR14 ;  /* 0x0000001f3f1f7899 */ /* 0x000fe4000801140e */
[----:B------:R-:W-:Y:S01]  /*1290*/  @UP0 UMOV UR22, UR4 ;  /* 0x0000000400160c82 */ /* 0x000fe20008000000 */
[----:B------:R-:W-:Y:S05]  /*12a0*/  @P1 BRA `(.L_x_138) ;  /* 0x000000c000001947 */ /* 0x000fea0003800000 */
[----:B------:R-:W-:Y:S02]  /*12b0*/  USHF.R.S32.HI UR4, URZ, 0x1f, UR21 ;  /* 0x0000001f3f047899 */ /* 0x000fe40008011415 */
[----:B------:R-:W-:-:S02]  /*12c0*/  ULDC.64 UR6, c[0x0][0x198] ;  /* 0x0000660000067ab9 */ /* 0x000fc40000000a00 */
[----:B------:R-:W-:Y:S02]  /*12d0*/  UIMAD UR8, UR4, UR6, URZ ;  /* 0x00000006040872a4 */ /* 0x000fe4000f8e023f */
[----:B------:R-:W-:Y:S02]  /*12e0*/  UIMAD.WIDE.U32 UR4, UR21, UR6, URZ ;  /* 0x00000006150472a5 */ /* 0x000fe4000f8e003f */
[----:B------:R-:W-:-:S03]  /*12f0*/  UIMAD UR7, UR21, UR7, UR8 ;  /* 0x00000007150772a4 */ /* 0x000fc6000f8e0208 */
[----:B------:R-:W-:Y:S02]  /*1300*/  ULDC.64 UR8, c[0x0][0x180] ;  /* 0x0000600000087ab9 */ /* 0x000fe40000000a00 */
[----:B------:R-:W-:Y:S02]  /*1310*/  UIADD3 UR5, UR5, UR7, URZ ;  /* 0x0000000705057290 */ /* 0x000fe4000fffe03f */
[----:B------:R-:W-:Y:S02]  /*1320*/  UIMAD UR6, UR39, UR8, URZ ;  /* 0x00000008270672a4 */ /* 0x000fe4000f8e023f */
[----:B------:R-:W-:Y:S02]  /*1330*/  UIMAD.WIDE.U32 UR4, UR33, UR8, UR4 ;  /* 0x00000008210472a5 */ /* 0x000fe4000f8e0004 */
[----:B------:R-:W-:-:S04]  /*1340*/  UIMAD UR6, UR33, UR9, UR6 ;  /* 0x00000009210672a4 */ /* 0x000fc8000f8e0206 */
[----:B------:R-:W-:Y:S02]  /*1350*/  UIADD3 UR28, UR5, UR6, URZ ;  /* 0x00000006051c7290 */ /* 0x000fe4000fffe03f */
[----:B------:R-:W-:Y:S02]  /*1360*/  UMOV UR22, UR4 ;  /* 0x0000000400167c82 */ /* 0x000fe40008000000 */
.L_x_138:
[----:B------:R-:W-:Y:S02]  /*1370*/  @UP0 UIADD3 UR6, UR21, UR26, URZ ;  /* 0x0000001a15060290 */ /* 0x000fe4000fffe03f */
[----:B------:R-:W-:Y:S02]  /*1380*/  ULDC.64 UR8, c[0x0][0x1a0] ;  /* 0x0000680000087ab9 */ /* 0x000fe40000000a00 */
[----:B------:R-:W-:-:S04]  /*1390*/  @UP0 UIMAD.WIDE.U32 UR4, UR6, UR8, URZ ;  /* 0x00000008060402a5 */ /* 0x000fc8000f8e003f */
[----:B------:R-:W-:-:S03]  /*13a0*/  @UP0 UIMAD UR27, UR6, UR9, UR5 ;  /* 0x00000009061b02a4 */ /* 0x000fc6000f8e0205 */
[----:B------:R-:W-:Y:S01]  /*13b0*/  @UP0 UMOV UR23, UR4 ;  /* 0x0000000400170c82 */ /* 0x000fe20008000000 */
[----:B------:R-:W-:Y:S05]  /*13c0*/  @P1 BRA `(.L_x_139) ;  /* 0x000000c000001947 */ /* 0x000fea0003800000 */
[----:B------:R-:W-:Y:S02]  /*13d0*/  USHF.R.S32.HI UR4, URZ, 0x1f, UR21 ;  /* 0x0000001f3f047899 */ /* 0x000fe40008011415 */
[----:B------:R-:W-:Y:S02]  /*13e0*/  ULDC.64 UR6, c[0x0][0x1a0] ;  /* 0x0000680000067ab9 */ /* 0x000fe40000000a00 */
        /* <DEDUP_REMOVED lines=10> */
.L_x_139:
[----:B------:R-:W-:Y:S01]  /*1490*/  IABS R5, c[0x0][0x1c8] ;  /* 0x0000720000057a13 */ /* 0x000fe20000000000 */
[----:B------:R-:W-:Y:S01]  /*14a0*/  ULDC.64 UR6, c[0x0][0x370] ;  /* 0x0000dc0000067ab9 */ /* 0x000fe20000000a00 */
[----:B------:R-:W-:Y:S01]  /*14b0*/  IABS R4, UR35 ;  /* 0x0000002300047c13 */ /* 0x000fe20008000000 */
[----:B------:R-:W-:Y:S01]  /*14c0*/  @UP2 UIMAD.WIDE.U32 UR4, UR16, UR6, URZ ;  /* 0x00000006100422a5 */ /* 0x000fe2000f8e003f */
[----:B------:R-:W1:Y:S01]  /*14d0*/  I2F.RP R2, R5 ;  /* 0x0000000500027306 */ /* 0x000e620000209400 */
[----:B------:R-:W-:Y:S01]  /*14e0*/  ULDC UR8, c[0x0][0x224] ;  /* 0x0000890000087ab9 */ /* 0x000fe20000000800 */
[----:B------:R-:W-:Y:S01]  /*14f0*/  ISETP.NE.AND P2, PT, RZ, c[0x0][0x1c8], PT ;  /* 0x00007200ff007a0c */ /* 0x000fe20003f45270 */
[----:B------:R-:W-:Y:S02]  /*1500*/  @UP2 UIMAD UR30, UR16, UR7, UR5 ;  /* 0x00000007101e22a4 */ /* 0x000fe4000f8e0205 */
[----:B------:R-:W-:-:S02]  /*1510*/  USHF.R.S32.HI UR19, URZ, 0x1f, UR24 ;  /* 0x0000001f3f137899 */ /* 0x000fc40008011418 */
[----:B------:R-:W-:Y:S02]  /*1520*/  @UP2 UMOV UR29, UR4 ;  /* 0x00000004001d2c82 */ /* 0x000fe40008000000 */
[----:B------:R-:W-:Y:S02]  /*1530*/  ULDC.64 UR4, c[0x0][0x368] ;  /* 0x0000da0000047ab9 */ /* 0x000fe40000000a00 */
[----:B------:R-:W-:-:S04]  /*1540*/  @!UP2 UIMAD UR6, UR39, UR4, URZ ;  /* 0x000000042706a2a4 */ /* 0x000fc8000f8e023f */
[----:B------:R-:W-:Y:S01]  /*1550*/  @!UP2 UIMAD UR6, UR33, UR5, UR6 ;  /* 0x000000052106a2a4 */ /* 0x000fe2000f8e0206 */
[----:B-1----:R-:W1:Y:S01]  /*1560*/  MUFU.RCP R2, R2 ;  /* 0x0000000200027308 */ /* 0x002e620000001000 */
[----:B------:R-:W-:-:S04]  /*1570*/  @!UP2 UIMAD.WIDE.U32 UR4, UR33, UR4, URZ ;  /* 0x000000042104a2a5 */ /* 0x000fc8000f8e003f */
[----:B------:R-:W-:Y:S02]  /*1580*/  @!UP2 UIADD3 UR30, UR5, UR6, URZ ;  /* 0x00000006051ea290 */ /* 0x000fe4000fffe03f */
[----:B------:R-:W-:Y:S02]  /*1590*/  UIMAD UR6, UR37, UR16, URZ ;  /* 0x00000010250672a4 */ /* 0x000fe4000f8e023f */
[----:B------:R-:W-:Y:S02]  /*15a0*/  @!UP2 UMOV UR29, UR4 ;  /* 0x00000004001dac82 */ /* 0x000fe40008000000 */
[----:B------:R-:W-:Y:S02]  /*15b0*/  UIMAD UR4, UR39, UR8, UR52 ;  /* 0x00000008270472a4 */ /* 0x000fe4000f8e0234 */
[----:B------:R-:W-:Y:S02]  /*15c0*/  USHF.L.U32 UR8, UR33, 0x7, URZ ;  /* 0x0000000721087899 */ /* 0x000fe4000800063f */
[----:B------:R-:W-:Y:S01]  /*15d0*/  UIADD3 UR4, UR45, UR4, URZ ;  /* 0x000000042d047290 */ /* 0x000fe2000fffe03f */
[----:B-1----:R-:W-:-:S03]  /*15e0*/  IADD3 R2, R2, 0xffffffe, RZ ;  /* 0x0ffffffe02027810 */ /* 0x002fc60007ffe0ff */
[----:B------:R-:W-:Y:S01]  /*15f0*/  UIMAD UR4, UR36, UR4, UR51 ;  /* 0x00000004240472a4 */ /* 0x000fe2000f8e0233 */
[----:B------:R-:W1:Y:S03]  /*1600*/  F2I.FTZ.U32.TRUNC.NTZ R3, R2 ;  /* 0x0000000200037305 */ /* 0x000e66000021f000 */
[----:B------:R-:W-:Y:S02]  /*1610*/  UIADD3 UR11, UR43, UR4, URZ ;  /* 0x000000042b0b7290 */ /* 0x000fe4000fffe03f */
[----:B------:R-:W-:-:S04]  /*1620*/  UIMAD.WIDE.U32 UR4, UR36, UR16, URZ ;  /* 0x00000010240472a5 */ /* 0x000fc8000f8e003f */
[----:B------:R-:W-:Y:S02]  /*1630*/  @UP2 UIADD3 UR11, UR5, UR6, URZ ;  /* 0x00000006050b2290 */ /* 0x000fe4000fffe03f */
[----:B------:R-:W-:Y:S02]  /*1640*/  USEL UR18, UR42, UR4, !UP2 ;  /* 0x000000042a127287 */ /* 0x000fe4000d000000 */
[----:B------:R-:W-:Y:S02]  /*1650*/  ULDC.64 UR6, c[0x0][0x3d8] ;  /* 0x0000f60000067ab9 */ /* 0x000fe40000000a00 */
[----:B------:R-:W-:Y:S01]  /*1660*/  UIMAD.WIDE.U32 UR4, UR60, UR6, URZ ;  /* 0x000000063c0472a5 */ /* 0x000fe2000f8e003f */
[----:B-1----:R-:W-:Y:S02]  /*1670*/  IMAD.MOV R0, RZ, RZ, -R3 ;  /* 0x000000ffff007224 */ /* 0x002fe400078e0a03 */
[----:B------:R-:W-:Y:S01]  /*1680*/  IMAD.MOV.U32 R2, RZ, RZ, RZ ;  /* 0x000000ffff027224 */ /* 0x000fe200078e00ff */
[----:B------:R-:W-:Y:S01]  /*1690*/  USEL UR15, UR4, URZ, UP6 ;  /* 0x0000003f040f7287 */ /* 0x000fe2000b000000 */
[----:B------:R-:W-:Y:S01]  /*16a0*/  IMAD R0, R0, R5, RZ ;  /* 0x0000000500007224 */ /* 0x000fe200078e02ff */
[----:B------:R-:W-:-:S02]  /*16b0*/  USHF.L.U64.HI UR4, UR33, 0x7, UR39 ;  /* 0x0000000721047899 */ /* 0x000fc40008010227 */
[----:B------:R-:W-:Y:S01]  /*16c0*/  UIMAD UR7, UR60, UR7, UR5 ;  /* 0x000000073c0772a4 */ /* 0x000fe2000f8e0205 */
[----:B------:R-:W-:Y:S01]  /*16d0*/  IMAD.HI.U32 R0, R3, R0, R2 ;  /* 0x0000000003007227 */ /* 0x000fe200078e0002 */
[----:B------:R-:W-:Y:S02]  /*16e0*/  USEL UR5, UR4, URZ, UP1 ;  /* 0x0000003f04057287 */ /* 0x000fe40008800000 */
[----:B------:R-:W-:Y:S01]  /*16f0*/  USEL UR4, UR8, URZ, UP1 ;  /* 0x0000003f08047287 */ /* 0x000fe20008800000 */
[----:B------:R-:W-:Y:S01]  /*1700*/  IMAD.MOV.U32 R2, RZ, RZ, R4 ;  /* 0x000000ffff027224 */ /* 0x000fe200078e0004 */
[----:B------:R-:W-:Y:S02]  /*1710*/  USEL UR9, UR7, URZ, UP6 ;  /* 0x0000003f07097287 */ /* 0x000fe4000b000000 */
[----:B------:R-:W-:Y:S01]  /*1720*/  UIADD3 UR4, UP1, UR14, UR4, URZ ;  /* 0x000000040e047290 */ /* 0x000fe2000ff3e03f */
[----:B------:R-:W-:Y:S01]  /*1730*/  IMAD.HI.U32 R0, R0, R2, RZ ;  /* 0x0000000200007227 */ /* 0x000fe200078e00ff */
[----:B------:R-:W-:-:S02]  /*1740*/  ULDC UR8, c[0x0][0x234] ;  /* 0x00008d0000087ab9 */ /* 0x000fc40000000800 */
[----:B------:R-:W-:Y:S01]  /*1750*/  UIADD3.X UR6, UR31, UR5, URZ, UP1, !UPT ;  /* 0x000000051f067290 */ /* 0x000fe20008ffe43f */
[----:B------:R-:W-:Y:S01]  /*1760*/  IMAD.MOV R3, RZ, RZ, -R0 ;  /* 0x000000ffff037224 */ /* 0x000fe200078e0a00 */
[----:B------:R-:W-:-:S03]  /*1770*/  UIMAD UR5, UR37, UR4, URZ ;  /* 0x00000004250572a4 */ /* 0x000fc6000f8e023f */
[C---:B------:R-:W-:Y:S01]  /*1780*/  IMAD R2, R5.reuse, R3, R2 ;  /* 0x0000000305027224 */ /* 0x040fe200078e0202 */
[----:B------:R-:W-:Y:S02]  /*1790*/  UIMAD UR6, UR36, UR6, UR5 ;  /* 0x00000006240672a4 */ /* 0x000fe4000f8e0205 */
[----:B------:R-:W-:Y:S02]  /*17a0*/  @UP5 USEL UR5, UR54, UR16, !UP2 ;  /* 0x0000001036055287 */ /* 0x000fe4000d000000 */
[----:B------:R-:W-:Y:S02]  /*17b0*/  ISETP.GT.U32.AND P0, PT, R5, R2, PT ;  /* 0x000000020500720c */ /* 0x000fe40003f04070 */
[----:B------:R-:W-:Y:S02]  /*17c0*/  @UP5 UIMAD UR10, UR35, UR8, UR5 ;  /* 0x00000008230a52a4 */ /* 0x000fe4000f8e0205 */
[----:B------:R-:W-:-:S04]  /*17d0*/  UIMAD.WIDE.U32 UR4, UR36, UR4, URZ ;  /* 0x00000004240472a5 */ /* 0x000fc8000f8e003f */
[----:B------:R-:W-:Y:S02]  /*17e0*/  UIADD3 UR7, UR5, UR6, URZ ;  /* 0x0000000605077290 */ /* 0x000fe4000fffe03f */
[----:B------:R-:W-:-:S03]  /*17f0*/  @!UP5 UMOV UR10, UR49 ;  /* 0x00000031000adc82 */ /* 0x000fc60008000000 */
[----:B------:R-:W-:Y:S01]  /*1800*/  @!P0 IMAD.IADD R2, R2, 0x1, -R5 ;  /* 0x0000000102028824 */ /* 0x000fe200078e0a05 */
[----:B------:R-:W-:Y:S02]  /*1810*/  @!P0 IADD3 R0, R0, 0x1, RZ ;  /* 0x0000000100008810 */ /* 0x000fe40007ffe0ff */
[----:B------:R-:W-:Y:S02]  /*1820*/  ISETP.LE.AND P0, PT, RZ, UR56, PT ;  /* 0x00000038ff007c0c */ /* 0x000fe4000bf03270 */
[----:B------:R-:W-:-:S13]  /*1830*/  ISETP.GE.U32.AND P3, PT, R2, R5, PT ;  /* 0x000000050200720c */ /* 0x000fda0003f66070 */
[----:B------:R-:W-:-:S05]  /*1840*/  @P3 IADD3 R0, R0, 0x1, RZ ;  /* 0x0000000100003810 */ /* 0x000fca0007ffe0ff */
[----:B------:R-:W-:-:S04]  /*1850*/  IMAD.MOV.U32 R11, RZ, RZ, R0 ;  /* 0x000000ffff0b7224 */ /* 0x000fc800078e0000 */
[----:B------:R-:W-:Y:S01]  /*1860*/  @!P0 IMAD.MOV R11, RZ, RZ, -R11 ;  /* 0x000000ffff0b8224 */ /* 0x000fe200078e0a0b */
[----:B------:R-:W-:Y:S02]  /*1870*/  PLOP3.LUT P0, PT, PT, PT, UP5, 0x80, 0x0 ;  /* 0x000000000000781c */ /* 0x000fe40003f0f058 */
[----:B------:R-:W-:-:S04]  /*1880*/  @!P2 LOP3.LUT R11, RZ, c[0x0][0x1c8], RZ, 0x33, !PT ;  /* 0x00007200ff0baa12 */ /* 0x000fc800078e33ff */
[----:B------:R-:W-:-:S07]  /*1890*/  SHF.R.S32.HI R13, RZ, 0x1f, R11 ;  /* 0x0000001fff0d7819 */ /* 0x000fce000001140b */
[----:B------:R-:W-:Y:S05]  /*18a0*/  @!P0 BRA `(.L_x_140) ;  /* 0x0000005000008947 */ /* 0x000fea0003800000 */
[----:B------:R-:W-:Y:S02]  /*18b0*/  ULDC UR6, c[0x0][0x224] ;  /* 0x0000890000067ab9 */ /* 0x000fe40000000800 */
[----:B------:R-:W-:-:S04]  /*18c0*/  @!UP2 UIMAD UR16, UR33, UR6, URZ ;  /* 0x000000062110a2a4 */ /* 0x000fc8000f8e023f */
[----:B------:R-:W-:-:S04]  /*18d0*/  ULEA UR6, UR33, UR16, 0x7 ;  /* 0x0000001021067291 */ /* 0x000fc8000f8e383f */
[----:B------:R-:W-:Y:S01]  /*18e0*/  UIMAD UR8, UR55, UR35, UR6 ;  /* 0x00000023370872a4 */ /* 0x000fe2000f8e0206 */
[----:B------:R-:W-:Y:S05]  /*18f0*/  BRA `(.L_x_141) ;  /* 0x0000001000007947 */ /* 0x000fea0003800000 */
.L_x_140:
[----:B------:R-:W-:Y:S02]  /*1900*/  UMOV UR8, UR50 ;  /* 0x0000003200087c82 */ /* 0x000fe40008000000 */
.L_x_141:
[----:B------:R-:W1:Y:S01]  /*1910*/  S2R R17, SR_TID.X ;  /* 0x0000000000117919 */ /* 0x000e620000002100 */
[----:B------:R-:W-:Y:S01]  /*1920*/  UIADD3 UR4, UP4, UP3, UR4, UR41, UR47 ;  /* 0x0000002904047290 */ /* 0x000fe2000fb9e02f */
[----:B------:R-:W-:Y:S01]  /*1930*/  SHF.R.S32.HI R235, RZ, 0x1f, R234 ;  /* 0x0000001fffeb7819 */ /* 0x000fe200000114ea */
[----:B------:R-:W-:Y:S01]  /*1940*/  IMAD.U32 R6, RZ, RZ, UR35 ;  /* 0x00000023ff067e24 */ /* 0x000fe2000f8e00ff */
[----:B------:R-:W-:Y:S01]  /*1950*/  UIADD3 UR8, UR14, UR8, URZ ;  /* 0x000000080e087290 */ /* 0x000fe2000fffe03f */
[----:B------:R-:W-:Y:S01]  /*1960*/  IMAD.U32 R7, RZ, RZ, UR35 ;  /* 0x00000023ff077e24 */ /* 0x000fe2000f8e00ff */
[----:B------:R-:W-:Y:S01]  /*1970*/  UIADD3 UR16, UP2, UP1, UR15, UR4, UR18 ;  /* 0x000000040f107290 */ /* 0x000fe2000f95e012 */
[----:B------:R-:W-:Y:S01]  /*1980*/  BSSY B1, `(.L_x_137) ;  /* 0x00008e3000017945 */ /* 0x000fe20003800000 */
[----:B------:R-:W-:Y:S02]  /*1990*/  UIADD3.X UR4, UR7, UR48, UR53, UP4, UP3 ;  /* 0x0000003007047290 */ /* 0x000fe4000a7e6435 */
[----:B------:R-:W-:-:S02]  /*19a0*/  ULDC UR18, c[0x0][0x2e8] ;  /* 0x0000ba0000127ab9 */ /* 0x000fc40000000800 */
[----:B------:R-:W-:Y:S02]  /*19b0*/  UIADD3.X UR11, UR9, UR4, UR11, UP2, UP1 ;  /* 0x00000004090b7290 */ /* 0x000fe400097e240b */
[----:B------:R-:W-:Y:S02]  /*19c0*/  UIADD3 UR7, UR14, UR10, URZ ;  /* 0x0000000a0e077290 */ /* 0x000fe4000fffe03f */
[----:B------:R-:W-:Y:S02]  /*19d0*/  ULDC.64 UR4, c[0x0][0x1a8] ;  /* 0x00006a0000047ab9 */ /* 0x000fe40000000a00 */
[----:B------:R-:W-:Y:S02]  /*19e0*/  UIMAD UR4, UR57, UR4, URZ ;  /* 0x00000004390472a4 */ /* 0x000fe4000f8e023f */
[----:B------:R-:W-:Y:S02]  /*19f0*/  UIADD3 UR10, UR34, -0x1, URZ ;  /* 0xffffffff220a7890 */ /* 0x000fe4000fffe03f */
[----:B------:R-:W-:Y:S01]  /*1a00*/  UIMAD UR15, UR35, UR5, UR4 ;  /* 0x00000005230f72a4 */ /* 0x000fe2000f8e0204 */
[----:B-1----:R-:W-:-:S02]  /*1a10*/  SHF.R.S32.HI R18, RZ, 0x1f, R17 ;  /* 0x0000001fff127819 */ /* 0x002fc40000011411 */
[----:B------:R-:W-:Y:S02]  /*1a20*/  ULDC.64 UR4, c[0x0][0x378] ;  /* 0x0000de0000047ab9 */ /* 0x000fe40000000a00 */
[----:B------:R-:W-:Y:S01]  /*1a30*/  UIMAD UR4, UR57, UR4, URZ ;  /* 0x00000004390472a4 */ /* 0x000fe2000f8e023f */
[----:B------:R-:W-:-:S03]  /*1a40*/  LEA.HI R2, R18, R17, RZ, 0x3 ;  /* 0x0000001112027211 */ /* 0x000fc600078f18ff */
[----:B------:R-:W-:Y:S01]  /*1a50*/  UIMAD UR9, UR35, UR5, UR4 ;  /* 0x00000005230972a4 */ /* 0x000fe2000f8e0204 */
[----:B------:R-:W-:Y:S02]  /*1a60*/  SHF.R.S32.HI R2, RZ, 0x3, R2 ;  /* 0x00000003ff027819 */ /* 0x000fe40000011402 */
[----:B------:R-:W-:Y:S02]  /*1a70*/  ULDC.64 UR4, c[0x0][0x370] ;  /* 0x0000dc0000047ab9 */ /* 0x000fe40000000a00 */
[----:B------:R-:W-:Y:S01]  /*1a80*/  SHF.R.S32.HI R16, RZ, 0x1f, R2 ;  /* 0x0000001fff107819 */ /* 0x000fe20000011402 */
[----:B------:R-:W-:Y:S01]  /*1a90*/  UIMAD UR4, UR31, UR4, URZ ;  /* 0x000000041f0472a4 */ /* 0x000fe2000f8e023f */
[----:B------:R-:W-:-:S03]  /*1aa0*/  IADD3 R0, P0, R2, UR14, RZ ;  /* 0x0000000e02007c10 */ /* 0x000fc6000ff1e0ff */
[----:B------:R-:W-:Y:S01]  /*1ab0*/  UIMAD UR6, UR14, UR5, UR4 ;  /* 0x000000050e0672a4 */ /* 0x000fe2000f8e0204 */
[----:B------:R-:W-:Y:S01]  /*1ac0*/  IADD3.X R3, R16, UR31, RZ, P0, !PT ;  /* 0x0000001f10037c10 */ /* 0x000fe200087fe4ff */
[----:B------:R-:W-:Y:S01]  /*1ad0*/  IMAD.WIDE.U32 R4, R0, c[0x0][0x190], R234 ;  /* 0x0000640000047a25 */ /* 0x000fe200078e00ea */
[----:B------:R-:W-:-:S03]  /*1ae0*/  UIADD3 UR4, -UR17, UR25, UR24 ;  /* 0x0000001911047290 */ /* 0x000fc6000fffe118 */
[----:B------:R-:W-:Y:S01]  /*1af0*/  IMAD R3, R3, c[0x0][0x190], RZ ;  /* 0x0000640003037a24 */ /* 0x000fe200078e02ff */
[----:B------:R-:W-:Y:S01]  /*1b00*/  IADD3 R8, P0, R4, UR38, RZ ;  /* 0x0000002604087c10 */ /* 0x000fe2000ff1e0ff */
[----:B------:R-:W-:Y:S02]  /*1b10*/  UIADD3 UR4, UR4, -UR18, URZ ;  /* 0x8000001204047290 */ /* 0x000fe4000fffe03f */
[----:B------:R-:W-:Y:S01]  /*1b20*/  IMAD R0, R0, c[0x0][0x194], R3 ;  /* 0x0000650000007a24 */ /* 0x000fe200078e0203 */
[----:B------:R-:W-:Y:S01]  /*1b30*/  LEA.HI R3, R18, R17, RZ, 0x5 ;  /* 0x0000001112037211 */ /* 0x000fe200078f28ff */
[----:B------:R-:W-:-:S03]  /*1b40*/  USHF.R.S32.HI UR5, URZ, 0x1f, UR4 ;  /* 0x0000001f3f057899 */ /* 0x000fc60008011404 */
[----:B------:R-:W-:Y:S01]  /*1b50*/  IADD3.X R9, R5, UR32, R0, P0, !PT ;  /* 0x0000002005097c10 */ /* 0x000fe200087fe400 */
[----:B------:R-:W-:Y:S01]  /*1b60*/  IMAD.U32 R0, RZ, RZ, UR14 ;  /* 0x0000000eff007e24 */ /* 0x000fe2000f8e00ff */
[----:B------:R-:W-:Y:S01]  /*1b70*/  IADD3 R4, P0, R234, UR29, RZ ;  /* 0x0000001dea047c10 */ /* 0x000fe2000ff1e0ff */
[----:B------:R-:W-:-:S03]  /*1b80*/  ULEA.HI UR4, UR5, UR4, URZ, 0x6 ;  /* 0x0000000405047291 */ /* 0x000fc6000f8f303f */
[----:B------:R-:W-:Y:S01]  /*1b90*/  IADD3.X R5, R235, UR30, RZ, P0, !PT ;  /* 0x0000001eeb057c10 */ /* 0x000fe200087fe4ff */
[----:B------:R-:W-:Y:S02]  /*1ba0*/  USHF.R.S32.HI UR4, URZ, 0x6, UR4 ;  /* 0x000000063f047899 */ /* 0x000fe40008011404 */
[----:B------:R-:W-:Y:S02]  /*1bb0*/  ULDC.64 UR30, c[0x0][0x200] ;  /* 0x00008000001e7ab9 */ /* 0x000fe40000000a00 */
[----:B------:R-:W-:Y:S01]  /*1bc0*/  IMAD.WIDE.U32 R4, R0, c[0x0][0x370], R4 ;  /* 0x0000dc0000047a25 */ /* 0x000fe200078e0004 */
[----:B------:R-:W-:Y:S01]  /*1bd0*/  LOP3.LUT R0, R3, 0xffffffe0, RZ, 0xc0, !PT ;  /* 0xffffffe003007812 */ /* 0x000fe200078ec0ff */
[----:B------:R-:W-:Y:S01]  /*1be0*/  UISETP.LT.AND UP1, UPT, URZ, UR4, UPT ;  /* 0x000000043f00728c */ /* 0x000fe2000bf21270 */
[----:B------:R-:W-:Y:S02]  /*1bf0*/  SHF.R.S32.HI R3, RZ, 0x5, R3 ;  /* 0x00000005ff037819 */ /* 0x000fe40000011403 */
[----:B------:R-:W-:Y:S01]  /*1c00*/  IADD3 R5, R5, UR6, RZ ;  /* 0x0000000605057c10 */ /* 0x000fe2000fffe0ff */
[----:B------:R-:W-:Y:S01]  /*1c10*/  IMAD.IADD R0, R17, 0x1, -R0 ;  /* 0x0000000111007824 */ /* 0x000fe200078e0a00 */
[----:B------:R-:W-:-:S02]  /*1c20*/  USEL UR18, URZ, UR4, !UP1 ;  /* 0x000000043f127287 */ /* 0x000fc4000c800000 */
[----:B------:R-:W-:Y:S01]  /*1c30*/  UIMAD.WIDE UR4, UR7, UR61, UR30 ;  /* 0x0000003d070472a5 */ /* 0x000fe2000f8e021e */
[----:B------:R-:W-:Y:S01]  /*1c40*/  IMAD R0, R3, UR46, R0 ;  /* 0x0000002e03007c24 */ /* 0x000fe2000f8e0200 */
[----:B------:R-:W-:Y:S01]  /*1c50*/  UISETP.GT.AND UP1, UPT, UR34, UR18, UPT ;  /* 0x000000122200728c */ /* 0x000fe2000bf24270 */
[----:B------:R-:W-:Y:S01]  /*1c60*/  IMAD.WIDE.U32 R4, R6, c[0x0][0x378], R4 ;  /* 0x0000de0006047a25 */ /* 0x000fe200078e0004 */
[----:B------:R-:W-:Y:S02]  /*1c70*/  ULDC.64 UR30, c[0x0][0x3c8] ;  /* 0x0000f200001e7ab9 */ /* 0x000fe40000000a00 */
[----:B------:R-:W-:Y:S01]  /*1c80*/  IADD3 R3, P0, R0, UR16, RZ ;  /* 0x0000001000037c10 */ /* 0x000fe2000ff1e0ff */
[----:B------:R-:W-:Y:S01]  /*1c90*/  IMAD R6, R16, c[0x0][0x370], RZ ;  /* 0x0000dc0010067a24 */ /* 0x000fe200078e02ff */
[----:B------:R-:W-:Y:S01]  /*1ca0*/  IADD3 R5, R5, UR9, RZ ;  /* 0x0000000905057c10 */ /* 0x000fe2000fffe0ff */
[----:B------:R-:W-:Y:S01]  /*1cb0*/  UIMAD.WIDE UR6, UR8, UR61, UR30 ;  /* 0x0000003d080672a5 */ /* 0x000fe2000f8e021e */
[----:B------:R-:W-:Y:S01]  /*1cc0*/  LEA.HI.X.SX32 R0, R0, UR11, 0x1, P0 ;  /* 0x0000000b00007c11 */ /* 0x000fe200080f0eff */
[C---:B------:R-:W-:Y:S01]  /*1cd0*/  IMAD R10, R2.reuse, c[0x0][0x374], R6 ;  /* 0x0000dd00020a7a24 */ /* 0x040fe200078e0206 */
[----:B------:R-:W-:Y:S01]  /*1ce0*/  LEA R222, P0, R3, c[0x0][0x350], 0x2 ;  /* 0x0000d40003de7a11 */ /* 0x000fe200078010ff */
[----:B------:R-:W-:Y:S01]  /*1cf0*/  IMAD.WIDE.U32 R4, R2, c[0x0][0x370], R4 ;  /* 0x0000dc0002047a25 */ /* 0x000fe200078e0004 */
[----:B------:R-:W-:-:S02]  /*1d00*/  UMOV UR14, UR4 ;  /* 0x00000004000e7c82 */ /* 0x000fc40008000000 */
[----:B------:R-:W-:Y:S01]  /*1d10*/  LEA.HI.X R223, R3, c[0x0][0x354], R0, 0x2, P0 ;  /* 0x0000d50003df7a11 */ /* 0x000fe200000f1400 */
[----:B------:R-:W-:Y:S01]  /*1d20*/  IMAD.WIDE.U32 R6, R7, c[0x0][0x1a8], R8 ;  /* 0x00006a0007067a25 */ /* 0x000fe200078e0008 */
[----:B------:R-:W-:Y:S01]  /*1d30*/  PLOP3.LUT P0, PT, PT, PT, UP1, 0x80, 0x0 ;  /* 0x000000000000781c */ /* 0x000fe20003f0f018 */
[----:B------:R-:W-:Y:S01]  /*1d40*/  UMOV UR11, UR5 ;  /* 0x00000005000b7c82 */ /* 0x000fe20008000000 */
[----:B------:R-:W-:Y:S01]  /*1d50*/  LEA R230, P2, R4, c[0x0][0x330], 0x1 ;  /* 0x0000cc0004e67a11 */ /* 0x000fe200078408ff */
[----:B------:R-:W-:Y:S01]  /*1d60*/  IMAD.IADD R3, R5, 0x1, R10 ;  /* 0x0000000105037824 */ /* 0x000fe200078e020a */
[----:B------:R-:W-:Y:S01]  /*1d70*/  IADD3 R10, R7, UR15, RZ ;  /* 0x0000000f070a7c10 */ /* 0x000fe2000fffe0ff */
[----:B------:R-:W-:Y:S01]  /*1d80*/  UMOV UR16, UR6 ;  /* 0x0000000600107c82 */ /* 0x000fe20008000000 */
[----:B------:R-:W-:Y:S01]  /*1d90*/  LEA R232, P3, R6, c[0x0][0x160], 0x1 ;  /* 0x0000580006e87a11 */ /* 0x000fe200078608ff */
[----:B------:R-:W-:Y:S01]  /*1da0*/  UMOV UR15, UR7 ;  /* 0x00000007000f7c82 */ /* 0x000fe20008000000 */
[----:B------:R-:W-:-:S02]  /*1db0*/  LEA.HI.X R231, R4, c[0x0][0x334], R3, 0x1, P2 ;  /* 0x0000cd0004e77a11 */ /* 0x000fc400010f0c03 */
[----:B------:R-:W-:-:S03]  /*1dc0*/  LEA.HI.X R233, R6, c[0x0][0x164], R10, 0x1, P3 ;  /* 0x0000590006e97a11 */ /* 0x000fc600018f0c0a */
[----:B------:R-:W-:Y:S05]  /*1dd0*/  @P0 BRA `(.L_x_142) ;  /* 0x00000c9000000947 */ /* 0x000fea0003800000 */
        /* <DEDUP_REMOVED lines=18> */
.L_x_143:
        /* <DEDUP_REMOVED lines=18> */
.L_x_144:
[----:B------:R-:W-:Y:S01]  /*2020*/  ULDC.64 UR4, c[0x0][0x3a0] ;  /* 0x0000e80000047ab9 */ /* 0x000fe20000000a00 */
[----:B------:R-:W-:Y:S01]  /*2030*/  IMAD.U32 R11, RZ, RZ, UR24 ;  /* 0x00000018ff0b7e24 */ /* 0x000fe2000f8e00ff */
[----:B------:R-:W-:Y:S01]  /*2040*/  UIMAD UR4, UR19, UR4, URZ ;  /* 0x00000004130472a4 */ /* 0x000fe2000f8e023f */
[----:B------:R-:W-:Y:S01]  /*2050*/  BSSY B0, `(.L_x_145) ;  /* 0x000001b000007945 */ /* 0x000fe20003800000 */
[----:B------:R-:W-:Y:S01]  /*2060*/  ULDC.64 UR6, c[0x0][0x3b8] ;  /* 0x0000ee0000067ab9 */ /* 0x000fe20000000a00 */
[----:B------:R-:W-:Y:S01]  /*2070*/  IMAD.WIDE.U32 R4, R11, c[0x0][0x3a0], R234 ;  /* 0x0000e8000b047a25 */ /* 0x000fe200078e00ea */
[----:B------:R-:W-:Y:S02]  /*2080*/  UIMAD UR5, UR24, UR5, UR4 ;  /* 0x00000005180572a4 */ /* 0x000fe4000f8e0204 */
[----:B------:R-:W-:-:S02]  /*2090*/  UIMAD UR4, UR20, -0x80, UR17 ;  /* 0xffffff80140478a4 */ /* 0x000fc4000f8e0211 */
[----:B------:R-:W-:Y:S02]  /*20a0*/  IADD3 R4, P0, R4, UR10, RZ ;  /* 0x0000000a04047c10 */ /* 0x000fe4000ff1e0ff */
[----:B------:R-:W-:Y:S01]  /*20b0*/  MOV R0, UR5 ;  /* 0x0000000500007c02 */ /* 0x000fe20008000f00 */
[----:B------:R-:W-:Y:S01]  /*20c0*/  UIMAD UR5, UR57, UR6, URZ ;  /* 0x00000006390572a4 */ /* 0x000fe2000f8e023f */
[----:B------:R-:W-:Y:S02]  /*20d0*/  ISETP.GE.AND P5, PT, R2, UR4, PT ;  /* 0x0000000402007c0c */ /* 0x000fe4000bfa6270 */
[----:B------:R-:W-:Y:S01]  /*20e0*/  IADD3.X R5, R5, UR11, R0, P0, !PT ;  /* 0x0000000b05057c10 */ /* 0x000fe200087fe400 */
[----:B------:R-:W-:Y:S01]  /*20f0*/  IMAD.U32 R0, RZ, RZ, UR35 ;  /* 0x00000023ff007e24 */ /* 0x000fe2000f8e00ff */
[----:B------:R-:W-:-:S03]  /*2100*/  UIMAD UR5, UR35, UR7, UR5 ;  /* 0x00000007230572a4 */ /* 0x000fc6000f8e0205 */
[----:B------:R-:W-:-:S05]  /*2110*/  IMAD.WIDE.U32 R4, R0, c[0x0][0x3b8], R4 ;  /* 0x0000ee0000047a25 */ /* 0x000fca00078e0004 */
[----:B------:R-:W-:Y:S01]  /*2120*/  IADD3 R3, R5, UR5, RZ ;  /* 0x0000000505037c10 */ /* 0x000fe2000fffe0ff */
        /* <DEDUP_REMOVED lines=13> */
.L_x_146:
[----:B------:R-:W-:Y:S05]  /*2200*/  BSYNC B0 ;  /* 0x0000000000007941 */ /* 0x000fea0003800000 */
.L_x_145:
[----:B------:R-:W-:Y:S01]  /*2210*/  IADD3 R0, R2, 0x20, RZ ;  /* 0x0000002002007810 */ /* 0x000fe20007ffe0ff */
[----:B------:R-:W-:Y:S03]  /*2220*/  BSSY B0, `(.L_x_147) ;  /* 0x0000011000007945 */ /* 0x000fe60003800000 */
[----:B------:R-:W-:-:S13]  /*2230*/  ISETP.GE.AND P4, PT, R0, UR4, PT ;  /* 0x0000000400007c0c */ /* 0x000fda000bf86270 */
[----:B------:R-:W-:Y:S05]  /*2240*/  @P4 BRA `(.L_x_148) ;  /* 0x000000e000004947 */ /* 0x000fea0003800000 */
[----:B------:R-:W-:Y:S02]  /*2250*/  IADD3 R0, P0, R2, 0x20, RZ ;  /* 0x0000002002007810 */ /* 0x000fe40007f1e0ff */
[----:B-1----:R-:W-:Y:S02]  /*2260*/  MOV R7, R3 ;  /* 0x0000000300077202 */ /* 0x002fe40000000f00 */
        /* <DEDUP_REMOVED lines=10> */
[----:B------:R1:W-:Y:S04]  /*2310*/  @!P1 STG.E.128 [R6.64], RZ ;  /* 0x000000ff06009986 */ /* 0x0003e8000c101d0c */
[----:B------:R1:W-:Y:S02]  /*2320*/  @!P0 STG.E.128 [R6.64+0x80], RZ ;  /* 0x000080ff06008986 */ /* 0x0003e4000c101d0c */
.L_x_148:
[----:B------:R-:W-:Y:S05]  /*2330*/  BSYNC B0 ;  /* 0x0000000000007941 */ /* 0x000fea0003800000 */
.L_x_147:
        /* <DEDUP_REMOVED lines=18> */
.L_x_150:
[----:B------:R-:W-:Y:S05]  /*2460*/  BSYNC B0 ;  /* 0x0000000000007941 */ /* 0x000fea0003800000 */
.L_x_149:
[----:B------:R-:W-:Y:S01]  /*2470*/  IADD3 R0, R2, 0x60, RZ ;  /* 0x0000006002007810 */ /* 0x000fe20007ffe0ff */
[----:B------:R-:W-:Y:S03]  /*2480*/  BSSY B0, `(.L_x_151) ;  /* 0x0000010000007945 */ /* 0x000fe60003800000 */
[----:B------:R-:W-:-:S13]  /*2490*/  ISETP.GE.AND P2, PT, R0, UR4, PT ;  /* 0x0000000400007c0c */ /* 0x000fda000bf46270 */
        /* <DEDUP_REMOVED lines=14> */
.L_x_152:
[----:B------:R-:W-:Y:S05]  /*2580*/  BSYNC B0 ;  /* 0x0000000000007941 */ /* 0x000fea0003800000 */
.L_x_151:
[----:B------:R-:W-:Y:S01]  /*2590*/  ULDC.64 UR4, c[0x0][0x3a8] ;  /* 0x0000ea0000047ab9 */ /* 0x000fe20000000a00 */
[----:B-1----:R-:W-:Y:S01]  /*25a0*/  IMAD.WIDE.U32 R4, R11, c[0x0][0x3a8], R234 ;  /* 0x0000ea000b047a25 */ /* 0x002fe200078e00ea */
[----:B------:R-:W-:Y:S01]  /*25b0*/  UIMAD UR4, UR19, UR4, URZ ;  /* 0x00000004130472a4 */ /* 0x000fe2000f8e023f */
[----:B------:R-:W-:Y:S03]  /*25c0*/  BSSY B0, `(.L_x_153) ;  /* 0x0000018000007945 */ /* 0x000fe60003800000 */
[----:B------:R-:W-:Y:S01]  /*25d0*/  UIMAD UR4, UR24, UR5, UR4 ;  /* 0x00000005180472a4 */ /* 0x000fe2000f8e0204 */
[----:B------:R-:W-:-:S05]  /*25e0*/  IADD3 R4, P0, R4, UR8, RZ ;  /* 0x0000000804047c10 */ /* 0x000fca000ff1e0ff */
[----:B------:R-:W-:Y:S01]  /*25f0*/  IMAD.U32 R0, RZ, RZ, UR4 ;  /* 0x00000004ff007e24 */ /* 0x000fe2000f8e00ff */
[----:B------:R-:W-:Y:S02]  /*2600*/  ULDC.64 UR4, c[0x0][0x3c0] ;  /* 0x0000f00000047ab9 */ /* 0x000fe40000000a00 */
[----:B------:R-:W-:Y:S02]  /*2610*/  UIMAD UR4, UR57, UR4, URZ ;  /* 0x00000004390472a4 */ /* 0x000fe4000f8e023f */
[----:B------:R-:W-:Y:S02]  /*2620*/  IADD3.X R5, R5, UR9, R0, P0, !PT ;  /* 0x0000000905057c10 */ /* 0x000fe400087fe400 */
[----:B------:R-:W-:Y:S01]  /*2630*/  MOV R0, UR35 ;  /* 0x0000002300007c02 */ /* 0x000fe20008000f00 */
[----:B------:R-:W-:-:S04]  /*2640*/  UIMAD UR4, UR35, UR5, UR4 ;  /* 0x00000005230472a4 */ /* 0x000fc8000f8e0204 */
        /* <DEDUP_REMOVED lines=15> */
.L_x_154:
[----:B------:R-:W-:Y:S05]  /*2740*/  BSYNC B0 ;  /* 0x0000000000007941 */ /* 0x000fea0003800000 */
.L_x_153:
[----:B------:R-:W-:Y:S01]  /*2750*/  BSSY B0, `(.L_x_155) ;  /* 0x0000010000007945 */ /* 0x000fe20003800000 */
        /* <DEDUP_REMOVED lines=15> */
.L_x_156:
[----:B------:R-:W-:Y:S05]  /*2850*/  BSYNC B0 ;  /* 0x0000000000007941 */ /* 0x000fea0003800000 */
.L_x_155:
        /* <DEDUP_REMOVED lines=16> */
.L_x_158:
[----:B------:R-:W-:Y:S05]  /*2960*/  BSYNC B0 ;  /* 0x0000000000007941 */ /* 0x000fea0003800000 */
.L_x_157:
[----:B------:R-:W-:Y:S05]  /*2970*/  @P2 BRA `(.L_x_159) ;  /* 0x00007e3000002947 */ /* 0x000fea0003800000 */
[----:B------:R-:W-:Y:S02]  /*2980*/  IADD3 R2, P0, R2, 0x60, RZ ;  /* 0x0000006002027810 */ /* 0x000fe40007f1e0ff */
[----:B------:R-:W-:-:S03]  /*2990*/  MOV R5, R3 ;  /* 0x0000000300057202 */ /* 0x000fc60000000f00 */
[----:B------:R-:W-:Y:S01]  /*29a0*/  IMAD.X R0, RZ, RZ, R16, P0 ;  /* 0x000000ffff007224 */ /* 0x000fe200000e0610 */
[----:B------:R-:W-:Y:S01]  /*29b0*/  ISETP.GE.AND P0, PT, R234, c[0x0][0x220], PT ;  /* 0x00008800ea007a0c */ /* 0x000fe20003f06270 */
[----:B------:R-:W-:-:S04]  /*29c0*/  IMAD.WIDE.U32 R4, R2, c[0x0][0x3a8], R4 ;  /* 0x0000ea0002047a25 */ /* 0x000fc800078e0004 */
[----:B------:R-:W-:-:S04]  /*29d0*/  IMAD R0, R0, c[0x0][0x3a8], RZ ;  /* 0x0000ea0000007a24 */ /* 0x000fc800078e02ff */
        /* <DEDUP_REMOVED lines=9> */
.L_x_142:
[----:B------:R-:W-:Y:S01]  /*2a70*/  PLOP3.LUT P0, PT, PT, PT, UP6, 0x80, 0x0 ;  /* 0x000000000000781c */ /* 0x000fe20003f0f068 */
[----:B------:R-:W-:Y:S01]  /*2a80*/  UIMAD UR4, UR10, -0x40, UR25 ;  /* 0xffffffc00a0478a4 */ /* 0x000fe2000f8e0219 */
[----:B------:R-:W-:Y:S01]  /*2a90*/  IMAD.SHL.U32 R0, R249, 0x2, RZ ;  /* 0x00000002f9007824 */ /* 0x000fe200078e00ff */
[----:B------:R-:W-:Y:S01]  /*2aa0*/  ULEA.HI UR5, UR10, UR10, URZ, 0x1 ;  /* 0x0000000a0a057291 */ /* 0x000fe2000f8f083f */
[----:B------:R-:W-:Y:S09]  /*2ab0*/  BSSY B0, `(.L_x_160) ;  /* 0x0000016000007945 */ /* 0x000ff20003800000 */
[----:B------:R-:W-:Y:S01]  /*2ac0*/  @P0 BAR.SYNC.DEFER_BLOCKING 0x0 ;  /* 0x0000000000000b1d */ /* 0x000fe20000010000 */
[----:B------:R-:W-:Y:S01]  /*2ad0*/  ISETP.GE.AND P2, PT, R2, UR4, PT ;  /* 0x0000000402007c0c */ /* 0x000fe2000bf46270 */
[----:B------:R-:W-:-:S04]  /*2ae0*/  ULOP3.LUT UR5, UR5, 0xfffffffe, URZ, 0xc0, !UPT ;  /* 0xfffffffe05057892 */ /* 0x000fc8000f8ec03f */
[----:B------:R-:W-:-:S04]  /*2af0*/  UIADD3 UR5, UR10, -UR5, URZ ;  /* 0x800000050a057290 */ /* 0x000fc8000fffe03f */
[----:B------:R-:W-:-:S04]  /*2b00*/  UISETP.NE.AND UP0, UPT, UR5, 0x1, UPT ;  /* 0x000000010500788c */ /* 0x000fc8000bf05270 */
        /* <DEDUP_REMOVED lines=16> */
.L_x_161:
[----:B------:R-:W-:Y:S05]  /*2c10*/  BSYNC B0 ;  /* 0x0000000000007941 */ /* 0x000fea0003800000 */
.L_x_160:
[----:B------:R-:W-:Y:S01]  /*2c20*/  IADD3 R14, R2, 0x20, RZ ;  /* 0x00000020020e7810 */ /* 0x000fe20007ffe0ff */
[----:B------:R-:W-:Y:S03]  /*2c30*/  BSSY B0, `(.L_x_162) ;  /* 0x000001c000007945 */ /* 0x000fe60003800000 */
[----:B------:R-:W-:-:S13]  /*2c40*/  ISETP.GE.AND P0, PT, R14, UR4, PT ;  /* 0x000000040e007c0c */ /* 0x000fda000bf06270 */
[----:B------:R4:W-:Y:S04]  /*2c50*/  @P0 STS.128 [R0+0x9000], RZ ;  /* 0x009000ff00000388 */ /* 0x0009e80000000c00 */
[----:B------:R4:W-:Y:S01]  /*2c60*/  @P0 STS.128 [R0+0xb000], RZ ;  /* 0x00b000ff00000388 */ /* 0x0009e20000000c00 */
[----:B------:R-:W-:Y:S05]  /*2c70*/  @P0 BRA `(.L_x_163) ;  /* 0x0000017000000947 */ /* 0x000fea0003800000 */
[----:B------:R-:W-:Y:S02]  /*2c80*/  ISETP.GE.AND P3, PT, R234, c[0x0][0x220], PT ;  /* 0x00008800ea007a0c */ /* 0x000fe40003f66270 */
[----:B------:R-:W-:-:S11]  /*2c90*/  ISETP.GE.AND P1, PT, R240, c[0x0][0x220], PT ;  /* 0x00008800f0007a0c */ /* 0x000fd60003f26270 */
[----:B------:R-:W-:Y:S01]  /*2ca0*/  @!P3 IMAD.MOV.U32 R9, RZ, RZ, c[0x0][0x370] ;  /* 0x0000dc00ff09b624 */ /* 0x000fe200078e00ff */
[----:B------:R1:W-:Y:S01]  /*2cb0*/  @P3 STS.128 [R0+0x9000], RZ ;  /* 0x009000ff00003388 */ /* 0x0003e20000000c00 */
[----:B------:R-:W-:-:S03]  /*2cc0*/  @!P3 IMAD.MOV.U32 R12, RZ, RZ, c[0x0][0x374] ;  /* 0x0000dd00ff0cb624 */ /* 0x000fc600078e00ff */
[----:B------:R-:W-:-:S04]  /*2cd0*/  @!P3 LEA R8, P4, R9, R230, 0x6 ;  /* 0x000000e60908b211 */ /* 0x000fc800078830ff */
[----:B------:R-:W-:-:S05]  /*2ce0*/  @!P3 LEA.HI.X R9, R9, R231, R12, 0x6, P4 ;  /* 0x000000e70909b211 */ /* 0x000fca00020f340c */
[----:B------:R-:W-:Y:S01]  /*2cf0*/  @!PT LDS RZ, [RZ] ;  /* 0x00000000fffff984 */ /* 0x000fe20000000800 */
[----:B------:R-:W-:Y:S01]  /*2d00*/  @!PT LDS RZ, [RZ] ;  /* 0x00000000fffff984 */ /* 0x000fe20000000800 */
[----:B------:R-:W-:Y:S01]  /*2d10*/  @!PT LDS RZ, [RZ] ;  /* 0x00000000fffff984 */ /* 0x000fe20000000800 */
[----:B------:R1:W-:Y:S04]  /*2d20*/  @!P3 LDGSTS.E.BYPASS.LTC128B.128 [R0+0x9000], [R8.64] ;  /* 0x090000000800bfae */ /* 0x0003e8000b901d4c */
[----:B------:R1:W-:Y:S01]  /*2d30*/  @P1 STS.128 [R0+0xb000], RZ ;  /* 0x00b000ff00001388 */ /* 0x0003e20000000c00 */
[----:B------:R-:W-:Y:S05]  /*2d40*/  @P1 BRA `(.L_x_163) ;  /* 0x000000a000001947 */ /* 0x000fea0003800000 */
[----:B-1----:R-:W-:Y:S02]  /*2d50*/  IMAD.MOV.U32 R8, RZ, RZ, c[0x0][0x370] ;  /* 0x0000dc00ff087624 */ /* 0x002fe400078e00ff */
[----:B------:R-:W-:-:S03]  /*2d60*/  IMAD.MOV.U32 R9, RZ, RZ, c[0x0][0x374] ;  /* 0x0000dd00ff097624 */ /* 0x000fc600078e00ff */
        /* <DEDUP_REMOVED lines=8> */
.L_x_163:
[----:B------:R-:W-:Y:S05]  /*2df0*/  BSYNC B0 ;  /* 0x0000000000007941 */ /* 0x000fea0003800000 */
.L_x_162:
[----:B------:R-:W-:Y:S01]  /*2e00*/  PLOP3.LUT P1, PT, PT, PT, UP0, 0x80, 0x0 ;  /* 0x000000000000781c */ /* 0x000fe20003f2f008 */
[----:B------:R-:W-:Y:S01]  /*2e10*/  BSSY B0, `(.L_x_164) ;  /* 0x0000021000007945 */ /* 0x000fe20003800000 */
[----:B------:R-:W-:-:S04]  /*2e20*/  IADD3 R3, R249, 0x2000, RZ ;  /* 0x00002000f9037810 */ /* 0x000fc80007ffe0ff */
        /* <DEDUP_REMOVED lines=12> */
.L_x_165:
        /* <DEDUP_REMOVED lines=19> */
.L_x_166:
[----:B------:R-:W-:Y:S05]  /*3020*/  BSYNC B0 ;  /* 0x0000000000007941 */ /* 0x000fea0003800000 */
.L_x_164:
[----:B------:R-:W-:Y:S01]  /*3030*/  MOV R219, 0x20 ;  /* 0x0000002000db7802 */ /* 0x000fe20000000f00 */
[----:B------:R-:W-:Y:S04]  /*3040*/  BSSY B0, `(.L_x_167) ;  /* 0x0000028000007945 */ /* 0x000fe80003800000 */
[----:B------:R-:W-:-:S02]  /*3050*/  IMAD R12, R219, c[0x0][0x194], RZ ;  /* 0x00006500db0c7a24 */ /* 0x000fc400078e02ff */
[----:B-1----:R-:W-:Y:S01]  /*3060*/  IMAD.WIDE.U32 R8, R219, c[0x0][0x190], RZ ;  /* 0x00006400db087a25 */ /* 0x002fe200078e00ff */
        /* <DEDUP_REMOVED lines=10> */
.L_x_168:
        /* <DEDUP_REMOVED lines=27> */
.L_x_169:
[----:B------:R-:W-:Y:S05]  /*32c0*/  BSYNC B0 ;  /* 0x0000000000007941 */ /* 0x000fea0003800000 */
.L_x_167:
[----:B--2---:R-:W2:Y:S01]  /*32d0*/  LDL R19, [R1+0x20] ;  /* 0x0000200001137983 */ /* 0x004ea20000100800 */
[----:B------:R-:W-:Y:S01]  /*32e0*/  IMAD.MOV.U32 R247, RZ, RZ, 0x7f800000 ;  /* 0x7f800000fff77424 */ /* 0x000fe200078e00ff */
[----:B------:R-:W-:Y:S01]  /*32f0*/  ULDC.64 UR6, c[0x0][0x198] ;  /* 0x0000660000067ab9 */ /* 0x000fe20000000a00 */
[----:B------:R-:W-:Y:S01]  /*3300*/  IMAD.MOV.U32 R248, RZ, RZ, 0x7f800000 ;  /* 0x7f800000fff87424 */ /* 0x000fe200078e00ff */
[----:B------:R-:W-:Y:S01]  /*3310*/  UIMAD UR5, UR19, UR6, URZ ;  /* 0x00000006130572a4 */ /* 0x000fe2000f8e023f */
[----:B------:R-:W-:Y:S02]  /*3320*/  IMAD.MOV.U32 R245, RZ, RZ, 0x7f800000 ;  /* 0x7f800000fff57424 */ /* 0x000fe400078e00ff */
[----:B------:R-:W-:Y:S01]  /*3330*/  IMAD.U32 R12, RZ, RZ, UR24 ;  /* 0x00000018ff0c7e24 */ /* 0x000fe2000f8e00ff */
[----:B------:R-:W-:Y:S01]  /*3340*/  UIMAD UR5, UR24, UR7, UR5 ;  /* 0x00000007180572a4 */ /* 0x000fe2000f8e0205 */
[----:B------:R-:W-:Y:S01]  /*3350*/  IMAD.MOV.U32 R246, RZ, RZ, 0x7f800000 ;  /* 0x7f800000fff67424 */ /* 0x000fe200078e00ff */
[----:B------:R-:W-:Y:S01]  /*3360*/  BSSY B0, `(.L_x_170) ;  /* 0x0000038000007945 */ /* 0x000fe20003800000 */
[----:B--2---:R-:W-:-:S02]  /*3370*/  IADD3 R3, R19, 0x28, RZ ;  /* 0x0000002813037810 */ /* 0x004fc40007ffe0ff */
[----:B-1----:R-:W-:Y:S02]  /*3380*/  IADD3 R4, R19, 0x8, RZ ;  /* 0x0000000813047810 */ /* 0x002fe40007ffe0ff */
[----:B------:R-:W-:Y:S02]  /*3390*/  ISETP.GE.AND P3, PT, R3, UR4, PT ;  /* 0x0000000403007c0c */ /* 0x000fe4000bf66270 */
[C---:B------:R-:W-:Y:S02]  /*33a0*/  IADD3 R5, R19.reuse, 0x20, RZ ;  /* 0x0000002013057810 */ /* 0x040fe40007ffe0ff */
[----:B------:R-:W-:Y:S01]  /*33b0*/  ISETP.GE.AND P5, PT, R4, UR4, PT ;  /* 0x0000000404007c0c */ /* 0x000fe2000bfa6270 */
[C---:B------:R-:W-:Y:S01]  /*33c0*/  IMAD.SHL.U32 R4, R19.reuse, 0x4, RZ ;  /* 0x0000000413047824 */ /* 0x040fe200078e00ff */
[----:B------:R-:W-:Y:S02]  /*33d0*/  ISETP.GE.AND P6, PT, R19, UR4, PT ;  /* 0x0000000413007c0c */ /* 0x000fe4000bfc6270 */
[----:B------:R-:W-:-:S02]  /*33e0*/  SHF.R.S32.HI R15, RZ, 0x1f, R19 ;  /* 0x0000001fff0f7819 */ /* 0x000fc40000011413 */
[----:B------:R-:W-:Y:S02]  /*33f0*/  ISETP.GE.AND P4, PT, R5, UR4, PT ;  /* 0x0000000405007c0c */ /* 0x000fe4000bf86270 */
[----:B------:R-:W-:Y:S02]  /*3400*/  SHF.R.S32.HI R5, RZ, 0x1f, R3 ;  /* 0x0000001fff057819 */ /* 0x000fe40000011403 */
[----:B------:R-:W-:Y:S02]  /*3410*/  @!P3 LEA R6, P0, R3, UR14, 0x2 ;  /* 0x0000000e0306bc11 */ /* 0x000fe4000f8010ff */
[----:B------:R-:W-:Y:S02]  /*3420*/  IADD3 R4, P2, R4, UR14, RZ ;  /* 0x0000000e04047c10 */ /* 0x000fe4000ff5e0ff */
[----:B------:R-:W-:Y:S01]  /*3430*/  SHF.L.U64.HI R8, R19, 0x2, R15 ;  /* 0x0000000213087819 */ /* 0x000fe2000001020f */
[----:B------:R-:W-:Y:S01]  /*3440*/  UIMAD UR4, UR20, -0x80, UR17 ;  /* 0xffffff80140478a4 */ /* 0x000fe2000f8e0211 */
[----:B------:R-:W-:-:S02]  /*3450*/  @!P3 LEA.HI.X R7, R3, UR11, R5, 0x2, P0 ;  /* 0x0000000b0307bc11 */ /* 0x000fc400080f1405 */
[----:B------:R-:W-:Y:S01]  /*3460*/  IADD3.X R5, R8, UR11, RZ, P2, !PT ;  /* 0x0000000b08057c10 */ /* 0x000fe200097fe4ff */
[----:B------:R-:W-:Y:S02]  /*3470*/  IMAD.U32 R3, RZ, RZ, UR5 ;  /* 0x00000005ff037e24 */ /* 0x000fe4000f8e00ff */
[----:B------:R1:W5:Y:S04]  /*3480*/  @!P3 LDG.E R246, [R6.64] ;  /* 0x0000000c06f6b981 */ /* 0x000368000c1e1900 */
[----:B------:R2:W5:Y:S01]  /*3490*/  @!P6 LDG.E R247, [R4.64] ;  /* 0x0000000c04f7e981 */ /* 0x000562000c1e1900 */
[----:B------:R-:W-:-:S03]  /*34a0*/  ISETP.GE.AND P6, PT, R2, UR4, PT ;  /* 0x0000000402007c0c */ /* 0x000fc6000bfc6270 */
[----:B------:R2:W5:Y:S04]  /*34b0*/  @!P5 LDG.E R248, [R4.64+0x20] ;  /* 0x0000200c04f8d981 */ /* 0x000568000c1e1900 */
[----:B------:R2:W5:Y:S06]  /*34c0*/  @!P4 LDG.E R245, [R4.64+0x80] ;  /* 0x0000800c04f5c981 */ /* 0x00056c000c1e1900 */
[----:B------:R3:W-:Y:S04]  /*34d0*/  @P6 STS.128 [R0+0xc000], RZ ;  /* 0x00c000ff00006388 */ /* 0x0007e80000000c00 */
[----:B------:R3:W-:Y:S01]  /*34e0*/  @P6 STS.128 [R0+0x10000], RZ ;  /* 0x010000ff00006388 */ /* 0x0007e20000000c00 */
[----:B--2---:R-:W-:-:S05]  /*34f0*/  IMAD.WIDE.U32 R4, R12, c[0x0][0x198], R234 ;  /* 0x000066000c047a25 */ /* 0x004fca00078e00ea */
[----:B-1----:R-:W-:-:S04]  /*3500*/  IADD3 R6, P0, R4, UR22, RZ ;  /* 0x0000001604067c10 */ /* 0x002fc8000ff1e0ff */
[----:B------:R-:W-:Y:S01]  /*3510*/  IADD3.X R7, R5, UR28, R3, P0, !PT ;  /* 0x0000001c05077c10 */ /* 0x000fe200087fe403 */
[----:B------:R-:W-:-:S04]  /*3520*/  IMAD R3, R13, c[0x0][0x1b0], RZ ;  /* 0x00006c000d037a24 */ /* 0x000fc800078e02ff */
[C---:B------:R-:W-:Y:S02]  /*3530*/  IMAD R3, R11.reuse, c[0x0][0x1b4], R3 ;  /* 0x00006d000b037a24 */ /* 0x040fe400078e0203 */
[----:B------:R-:W-:-:S04]  /*3540*/  IMAD.WIDE.U32 R6, R11, c[0x0][0x1b0], R6 ;  /* 0x00006c000b067a25 */ /* 0x000fc800078e0006 */
[----:B------:R-:W-:Y:S01]  /*3550*/  IMAD.IADD R10, R7, 0x1, R3 ;  /* 0x00000001070a7824 */ /* 0x000fe200078e0203 */
[----:B------:R-:W-:Y:S05]  /*3560*/  @P6 BRA `(.L_x_171) ;  /* 0x0000017000006947 */ /* 0x000fea0003800000 */
[----:B---3--:R-:W-:Y:S01]  /*3570*/  ISETP.GE.AND P2, PT, R234, c[0x0][0x220], PT ;  /* 0x00008800ea007a0c */ /* 0x008fe20003f46270 */
        /* <DEDUP_REMOVED lines=22> */
.L_x_171:
[----:B---3--:R-:W-:Y:S05]  /*36e0*/  BSYNC B0 ;  /* 0x0000000000007941 */ /* 0x008fea0003800000 */
.L_x_170:
[----:B------:R-:W-:Y:S01]  /*36f0*/  ISETP.GE.AND P5, PT, R14, UR4, PT ;  /* 0x000000040e007c0c */ /* 0x000fe2000bfa6270 */
[----:B------:R-:W-:-:S12]  /*3700*/  BSSY B0, `(.L_x_172) ;  /* 0x000001d000007945 */ /* 0x000fd80003800000 */
        /* <DEDUP_REMOVED lines=8> */
[----:B-1----:R-:W-:Y:S02]  /*3790*/  IMAD R8, R4, c[0x0][0x198], RZ ;  /* 0x0000660004087a24 */ /* 0x002fe400078e02ff */
[----:B------:R-:W-:-:S04]  /*37a0*/  IMAD.MOV.U32 R4, RZ, RZ, R6 ;  /* 0x000000ffff047224 */ /* 0x000fc800078e0006 */
[C---:B------:R-:W-:Y:S01]  /*37b0*/  IMAD.WIDE.U32 R4, R3.reuse, c[0x0][0x198], R4 ;  /* 0x0000660003047a25 */ /* 0x040fe200078e0004 */
[----:B------:R1:W-:Y:S03]  /*37c0*/  @P2 STS.128 [R0+0xd000], RZ ;  /* 0x00d000ff00002388 */ /* 0x0003e60000000c00 */
[----:B------:R-:W-:Y:S01]  /*37d0*/  IMAD R3, R3, c[0x0][0x19c], R8 ;  /* 0x0000670003037a24 */ /* 0x000fe200078e0208 */
[----:B------:R-:W-:-:S03]  /*37e0*/  @!P2 LEA R8, P3, R4, c[0x0][0x168], 0x1 ;  /* 0x00005a000408aa11 */ /* 0x000fc600078608ff */
        /* <DEDUP_REMOVED lines=14> */
.L_x_173:
[----:B------:R-:W-:Y:S05]  /*38d0*/  BSYNC B0 ;  /* 0x0000000000007941 */ /* 0x000fea0003800000 */
.L_x_172:
[----:B------:R-:W-:Y:S01]  /*38e0*/  IADD3 R3, R2, 0x40, RZ ;  /* 0x0000004002037810 */ /* 0x000fe20007ffe0ff */
[----:B------:R-:W-:Y:S03]  /*38f0*/  BSSY B0, `(.L_x_174) ;  /* 0x000001e000007945 */ /* 0x000fe60003800000 */
[----:B------:R-:W-:-:S13]  /*3900*/  ISETP.GE.AND P4, PT, R3, UR4, PT ;  /* 0x0000000403007c0c */ /* 0x000fda000bf86270 */
        /* <DEDUP_REMOVED lines=28> */
.L_x_175:
[----:B------:R-:W-:Y:S05]  /*3ad0*/  BSYNC B0 ;  /* 0x0000000000007941 */ /* 0x000fea0003800000 */
.L_x_174:
        /* <DEDUP_REMOVED lines=9> */
[----:B------:R-:W-:-:S04]  /*3b70*/  IMAD.X R4, RZ, RZ, R16, P0 ;  /* 0x000000ffff047224 */ /* 0x000fc800000e0610 */
[----:B------:R-:W-:Y:S02]  /*3b80*/  IMAD R4, R4, c[0x0][0x198], RZ ;  /* 0x0000660004047a24 */ /* 0x000fe400078e02ff */
[----:B------:R-:W-:-:S04]  /*3b90*/  IMAD.WIDE.U32 R6, R3, c[0x0][0x198], R6 ;  /* 0x0000660003067a25 */ /* 0x000fc800078e0006 */
[----:B------:R-:W-:Y:S01]  /*3ba0*/  IMAD R3, R3, c[0x0][0x19c], R4 ;  /* 0x0000670003037a24 */ /* 0x000fe200078e0204 */
[----:B------:R-:W-:Y:S01]  /*3bb0*/  @!P2 LEA R4, P0, R6, c[0x0][0x168], 0x1 ;  /* 0x00005a000604aa11 */ /* 0x000fe200078008ff */
[----:B------:R1:W-:Y:S02]  /*3bc0*/  @P2 STS.128 [R0+0xf000], RZ ;  /* 0x00f000ff00002388 */ /* 0x0003e40000000c00 */
[----:B------:R-:W-:-:S05]  /*3bd0*/  IMAD.IADD R3, R7, 0x1, R3 ;  /* 0x0000000107037824 */ /* 0x000fca00078e0203 */
[----:B------:R-:W-:Y:S02]  /*3be0*/  @!P2 LEA.HI.X R5, R6, c[0x0][0x16c], R3, 0x1, P0 ;  /* 0x00005b000605aa11 */ /* 0x000fe400000f0c03 */
[----:B------:R-:W-:-:S03]  /*3bf0*/  ISETP.GE.AND P0, PT, R240, c[0x0][0x220], PT ;  /* 0x00008800f0007a0c */ /* 0x000fc60003f06270 */
[----:B------:R-:W-:Y:S01]  /*3c00*/  @!PT LDS RZ, [RZ] ;  /* 0x00000000fffff984 */ /* 0x000fe20000000800 */
[----:B------:R-:W-:Y:S01]  /*3c10*/  @!PT LDS RZ, [RZ] ;  /* 0x00000000fffff984 */ /* 0x000fe20000000800 */
[----:B------:R-:W-:Y:S01]  /*3c20*/  @!PT LDS RZ, [RZ] ;  /* 0x00000000fffff984 */ /* 0x000fe20000000800 */
[----:B------:R1:W-:Y:S10]  /*3c30*/  @!P2 LDGSTS.E.BYPASS.LTC128B.128 [R0+0xf000], [R4.64] ;  /* 0x0f0000000400afae */ /* 0x0003f4000b901d4c */
        /* <DEDUP_REMOVED lines=8> */
.L_x_177:
[----:B------:R-:W-:Y:S05]  /*3cc0*/  BSYNC B0 ;  /* 0x0000000000007941 */ /* 0x000fea0003800000 */
.L_x_176:
[----:B------:R-:W-:Y:S01]  /*3cd0*/  ULDC.64 UR4, c[0x0][0x1a0] ;  /* 0x0000680000047ab9 */ /* 0x000fe20000000a00 */
[----:B------:R1:W-:Y:S01]  /*3ce0*/  @P6 STS.128 [R0+0x14000], RZ ;  /* 0x014000ff00006388 */ /* 0x0003e20000000c00 */
[----:B------:R-:W-:Y:S01]  /*3cf0*/  UIMAD UR4, UR19, UR4, URZ ;  /* 0x00000004130472a4 */ /* 0x000fe2000f8e023f */
[----:B-1----:R-:W-:Y:S01]  /*3d00*/  IMAD.WIDE.U32 R4, R12, c[0x0][0x1a0], R234 ;  /* 0x000068000c047a25 */ /* 0x002fe200078e00ea */
[----:B------:R-:W-:Y:S01]  /*3d10*/  BSSY B0, `(.L_x_178) ;  /* 0x0000022000007945 */ /* 0x000fe20003800000 */
[----:B------:R1:W-:Y:S01]  /*3d20*/  @P6 STS.128 [R0+0x18000], RZ ;  /* 0x018000ff00006388 */ /* 0x0003e20000000c00 */
[----:B------:R-:W-:Y:S02]  /*3d30*/  UIMAD UR4, UR24, UR5, UR4 ;  /* 0x00000005180472a4 */ /* 0x000fe4000f8e0204 */
[----:B------:R-:W-:-:S04]  /*3d40*/  IADD3 R6, P0, R4, UR23, RZ ;  /* 0x0000001704067c10 */ /* 0x000fc8000ff1e0ff */
[----:B------:R-:W-:-:S04]  /*3d50*/  MOV R3, UR4 ;  /* 0x0000000400037c02 */ /* 0x000fc80008000f00 */
[----:B------:R-:W-:Y:S01]  /*3d60*/  IADD3.X R7, R5, UR27, R3, P0, !PT ;  /* 0x0000001b05077c10 */ /* 0x000fe200087fe403 */
[----:B------:R-:W-:-:S04]  /*3d70*/  IMAD R3, R13, c[0x0][0x1b8], RZ ;  /* 0x00006e000d037a24 */ /* 0x000fc800078e02ff */
[C---:B------:R-:W-:Y:S02]  /*3d80*/  IMAD R3, R11.reuse, c[0x0][0x1bc], R3 ;  /* 0x00006f000b037a24 */ /* 0x040fe400078e0203 */
[----:B------:R-:W-:-:S05]  /*3d90*/  IMAD.WIDE.U32 R6, R11, c[0x0][0x1b8], R6 ;  /* 0x00006e000b067a25 */ /* 0x000fca00078e0006 */
[----:B------:R-:W-:Y:S01]  /*3da0*/  IADD3 R10, R7, R3, RZ ;  /* 0x00000003070a7210 */ /* 0x000fe20007ffe0ff */
        /* <DEDUP_REMOVED lines=24> */
.L_x_179:
[----:B-1----:R-:W-:Y:S05]  /*3f30*/  BSYNC B0 ;  /* 0x0000000000007941 */ /* 0x002fea0003800000 */
.L_x_178:
        /* <DEDUP_REMOVED lines=29> */
.L_x_181:
[----:B------:R-:W-:Y:S05]  /*4110*/  BSYNC B0 ;  /* 0x0000000000007941 */ /* 0x000fea0003800000 */
.L_x_180:
        /* <DEDUP_REMOVED lines=29> */
.L_x_183:
[----:B------:R-:W-:Y:S05]  /*42f0*/  BSYNC B0 ;  /* 0x0000000000007941 */ /* 0x000fea0003800000 */
.L_x_182:
        /* <DEDUP_REMOVED lines=28> */
.L_x_185:
[----:B------:R-:W-:Y:S05]  /*44c0*/  BSYNC B0 ;  /* 0x0000000000007941 */ /* 0x000fea0003800000 */
.L_x_184:
[----:B-1234-:R-:W-:Y:S01]  /*44d0*/  LEA.HI R0, R18, R17, RZ, 0x4 ;  /* 0x0000001112007211 */ /* 0x01efe200078f20ff */
[----:B------:R-:W-:Y:S01]  /*44e0*/  IMAD.U32 R3, RZ, RZ, UR25 ;  /* 0x00000019ff037e24 */ /* 0x000fe2000f8e00ff */
[----:B------:R-:W-:Y:S01]  /*44f0*/  IADD3 R4, R19, 0x1, RZ ;  /* 0x0000000113047810 */ /* 0x000fe20007ffe0ff */
[----:B------:R-:W0:Y:S01]  /*4500*/  LDGDEPBAR ;  /* 0x00000000000079af */ /* 0x000e220000000000 */
[----:B------:R-:W-:Y:S01]  /*4510*/  LOP3.LUT R0, R0, 0xfffffff0, RZ, 0xc0, !PT ;  /* 0xfffffff000007812 */ /* 0x000fe200078ec0ff */
[----:B------:R-:W-:Y:S01]  /*4520*/  IMAD.MOV.U32 R208, RZ, RZ, 0x40 ;  /* 0x00000040ffd07424 */ /* 0x000fe200078e00ff */
[----:B------:R-:W-:Y:S01]  /*4530*/  UIADD3 UR19, UR25, 0x80, UR24 ;  /* 0x0000008019137890 */ /* 0x000fe2000fffe018 */
[----:B------:R-:W-:Y:S01]  /*4540*/  IMAD.SHL.U32 R218, R220, 0x2, RZ ;  /* 0x00000002dcda7824 */ /* 0x000fe200078e00ff */
[----:B------:R-:W-:Y:S01]  /*4550*/  CS2R R158, SRZ ;  /* 0x00000000009e7805 */ /* 0x000fe2000001ff00 */
[----:B------:R-:W-:Y:S01]  /*4560*/  IMAD.IADD R0, R17, 0x1, -R0 ;  /* 0x0000000111007824 */ /* 0x000fe200078e0a00 */
[----:B------:R-:W-:Y:S01]  /*4570*/  CS2R R156, SRZ ;  /* 0x00000000009c7805 */ /* 0x000fe2000001ff00 */
[----:B------:R-:W-:Y:S01]  /*4580*/  IMAD.MOV.U32 R228, RZ, RZ, R221 ;  /* 0x000000ffffe47224 */ /* 0x000fe200078e00dd */
[----:B------:R-:W-:Y:S01]  /*4590*/  CS2R R162, SRZ ;  /* 0x0000000000a27805 */ /* 0x000fe2000001ff00 */
[----:B------:R-:W-:Y:S01]  /*45a0*/  CS2R R160, SRZ ;  /* 0x0000000000a07805 */ /* 0x000fe2000001ff00 */
[----:B------:R-:W-:Y:S01]  /*45b0*/  SHF.R.S32.HI R2, RZ, 0x1f, R0 ;  /* 0x0000001fff027819 */ /* 0x000fe20000011400 */
[----:B------:R-:W-:Y:S01]  /*45c0*/  CS2R R154, SRZ ;  /* 0x00000000009a7805 */ /* 0x000fe2000001ff00 */
[----:B------:R-:W-:Y:S01]  /*45d0*/  CS2R R152, SRZ ;  /* 0x0000000000987805 */ /* 0x000fe2000001ff00 */
[----:B------:R-:W-:Y:S01]  /*45e0*/  CS2R R150, SRZ ;  /* 0x0000000000967805 */ /* 0x000fe2000001ff00 */
[----:B------:R-:W-:Y:S01]  /*45f0*/  LEA.HI R2, R2, R0, RZ, 0x3 ;  /* 0x0000000002027211 */ /* 0x000fe200078f18ff */
[----:B------:R-:W-:Y:S01]  /*4600*/  CS2R R148, SRZ ;  /* 0x0000000000947805 */ /* 0x000fe2000001ff00 */
[----:B------:R-:W-:Y:S01]  /*4610*/  CS2R R142, SRZ ;  /* 0x00000000008e7805 */ /* 0x000fe2000001ff00 */
[----:B------:R-:W-:Y:S01]  /*4620*/  CS2R R140, SRZ ;  /* 0x00000000008c7805 */ /* 0x000fe2000001ff00 */
[----:B------:R-:W-:Y:S01]  /*4630*/  LOP3.LUT R2, R2, 0xfffffff8, RZ, 0xc0, !PT ;  /* 0xfffffff802027812 */ /* 0x000fe200078ec0ff */
[----:B------:R-:W-:Y:S01]  /*4640*/  CS2R R146, SRZ ;  /* 0x0000000000927805 */ /* 0x000fe2000001ff00 */
[----:B------:R-:W-:Y:S01]  /*4650*/  CS2R R144, SRZ ;  /* 0x0000000000907805 */ /* 0x000fe2000001ff00 */
[----:B------:R-:W-:Y:S01]  /*4660*/  CS2R R138, SRZ ;  /* 0x00000000008a7805 */ /* 0x000fe2000001ff00 */
[----:B------:R-:W-:Y:S01]  /*4670*/  CS2R R136, SRZ ;  /* 0x0000000000887805 */ /* 0x000fe2000001ff00 */
[----:B------:R-:W-:Y:S01]  /*4680*/  IMAD.IADD R0, R0, 0x1, -R2 ;  /* 0x0000000100007824 */ /* 0x000fe200078e0a02 */
[----:B------:R-:W-:Y:S01]  /*4690*/  IADD3 R2, R4, UR17, -R3 ;  /* 0x0000001104027c10 */ /* 0x000fe2000fffe803 */
[----:B------:R-:W-:Y:S01]  /*46a0*/  IMAD.MOV.U32 R3, RZ, RZ, 0x40 ;  /* 0x00000040ff037424 */ /* 0x000fe200078e00ff */
[----:B------:R-:W-:Y:S01]  /*46b0*/  CS2R R134, SRZ ;  /* 0x0000000000867805 */ /* 0x000fe2000001ff00 */
[----:B------:R-:W-:Y:S01]  /*46c0*/  CS2R R132, SRZ ;  /* 0x0000000000847805 */ /* 0x000fe2000001ff00 */
[C---:B------:R-:W-:Y:S01]  /*46d0*/  LOP3.LUT P2, RZ, R0.reuse, 0x4, RZ, 0xc0, !PT ;  /* 0x0000000400ff7812 */ /* 0x040fe2000784c0ff */
[----:B------:R1:W-:Y:S01]  /*46e0*/  STL [R1+0x4], R2 ;  /* 0x0000040201007387 */ /* 0x0003e20000100800 */
[----:B------:R-:W-:Y:S01]  /*46f0*/  LOP3.LUT P0, RZ, R0, 0x2, RZ, 0xc0, !PT ;  /* 0x0000000200ff7812 */ /* 0x000fe2000780c0ff */
[----:B------:R-:W-:Y:S01]  /*4700*/  CS2R R126, SRZ ;  /* 0x00000000007e7805 */ /* 0x000fe2000001ff00 */
[----:B------:R-:W-:Y:S01]  /*4710*/  IADD3 R0, R217, 0x2000, RZ ;  /* 0x00002000d9007810 */ /* 0x000fe20007ffe0ff */
[----:B------:R-:W-:Y:S01]  /*4720*/  CS2R R124, SRZ ;  /* 0x00000000007c7805 */ /* 0x000fe2000001ff00 */
[----:B------:R-:W-:Y:S01]  /*4730*/  SEL R219, R219, 0xffffffe0, !P0 ;  /* 0xffffffe0dbdb7807 */ /* 0x000fe20004000000 */
[----:B------:R-:W-:Y:S01]  /*4740*/  CS2R R130, SRZ ;  /* 0x0000000000827805 */ /* 0x000fe2000001ff00 */
[----:B------:R-:W-:Y:S01]  /*4750*/  SEL R0, R0, R217, !P1 ;  /* 0x000000d900007207 */ /* 0x000fe20004800000 */
[----:B------:R-:W-:Y:S01]  /*4760*/  CS2R R128, SRZ ;  /* 0x0000000000807805 */ /* 0x000fe2000001ff00 */
[----:B------:R-:W-:Y:S01]  /*4770*/  CS2R R122, SRZ ;  /* 0x00000000007a7805 */ /* 0x000fe2000001ff00 */
[----:B------:R-:W-:Y:S01]  /*4780*/  CS2R R120, SRZ ;  /* 0x0000000000787805 */ /* 0x000fe2000001ff00 */
[----:B------:R-:W-:Y:S01]  /*4790*/  CS2R R118, SRZ ;  /* 0x0000000000767805 */ /* 0x000fe2000001ff00 */
[----:B------:R-:W-:Y:S01]  /*47a0*/  IMAD.SHL.U32 R207, R0, 0x2, RZ ;  /* 0x0000000200cf7824 */ /* 0x000fe200078e00ff */
[----:B------:R-:W-:Y:S01]  /*47b0*/  IADD3 R0, R19, -0x40, RZ ;  /* 0xffffffc013007810 */ /* 0x000fe20007ffe0ff */
        /* <DEDUP_REMOVED lines=11> */
[----:B-1----:R-:W-:Y:S01]  /*4870*/  IADD3 R2, R220, 0x2000, RZ ;  /* 0x00002000dc027810 */ /* 0x002fe20007ffe0ff */
[----:B------:R-:W-:Y:S01]  /*4880*/  CS2R R98, SRZ ;  /* 0x0000000000627805 */ /* 0x000fe2000001ff00 */
[----:B------:R-:W-:Y:S01]  /*4890*/  CS2R R96, SRZ ;  /* 0x0000000000607805 */ /* 0x000fe2000001ff00 */
[----:B------:R-:W-:Y:S01]  /*48a0*/  CS2R R90, SRZ ;  /* 0x00000000005a7805 */ /* 0x000fe2000001ff00 */
[----:B------:R-:W-:Y:S01]  /*48b0*/  SEL R2, R2, R220, !P1 ;  /* 0x000000dc02027207 */ /* 0x000fe20004800000 */
[----:B------:R-:W-:Y:S01]  /*48c0*/  CS2R R88, SRZ ;  /* 0x0000000000587805 */ /* 0x000fe2000001ff00 */
[----:B------:R-:W-:Y:S01]  /*48d0*/  CS2R R86, SRZ ;  /* 0x0000000000567805 */ /* 0x000fe2000001ff00 */
[----:B------:R-:W-:Y:S01]  /*48e0*/  CS2R R84, SRZ ;  /* 0x0000000000547805 */ /* 0x000fe2000001ff00 */
[----:B------:R-:W-:Y:S01]  /*48f0*/  CS2R R78, SRZ ;  /* 0x00000000004e7805 */ /* 0x000fe2000001ff00 */
[----:B------:R-:W-:Y:S01]  /*4900*/  IMAD.SHL.U32 R210, R2, 0x2, RZ ;  /* 0x0000000202d27824 */ /* 0x000fe200078e00ff */
[----:B------:R-:W-:Y:S01]  /*4910*/  SEL R2, R3, 0xffffffc0, !P2 ;  /* 0xffffffc003027807 */ /* 0x000fe20005000000 */
[----:B------:R-:W-:Y:S01]  /*4920*/  CS2R R76, SRZ ;  /* 0x00000000004c7805 */ /* 0x000fe2000001ff00 */
[----:B------:R-:W-:Y:S01]  /*4930*/  CS2R R82, SRZ ;  /* 0x0000000000527805 */ /* 0x000fe2000001ff00 */
[----:B------:R-:W-:Y:S01]  /*4940*/  CS2R R80, SRZ ;  /* 0x0000000000507805 */ /* 0x000fe2000001ff00 */
[----:B------:R-:W-:Y:S01]  /*4950*/  CS2R R74, SRZ ;  /* 0x00000000004a7805 */ /* 0x000fe2000001ff00 */
[----:B------:R1:W-:Y:S01]  /*4960*/  STL [R1], R2 ;  /* 0x0000000201007387 */ /* 0x0003e20000100800 */
        /* <DEDUP_REMOVED lines=19> */
[----:B------:R-:W-:Y:S01]  /*4aa0*/  SEL R208, R208, 0xffffffc0, !P2 ;  /* 0xffffffc0d0d07807 */ /* 0x000fe20005000000 */
[C---:B------:R-:W-:Y:S01]  /*4ab0*/  IMAD.SHL.U32 R251, R19.reuse, 0x4, RZ ;  /* 0x0000000413fb7824 */ /* 0x040fe200078e00ff */
[----:B------:R-:W-:Y:S01]  /*4ac0*/  SHF.L.U64.HI R252, R19, 0x2, R15 ;  /* 0x0000000213fc7819 */ /* 0x000fe2000001020f */
[C---:B------:R-:W-:Y:S01]  /*4ad0*/  IMAD.SHL.U32 R216, R220.reuse, 0x2, RZ ;  /* 0x00000002dcd87824 */ /* 0x040fe200078e00ff */
[----:B------:R-:W-:Y:S01]  /*4ae0*/  UIADD3 UR19, UR19, -UR17, URZ ;  /* 0x8000001113137290 */ /* 0x000fe2000fffe03f */
[----:B------:R-:W-:-:S02]  /*4af0*/  IMAD.SHL.U32 R215, R220, 0x2, RZ ;  /* 0x00000002dcd77824 */ /* 0x000fc400078e00ff */
[----:B------:R-:W-:Y:S02]  /*4b00*/  IMAD.SHL.U32 R250, R0, 0x4, RZ ;  /* 0x0000000400fa7824 */ /* 0x000fe400078e00ff */
[----:B-1----:R-:W-:Y:S02]  /*4b10*/  IMAD.IADD R209, R219, 0x1, R218 ;  /* 0x00000001dbd17824 */ /* 0x002fe400078e02da */
.L_x_188:
[----:B------:R-:W0:Y:S01]  /*4b20*/  LDGDEPBAR ;  /* 0x00000000000079af */ /* 0x000e220000000000 */
[C---:B------:R-:W-:Y:S01]  /*4b30*/  IMAD.IADD R0, R210.reuse, 0x1, R219 ;  /* 0x00000001d2007824 */ /* 0x040fe200078e02db */
[----:B------:R-:W-:Y:S01]  /*4b40*/  USHF.L.U32 UR5, UR10, 0x6, URZ ;  /* 0x000000060a057899 */ /* 0x000fe2000800063f */
[--C-:B------:R-:W-:Y:S01]  /*4b50*/  IMAD.IADD R3, R210, 0x1, R208.reuse ;  /* 0x00000001d2037824 */ /* 0x100fe200078e02d0 */
[----:B------:R-:W-:Y:S01]  /*4b60*/  USHF.L.U32 UR4, UR20, 0x7, URZ ;  /* 0x0000000714047899 */ /* 0x000fe2000800063f */
[----:B------:R-:W-:Y:S01]  /*4b70*/  IMAD.IADD R2, R0, 0x1, R208 ;  /* 0x0000000100027824 */ /* 0x000fe200078e02d0 */
[----:B------:R-:W-:Y:S01]  /*4b80*/  UISETP.GE.AND UP0, UPT, UR5, UR19, UPT ;  /* 0x000000130500728c */ /* 0x000fe2000bf06270 */
[----:B-----5:R-:W-:Y:S01]  /*4b90*/  FSETP.NEU.FTZ.AND P1, PT, R247, -INF , PT ;  /* 0xff800000f700780b */ /* 0x020fe20003f3d000 */
[----:B------:R-:W2:Y:S01]  /*4ba0*/  LDL R229, [R1+0x4] ;  /* 0x0000040001e57983 */ /* 0x000ea20000100800 */
[----:B------:R-:W-:Y:S02]  /*4bb0*/  UIADD3 UR4, UR4, 0x80, URZ ;  /* 0x0000008004047890 */ /* 0x000fe4000fffe03f */
[----:B------:R-:W-:Y:S01]  /*4bc0*/  UISETP.GT.AND UP3, UPT, UR10, UR18, UPT ;  /* 0x000000120a00728c */ /* 0x000fe2000bf64270 */
[----:B------:R-:W3:Y:S01]  /*4bd0*/  LDL R204, [R1+0x14] ;  /* 0x0000140001cc7983 */ /* 0x000ee20000100800 */
[----:B------:R-:W-:Y:S03]  /*4be0*/  UISETP.LT.AND UP0, UPT, UR4, UR17, UP0 ;  /* 0x000000110400728c */ /* 0x000fe60008701270 */
[----:B------:R-:W-:Y:S03]  /*4bf0*/  ULDC UR4, c[0x0][0x1c0] ;  /* 0x0000700000047ab9 */ /* 0x000fe60000000800 */
[----:B------:R-:W-:Y:S01]  /*4c00*/  PLOP3.LUT P0, PT, PT, PT, UP0, 0x80, 0x0 ;  /* 0x000000000000781c */ /* 0x000fe20003f0f008 */
[----:B------:R-:W-:Y:S04]  /*4c10*/  DEPBAR.LE SB0, 0x0 ;  /* 0x000080000000791a */ /* 0x000fe80000000000 */
[----:B------:R-:W-:Y:S08]  /*4c20*/  BAR.SYNC.DEFER_BLOCKING 0x0 ;  /* 0x0000000000007b1d */ /* 0x000ff00000010000 */
[----:B------:R-:W-:Y:S08]  /*4c30*/  LDSM.16.M88.4 R32, [R210] ;  /* 0x00000000d220783b */ /* 0x000ff00000000200 */
[----:B------:R-:W1:Y:S08]  /*4c40*/  LDSM.16.M88.4 R16, [R211+0xc000] ;  /* 0x00c00000d310783b */ /* 0x000e700000000200 */
[----:B------:R-:W4:Y:S08]  /*4c50*/  LDSM.16.M88.4 R28, [R210+0x1000] ;  /* 0x00100000d21c783b */ /* 0x000f300000000200 */
[----:B------:R-:W4:Y:S08]  /*4c60*/  LDSM.16.M88.4 R164, [R211+0xc800] ;  /* 0x00c80000d3a4783b */ /* 0x000f300000000200 */
[----:B------:R-:W-:Y:S08]  /*4c70*/  LDSM.16.M88.4 R168, [R0] ;  /* 0x0000000000a8783b */ /* 0x000ff00000000200 */
[----:B------:R-:W4:Y:S01]  /*4c80*/  LDSM.16.M88.4 R172, [R212+0xc000] ;  /* 0x00c00000d4ac783b */ /* 0x000f220000000200 */
[-C--:B-1----:R-:W-:Y:S07]  /*4c90*/  HMMA.16816.F32 R4, R32, R16.reuse, RZ ;  /* 0x000000102004723c */ /* 0x082fee00000018ff */
[----:B------:R-:W1:Y:S01]  /*4ca0*/  LDSM.16.M88.4 R176, [R0+0x1000] ;  /* 0x0010000000b0783b */ /* 0x000e620000000200 */
[C---:B----4-:R-:W-:Y:S07]  /*4cb0*/  HMMA.16816.F32 R8, R28.reuse, R16, RZ ;  /* 0x000000101c08723c */ /* 0x050fee00000018ff */
[----:B------:R-:W4:Y:S01]  /*4cc0*/  LDSM.16.M88.4 R180, [R212+0xc800] ;  /* 0x00c80000d4b4783b */ /* 0x000f220000000200 */
[-C--:B------:R-:W-:Y:S07]  /*4cd0*/  HMMA.16816.F32 R12, R28, R18.reuse, RZ ;  /* 0x000000121c0c723c */ /* 0x080fee00000018ff */
[----:B------:R-:W-:Y:S01]  /*4ce0*/  LDSM.16.M88.4 R184, [R3] ;  /* 0x0000000003b8783b */ /* 0x000fe20000000200 */
[C---:B------:R-:W-:Y:S07]  /*4cf0*/  HMMA.16816.F32 R16, R32.reuse, R18, RZ ;  /* 0x000000122010723c */ /* 0x040fee00000018ff */
[----:B------:R-:W1:Y:S01]  /*4d00*/  LDSM.16.M88.4 R188, [R214+0xc000] ;  /* 0x00c00000d6bc783b */ /* 0x000e620000000200 */
[-C--:B------:R-:W-:Y:S07]  /*4d10*/  HMMA.16816.F32 R20, R32, R164.reuse, RZ ;  /* 0x000000a42014723c */ /* 0x080fee00000018ff */
[----:B------:R-:W4:Y:S01]  /*4d20*/  LDSM.16.M88.4 R192, [R3+0x1000] ;  /* 0x0010000003c0783b */ /* 0x000f220000000200 */
[C---:B------:R-:W-:Y:S07]  /*4d30*/  HMMA.16816.F32 R24, R28.reuse, R164, RZ ;  /* 0x000000a41c18723c */ /* 0x040fee00000018ff */
[----:B------:R-:W-:Y:S01]  /*4d40*/  LDSM.16.M88.4 R196, [R2+0x1000] ;  /* 0x0010000002c4783b */ /* 0x000fe20000000200 */
[-C--:B------:R-:W-:Y:S07]  /*4d50*/  HMMA.16816.F32 R28, R28, R166.reuse, RZ ;  /* 0x000000a61c1c723c */ /* 0x080fee00000018ff */
[----:B------:R-:W-:Y:S01]  /*4d60*/  LDSM.16.M88.4 R200, [R213+0xc800] ;  /* 0x00c80000d5c8783b */ /* 0x000fe20000000200 */
[----:B------:R-:W-:Y:S07]  /*4d70*/  HMMA.16816.F32 R32, R32, R166, RZ ;  /* 0x000000a62020723c */ /* 0x000fee00000018ff */
[----:B------:R-:W4:Y:S01]  /*4d80*/  LDSM.16.M88.4 R164, [R214+0xc800] ;  /* 0x00c80000d6a4783b */ /* 0x000f220000000200 */
[-C--:B------:R-:W-:Y:S08]  /*4d90*/  HMMA.16816.F32 R4, R168, R172.reuse, R4 ;  /* 0x000000aca804723c */ /* 0x080ff00000001804 */
[C---:B-1----:R-:W-:Y:S08]  /*4da0*/  HMMA.16816.F32 R8, R176.reuse, R172, R8 ;  /* 0x000000acb008723c */ /* 0x042ff00000001808 */
[-C--:B------:R-:W-:Y:S08]  /*4db0*/  HMMA.16816.F32 R12, R176, R174.reuse, R12 ;  /* 0x000000aeb00c723c */ /* 0x080ff0000000180c */
[C---:B------:R-:W-:Y:S01]  /*4dc0*/  HMMA.16816.F32 R16, R168.reuse, R174, R16 ;  /* 0x000000aea810723c */ /* 0x040fe20000001810 */
[----:B------:R-:W-:Y:S07]  /*4dd0*/  LDSM.16.M88.4 R172, [R2] ;  /* 0x0000000002ac783b */ /* 0x000fee0000000200 */
[-C--:B----4-:R-:W-:Y:S08]  /*4de0*/  HMMA.16816.F32 R20, R168, R180.reuse, R20 ;  /* 0x000000b4a814723c */ /* 0x090ff00000001814 */
[C---:B------:R-:W-:Y:S08]  /*4df0*/  HMMA.16816.F32 R24, R176.reuse, R180, R24 ;  /* 0x000000b4b018723c */ /* 0x040ff00000001818 */
[-C--:B------:R-:W-:Y:S01]  /*4e00*/  HMMA.16816.F32 R28, R176, R182.reuse, R28 ;  /* 0x000000b6b01c723c */ /* 0x080fe2000000181c */
[----:B------:R-:W1:Y:S07]  /*4e10*/  LDSM.16.M88.4 R176, [R213+0xc000] ;  /* 0x00c00000d5b0783b */ /* 0x000e6e0000000200 */
[----:B------:R-:W-:Y:S01]  /*4e20*/  HMMA.16816.F32 R32, R168, R182, R32 ;  /* 0x000000b6a820723c */ /* 0x000fe20000001820 */
[----:B------:R-:W-:Y:S07]  /*4e30*/  LDSM.16.M88.4 R168, [R210+0x2000] ;  /* 0x00200000d2a8783b */ /* 0x000fee0000000200 */
[-C--:B------:R-:W-:Y:S01]  /*4e40*/  HMMA.16816.F32 R4, R184, R188.reuse, R4 ;  /* 0x000000bcb804723c */ /* 0x080fe20000001804 */
[----:B------:R-:W4:Y:S07]  /*4e50*/  LDSM.16.M88.4 R180, [R211+0x10000] ;  /* 0x01000000d3b4783b */ /* 0x000f2e0000000200 */
[C---:B------:R-:W-:Y:S08]  /*4e60*/  HMMA.16816.F32 R8, R192.reuse, R188, R8 ;  /* 0x000000bcc008723c */ /* 0x040ff00000001808 */
[-C--:B------:R-:W-:Y:S08]  /*4e70*/  HMMA.16816.F32 R12, R192, R190.reuse, R12 ;  /* 0x000000bec00c723c */ /* 0x080ff0000000180c */
[C---:B------:R-:W-:Y:S01]  /*4e80*/  HMMA.16816.F32 R16, R184.reuse, R190, R16 ;  /* 0x000000beb810723c */ /* 0x040fe20000001810 */
[----:B------:R-:W2:Y:S07]  /*4e90*/  LDSM.16.M88.4 R188, [R210+0x3000] ;  /* 0x00300000d2bc783b */ /* 0x000eae0000000200 */
[-C--:B------:R-:W-:Y:S08]  /*4ea0*/  HMMA.16816.F32 R20, R184, R164.reuse, R20 ;  /* 0x000000a4b814723c */ /* 0x080ff00000001814 */
[C---:B------:R-:W-:Y:S08]  /*4eb0*/  HMMA.16816.F32 R24, R192.reuse, R164, R24 ;  /* 0x000000a4c018723c */ /* 0x040ff00000001818 */
[-C--:B------:R-:W-:Y:S01]  /*4ec0*/  HMMA.16816.F32 R28, R192, R166.reuse, R28 ;  /* 0x000000a6c01c723c */ /* 0x080fe2000000181c */
[----:B------:R-:W2:Y:S07]  /*4ed0*/  LDSM.16.M88.4 R192, [R211+0x10800] ;  /* 0x01080000d3c0783b */ /* 0x000eae0000000200 */
[----:B------:R-:W-:Y:S01]  /*4ee0*/  HMMA.16816.F32 R32, R184, R166, R32 ;  /* 0x000000a6b820723c */ /* 0x000fe20000001820 */
[----:B------:R-:W-:Y:S07]  /*4ef0*/  LDSM.16.M88.4 R164, [R0+0x2000] ;  /* 0x0020000000a4783b */ /* 0x000fee0000000200 */
[-C--:B-1----:R-:W-:Y:S01]  /*4f00*/  HMMA.16816.F32 R4, R172, R176.reuse, R4 ;  /* 0x000000b0ac04723c */ /* 0x082fe20000001804 */
[----:B------:R1:W-:Y:S07]  /*4f10*/  LDSM.16.M88.4 R184, [R0+0x3000] ;  /* 0x0030000000b8783b */ /* 0x0003ee0000000200 */
[C---:B------:R-:W-:Y:S08]  /*4f20*/  HMMA.16816.F32 R8, R196.reuse, R176, R8 ;  /* 0x000000b0c408723c */ /* 0x040ff00000001808 */
[-C--:B------:R-:W-:Y:S08]  /*4f30*/  HMMA.16816.F32 R12, R196, R178.reuse, R12 ;  /* 0x000000b2c40c723c */ /* 0x080ff0000000180c */
[C---:B------:R-:W-:Y:S01]  /*4f40*/  HMMA.16816.F32 R16, R172.reuse, R178, R16 ;  /* 0x000000b2ac10723c */ /* 0x040fe20000001810 */
[----:B------:R-:W2:Y:S03]  /*4f50*/  LDSM.16.M88.4 R176, [R212+0x10000] ;  /* 0x01000000d4b0783b */ /* 0x000ea60000000200 */
[----:B-1----:R-:W-:Y:S04]  /*4f60*/  IMAD.U32 R0, RZ, RZ, UR20 ;  /* 0x00000014ff007e24 */ /* 0x002fe8000f8e00ff */
[-C--:B------:R-:W-:Y:S04]  /*4f70*/  HMMA.16816.F32 R20, R172, R200.reuse, R20 ;  /* 0x000000c8ac14723c */ /* 0x080fe80000001814 */
[----:B---3--:R-:W-:Y:S02]  /*4f80*/  @!P0 IMAD R0, R0, 0x80, R204 ;  /* 0x0000008000008824 */ /* 0x008fe400078e02cc */
[----:B------:R-:W-:Y:S02]  /*4f90*/  IMAD.IADD R204, R208, 0x1, R218 ;  /* 0x00000001d0cc7824 */ /* 0x000fe400078e02da */
[C---:B------:R-:W-:Y:S08]  /*4fa0*/  HMMA.16816.F32 R24, R196.reuse, R200, R24 ;  /* 0x000000c8c418723c */ /* 0x040ff00000001818 */
[-C--:B------:R-:W-:Y:S01]  /*4fb0*/  HMMA.16816.F32 R28, R196, R202.reuse, R28 ;  /* 0x000000cac41c723c */ /* 0x080fe2000000181c */
[----:B------:R-:W1:Y:S07]  /*4fc0*/  LDSM.16.M88.4 R196, [R212+0x10800] ;  /* 0x01080000d4c4783b */ /* 0x000e6e0000000200 */
[----:B------:R-:W-:Y:S01]  /*4fd0*/  HMMA.16816.F32 R32, R172, R202, R32 ;  /* 0x000000caac20723c */ /* 0x000fe20000001820 */
[----:B------:R-:W-:Y:S07]  /*4fe0*/  LDSM.16.M88.4 R172, [R3+0x2000] ;  /* 0x0020000003ac783b */ /* 0x000fee0000000200 */
[-C--:B----4-:R-:W-:Y:S01]  /*4ff0*/  HMMA.16816.F32 R4, R168, R180.reuse, R4 ;  /* 0x000000b4a804723c */ /* 0x090fe20000001804 */
[----:B------:R-:W-:Y:S07]  /*5000*/  LDSM.16.M88.4 R200, [R214+0x10800] ;  /* 0x01080000d6c8783b */ /* 0x000fee0000000200 */
[C---:B--2---:R-:W-:Y:S08]  /*5010*/  HMMA.16816.F32 R8, R188.reuse, R180, R8 ;  /* 0x000000b4bc08723c */ /* 0x044ff00000001808 */
[-C--:B------:R-:W-:Y:S08]  /*5020*/  HMMA.16816.F32 R12, R188, R182.reuse, R12 ;  /* 0x000000b6bc0c723c */ /* 0x080ff0000000180c */
[C---:B------:R-:W-:Y:S01]  /*5030*/  HMMA.16816.F32 R16, R168.reuse, R182, R16 ;  /* 0x000000b6a810723c */ /* 0x040fe20000001810 */
[----:B------:R-:W2:Y:S07]  /*5040*/  LDSM.16.M88.4 R180, [R214+0x10000] ;  /* 0x01000000d6b4783b */ /* 0x000eae0000000200 */
[-C--:B------:R-:W-:Y:S08]  /*5050*/  HMMA.16816.F32 R20, R168, R192.reuse, R20 ;  /* 0x000000c0a814723c */ /* 0x080ff00000001814 */
[C---:B------:R-:W-:Y:S08]  /*5060*/  HMMA.16816.F32 R24, R188.reuse, R192, R24 ;  /* 0x000000c0bc18723c */ /* 0x040ff00000001818 */
[-C--:B------:R-:W-:Y:S01]  /*5070*/  HMMA.16816.F32 R28, R188, R194.reuse, R28 ;  /* 0x000000c2bc1c723c */ /* 0x080fe2000000181c */
[----:B------:R-:W3:Y:S07]  /*5080*/  LDSM.16.M88.4 R188, [R3+0x3000] ;  /* 0x0030000003bc783b */ /* 0x000eee0000000200 */
[----:B------:R-:W-:Y:S01]  /*5090*/  HMMA.16816.F32 R32, R168, R194, R32 ;  /* 0x000000c2a820723c */ /* 0x000fe20000001820 */
[----:B------:R-:W-:Y:S07]  /*50a0*/  LDSM.16.M88.4 R168, [R2+0x2000] ;  /* 0x0020000002a8783b */ /* 0x000fee0000000200 */
[-C--:B------:R-:W-:Y:S08]  /*50b0*/  HMMA.16816.F32 R4, R164, R176.reuse, R4 ;  /* 0x000000b0a404723c */ /* 0x080ff00000001804 */
[C---:B------:R-:W-:Y:S08]  /*50c0*/  HMMA.16816.F32 R8, R184.reuse, R176, R8 ;  /* 0x000000b0b808723c */ /* 0x040ff00000001808 */
[-C--:B------:R-:W-:Y:S08]  /*50d0*/  HMMA.16816.F32 R12, R184, R178.reuse, R12 ;  /* 0x000000b2b80c723c */ /* 0x080ff0000000180c */
[C---:B------:R-:W-:Y:S01]  /*50e0*/  HMMA.16816.F32 R16, R164.reuse, R178, R16 ;  /* 0x000000b2a410723c */ /* 0x040fe20000001810 */
[----:B------:R-:W4:Y:S07]  /*50f0*/  LDSM.16.M88.4 R176, [R213+0x10000] ;  /* 0x01000000d5b0783b */ /* 0x000f2e0000000200 */
[-C--:B-1----:R-:W-:Y:S08]  /*5100*/  HMMA.16816.F32 R20, R164, R196.reuse, R20 ;  /* 0x000000c4a414723c */ /* 0x082ff00000001814 */
[C---:B------:R-:W-:Y:S08]  /*5110*/  HMMA.16816.F32 R24, R184.reuse, R196, R24 ;  /* 0x000000c4b818723c */ /* 0x040ff00000001818 */
[-C--:B------:R-:W-:Y:S08]  /*5120*/  HMMA.16816.F32 R28, R184, R198.reuse, R28 ;  /* 0x000000c6b81c723c */ /* 0x080ff0000000181c */
[----:B------:R-:W-:Y:S01]  /*5130*/  HMMA.16816.F32 R32, R164, R198, R32 ;  /* 0x000000c6a420723c */ /* 0x000fe20000001820 */
[----:B------:R1:W4:Y:S07]  /*5140*/  LDSM.16.M88.4 R164, [R2+0x3000] ;  /* 0x0030000002a4783b */ /* 0x00032e0000000200 */
[-C--:B--2---:R-:W-:Y:S08]  /*5150*/  HMMA.16816.F32 R4, R172, R180.reuse, R4 ;  /* 0x000000b4ac04723c */ /* 0x084ff00000001804 */
[C---:B---3--:R-:W-:Y:S07]  /*5160*/  HMMA.16816.F32 R8, R188.reuse, R180, R8 ;  /* 0x000000b4bc08723c */ /* 0x048fee0000001808 */
[----:B------:R-:W-:Y:S01]  /*5170*/  @!P0 IADD3 R181, R0, 0x1, RZ ;  /* 0x0000000100b58810 */ /* 0x000fe20007ffe0ff */
[-C--:B------:R-:W-:Y:S04]  /*5180*/  HMMA.16816.F32 R12, R188, R182.reuse, R12 ;  /* 0x000000b6bc0c723c */ /* 0x080fe8000000180c */
[----:B-1----:R-:W-:Y:S01]  /*5190*/  @!P0 IADD3 R2, R229, UR5, RZ ;  /* 0x00000005e5028c10 */ /* 0x002fe2000fffe0ff */
[----:B------:R-:W-:Y:S02]  /*51a0*/  ULDC UR5, c[0x0][0x22c] ;  /* 0x00008b0000057ab9 */ /* 0x000fe40000000800 */
[----:B------:R-:W-:Y:S01]  /*51b0*/  UIMAD UR4, UR5, UR4, URZ ;  /* 0x00000004050472a4 */ /* 0x000fe2000f8e023f */
[C---:B------:R-:W-:Y:S03]  /*51c0*/  HMMA.16816.F32 R16, R172.reuse, R182, R16 ;  /* 0x000000b6ac10723c */ /* 0x040fe60000001810 */
[----:B------:R-:W-:Y:S01]  /*51d0*/  ULEA UR5, -UR4, URZ, 0x6 ;  /* 0x0000003f04057291 */ /* 0x000fe2000f8e313f */
[C---:B------:R-:W-:Y:S02]  /*51e0*/  @!P0 IMNMX R180, R2.reuse, UR17, PT ;  /* 0x0000001102b48c17 */ /* 0x040fe4000b800200 */
[----:B------:R-:W-:Y:S02]  /*51f0*/  @!P0 IADD3 R3, R2, 0x20, RZ ;  /* 0x0000002002038810 */ /* 0x000fe40007ffe0ff */
[-C--:B------:R-:W-:Y:S03]  /*5200*/  HMMA.16816.F32 R20, R172, R200.reuse, R20 ;  /* 0x000000c8ac14723c */ /* 0x080fe60000001814 */
[-C--:B------:R-:W-:Y:S02]  /*5210*/  @!P0 ISETP.GE.AND P2, PT, R0, R180.reuse, PT ;  /* 0x000000b40000820c */ /* 0x080fe40003f46270 */
[----:B------:R-:W-:Y:S03]  /*5220*/  @!P0 IMNMX R3, R3, UR17, PT ;  /* 0x0000001103038c17 */ /* 0x000fe6000b800200 */
[C---:B------:R-:W-:Y:S08]  /*5230*/  HMMA.16816.F32 R24, R188.reuse, R200, R24 ;  /* 0x000000c8bc18723c */ /* 0x040ff00000001818 */
[-C--:B------:R-:W-:Y:S08]  /*5240*/  HMMA.16816.F32 R28, R188, R202.reuse, R28 ;  /* 0x000000cabc1c723c */ /* 0x080ff0000000181c */
[----:B------:R-:W-:Y:S07]  /*5250*/  HMMA.16816.F32 R32, R172, R202, R32 ;  /* 0x000000caac20723c */ /* 0x000fee0000001820 */
[----:B------:R-:W-:Y:S01]  /*5260*/  @!P0 IADD3 R174, R2, 0x8, RZ ;  /* 0x0000000802ae8810 */ /* 0x000fe20007ffe0ff */
[-C--:B----4-:R-:W-:Y:S05]  /*5270*/  HMMA.16816.F32 R4, R168, R176.reuse, R4 ;  /* 0x000000b0a804723c */ /* 0x090fea0000001804 */
[----:B------:R-:W-:Y:S01]  /*5280*/  FMUL.FTZ R175, R247, 1.4426950216293334961 ;  /* 0x3fb8aa3bf7af7820 */ /* 0x000fe20000410000 */
[----:B------:R-:W-:Y:S01]  /*5290*/  @!P0 IMNMX R174, R174, UR17, PT ;  /* 0x00000011aeae8c17 */ /* 0x000fe2000b800200 */
[----:B------:R-:W-:Y:S01]  /*52a0*/  FMUL.FTZ R173, R248, 1.4426950216293334961 ;  /* 0x3fb8aa3bf8ad7820 */ /* 0x000fe20000410000 */
[C---:B------:R-:W-:Y:S04]  /*52b0*/  HMMA.16816.F32 R8, R164.reuse, R176, R8 ;  /* 0x000000b0a408723c */ /* 0x040fe80000001808 */
[----:B------:R-:W-:Y:S01]  /*52c0*/  FSEL R175, R175, RZ, P1 ;  /* 0x000000ffafaf7208 */ /* 0x000fe20000800000 */
[----:B------:R-:W-:Y:S01]  /*52d0*/  FMUL.FTZ R172, R245, 1.4426950216293334961 ;  /* 0x3fb8aa3bf5ac7820 */ /* 0x000fe20000410000 */
[----:B------:R-:W-:Y:S02]  /*52e0*/  @!P0 ISETP.GE.AND P1, PT, R181, R180, PT ;  /* 0x000000b4b500820c */ /* 0x000fe40003f26270 */
[-C--:B------:R-:W-:Y:S08]  /*52f0*/  HMMA.16816.F32 R12, R164, R178.reuse, R12 ;  /* 0x000000b2a40c723c */ /* 0x080ff0000000180c */
[C---:B------:R-:W-:Y:S04]  /*5300*/  HMMA.16816.F32 R16, R168.reuse, R178, R16 ;  /* 0x000000b2a810723c */ /* 0x040fe80000001810 */
[----:B------:R-:W-:Y:S02]  /*5310*/  @!P0 FSEL R4, R4, -INF , !P2 ;  /* 0xff80000004048808 */ /* 0x000fe40005000000 */
[----:B------:R-:W-:Y:S02]  /*5320*/  @!P0 FSEL R5, R5, -INF , !P1 ;  /* 0xff80000005058808 */ /* 0x000fe40004800000 */
[----:B------:R-:W-:Y:S01]  /*5330*/  FSETP.NEU.FTZ.AND P1, PT, R248, -INF , PT ;  /* 0xff800000f800780b */ /* 0x000fe20003f3d000 */
[--C-:B------:R-:W-:Y:S01]  /*5340*/  FFMA.FTZ R4, R4, c[0x0][0x23c], -R175.reuse ;  /* 0x00008f0004047a23 */ /* 0x100fe200000108af */
[-C--:B------:R-:W-:Y:S02]  /*5350*/  @!P0 ISETP.GE.AND P2, PT, R0, R174.reuse, PT ;  /* 0x000000ae0000820c */ /* 0x080fe40003f46270 */
[----:B------:R-:W-:Y:S01]  /*5360*/  FSEL R173, R173, RZ, P1 ;  /* 0x000000ffadad7208 */ /* 0x000fe20000800000 */
[----:B------:R1:W-:Y:S01]  /*5370*/  MUFU.EX2 R199, R4 ;  /* 0x0000000400c77308 */ /* 0x0003e20000000800 */
[----:B------:R-:W-:Y:S01]  /*5380*/  @!P0 ISETP.GE.AND P1, PT, R181, R174, PT ;  /* 0x000000aeb500820c */ /* 0x000fe20003f26270 */
[----:B------:R-:W-:Y:S01]  /*5390*/  FFMA.FTZ R5, R5, c[0x0][0x23c], -R175 ;  /* 0x00008f0005057a23 */ /* 0x000fe200000108af */
[----:B------:R-:W-:Y:S02]  /*53a0*/  @!P0 FSEL R6, R6, -INF , !P2 ;  /* 0xff80000006068808 */ /* 0x000fe40005000000 */
[----:B------:R-:W-:Y:S02]  /*53b0*/  @!P0 FSEL R7, R7, -INF , !P1 ;  /* 0xff80000007078808 */ /* 0x000fe40004800000 */
[-C--:B------:R-:W-:Y:S01]  /*53c0*/  @!P0 ISETP.GE.AND P2, PT, R0, R3.reuse, PT ;  /* 0x000000030000820c */ /* 0x080fe20003f46270 */
[--C-:B------:R-:W-:Y:S01]  /*53d0*/  FFMA.FTZ R6, R6, c[0x0][0x23c], -R173.reuse ;  /* 0x00008f0006067a23 */ /* 0x100fe200000108ad */
[----:B------:R-:W-:Y:S01]  /*53e0*/  FSETP.NEU.FTZ.AND P1, PT, R245, -INF , PT ;  /* 0xff800000f500780b */ /* 0x000fe20003f3d000 */
[----:B------:R-:W-:Y:S01]  /*53f0*/  FFMA.FTZ R7, R7, c[0x0][0x23c], -R173 ;  /* 0x00008f0007077a23 */ /* 0x000fe200000108ad */
[----:B------:R-:W-:Y:S01]  /*5400*/  @!P0 FSEL R8, R8, -INF , !P2 ;  /* 0xff80000008088808 */ /* 0x000fe20005000000 */
[----:B------:R-:W-:Y:S01]  /*5410*/  MUFU.EX2 R192, R5 ;  /* 0x0000000500c07308 */ /* 0x000fe20000000800 */
[----:B------:R-:W-:Y:S02]  /*5420*/  FSEL R172, R172, RZ, P1 ;  /* 0x000000ffacac7208 */ /* 0x000fe40000800000 */
[-C--:B------:R-:W-:Y:S04]  /*5430*/  @!P0 ISETP.GE.AND P1, PT, R181, R3.reuse, PT ;  /* 0x00000003b500820c */ /* 0x080fe80003f26270 */
[----:B------:R-:W-:Y:S02]  /*5440*/  @!P0 FSEL R9, R9, -INF , !P1 ;  /* 0xff80000009098808 */ /* 0x000fe40004800000 */
[----:B------:R-:W-:Y:S01]  /*5450*/  FSETP.NEU.FTZ.AND P1, PT, R246, -INF , PT ;  /* 0xff800000f600780b */ /* 0x000fe20003f3d000 */
[----:B------:R-:W-:Y:S01]  /*5460*/  MUFU.EX2 R191, R6 ;  /* 0x0000000600bf7308 */ /* 0x000fe20000000800 */
[----:B-1----:R-:W-:Y:S01]  /*5470*/  @!P0 IADD3 R4, R2, 0x28, RZ ;  /* 0x0000002802048810 */ /* 0x002fe20007ffe0ff */
[--C-:B------:R-:W-:Y:S02]  /*5480*/  FFMA.FTZ R2, R8, c[0x0][0x23c], -R172.reuse ;  /* 0x00008f0008027a23 */ /* 0x100fe400000108ac */
[----:B------:R-:W-:Y:S01]  /*5490*/  FFMA.FTZ R9, R9, c[0x0][0x23c], -R172 ;  /* 0x00008f0009097a23 */ /* 0x000fe200000108ac */
[----:B------:R-:W-:Y:S05]  /*54a0*/  @!P0 IMNMX R8, R4, UR17, PT ;  /* 0x0000001104088c17 */ /* 0x000fea000b800200 */
[----:B------:R1:W-:Y:S01]  /*54b0*/  MUFU.EX2 R242, R2 ;  /* 0x0000000200f27308 */ /* 0x0003e20000000800 */
[-C--:B------:R-:W-:Y:S04]  /*54c0*/  @!P0 ISETP.GE.AND P2, PT, R0, R8.reuse, PT ;  /* 0x000000080000820c */ /* 0x080fe80003f46270 */
[----:B------:R-:W-:Y:S05]  /*54d0*/  @!P0 FSEL R10, R10, -INF , !P2 ;  /* 0xff8000000a0a8808 */ /* 0x000fea0005000000 */
[----:B------:R2:W3:Y:S10]  /*54e0*/  MUFU.EX2 R237, R7 ;  /* 0x0000000700ed7308 */ /* 0x0004f40000000800 */
[----:B------:R4:W-:Y:S01]  /*54f0*/  MUFU.EX2 R241, R9 ;  /* 0x0000000900f17308 */ /* 0x0009e20000000800 */
[----:B-1----:R-:W-:Y:S05]  /*5500*/  FMUL.FTZ R2, R246, 1.4426950216293334961 ;  /* 0x3fb8aa3bf6027820 */ /* 0x002fea0000410000 */
[----:B------:R-:W-:Y:S02]  /*5510*/  FSEL R2, R2, RZ, P1 ;  /* 0x000000ff02027208 */ /* 0x000fe40000800000 */
[-C--:B------:R-:W-:Y:S01]  /*5520*/  @!P0 ISETP.GE.AND P1, PT, R181, R8.reuse, PT ;  /* 0x00000008b500820c */ /* 0x080fe20003f26270 */
[----:B--2---:R-:W1:Y:S02]  /*5530*/  LDSM.16.M88.4 R4, [R213+0x10800] ;  /* 0x01080000d504783b */ /* 0x004e640000000200 */
[--C-:B------:R-:W-:Y:S01]  /*5540*/  FFMA.FTZ R10, R10, c[0x0][0x23c], -R2.reuse ;  /* 0x00008f000a0a7a23 */ /* 0x100fe20000010802 */
[----:B------:R-:W-:Y:S03]  /*5550*/  @!P0 FSEL R11, R11, -INF , !P1 ;  /* 0xff8000000b0b8808 */ /* 0x000fe60004800000 */
[----:B------:R2:W-:Y:S02]  /*5560*/  MUFU.EX2 R243, R10 ;  /* 0x0000000a00f37308 */ /* 0x0005e40000000800 */
[----:B------:R-:W-:Y:S01]  /*5570*/  FFMA.FTZ R11, R11, c[0x0][0x23c], -R2 ;  /* 0x00008f000b0b7a23 */ /* 0x000fe20000010802 */
[----:B----4-:R-:W-:Y:S04]  /*5580*/  @!P0 IADD3 R9, R0, 0x8, RZ ;  /* 0x0000000800098810 */ /* 0x010fe80007ffe0ff */
[-C--:B------:R-:W-:Y:S03]  /*5590*/  @!P0 ISETP.GE.AND P1, PT, R9, R3.reuse, PT ;  /* 0x000000030900820c */ /* 0x080fe60003f26270 */
[----:B------:R-:W-:Y:S01]  /*55a0*/  MUFU.EX2 R244, R11 ;  /* 0x0000000b00f47308 */ /* 0x000fe20000000800 */
[----:B------:R-:W-:Y:S05]  /*55b0*/  @!P0 FSEL R12, R12, -INF , !P1 ;  /* 0xff8000000c0c8808 */ /* 0x000fea0004800000 */
[--C-:B------:R-:W-:Y:S04]  /*55c0*/  FFMA.FTZ R12, R12, c[0x0][0x23c], -R172.reuse ;  /* 0x00008f000c0c7a23 */ /* 0x100fe800000108ac */
[----:B------:R-:W-:Y:S01]  /*55d0*/  MUFU.EX2 R236, R12 ;  /* 0x0000000c00ec7308 */ /* 0x000fe20000000800 */
[----:B--2---:R-:W-:Y:S04]  /*55e0*/  @!P0 IADD3 R10, R0, 0x9, RZ ;  /* 0x00000009000a8810 */ /* 0x004fe80007ffe0ff */
[----:B------:R-:W-:Y:S04]  /*55f0*/  @!P0 ISETP.GE.AND P1, PT, R10, R3, PT ;  /* 0x000000030a00820c */ /* 0x000fe80003f26270 */
[----:B------:R-:W-:Y:S02]  /*5600*/  @!P0 FSEL R13, R13, -INF , !P1 ;  /* 0xff8000000d0d8808 */ /* 0x000fe40004800000 */
[-C--:B------:R-:W-:Y:S01]  /*5610*/  @!P0 ISETP.GE.AND P1, PT, R9, R8.reuse, PT ;  /* 0x000000080900820c */ /* 0x080fe20003f26270 */
[-C--:B-1----:R-:W-:Y:S03]  /*5620*/  HMMA.16816.F32 R20, R168, R4.reuse, R20 ;  /* 0x00000004a814723c */ /* 0x082fe60000001814 */
[----:B------:R-:W-:Y:S01]  /*5630*/  @!P0 FSEL R14, R14, -INF , !P1 ;  /* 0xff8000000e0e8808 */ /* 0x000fe20004800000 */
[----:B------:R-:W-:Y:S01]  /*5640*/  FFMA.FTZ R13, R13, c[0x0][0x23c], -R172 ;  /* 0x00008f000d0d7a23 */ /* 0x000fe200000108ac */
[----:B------:R-:W-:Y:S03]  /*5650*/  @!P0 ISETP.GE.AND P1, PT, R10, R8, PT ;  /* 0x000000080a00820c */ /* 0x000fe60003f26270 */
[C---:B------:R-:W-:Y:S01]  /*5660*/  HMMA.16816.F32 R24, R164.reuse, R4, R24 ;  /* 0x00000004a418723c */ /* 0x040fe20000001818 */
[----:B------:R-:W1:Y:S03]  /*5670*/  MUFU.EX2 R229, R13 ;  /* 0x0000000d00e57308 */ /* 0x000e660000000800 */
[----:B------:R-:W-:Y:S01]  /*5680*/  @!P0 FSEL R15, R15, -INF , !P1 ;  /* 0xff8000000f0f8808 */ /* 0x000fe20004800000 */
[--C-:B------:R-:W-:Y:S01]  /*5690*/  FFMA.FTZ R14, R14, c[0x0][0x23c], -R2.reuse ;  /* 0x00008f000e0e7a23 */ /* 0x100fe20000010802 */
[-C--:B------:R-:W-:Y:S02]  /*56a0*/  @!P0 ISETP.GE.AND P1, PT, R9, R180.reuse, PT ;  /* 0x000000b40900820c */ /* 0x080fe40003f26270 */
[-C--:B------:R-:W-:Y:S03]  /*56b0*/  HMMA.16816.F32 R28, R164, R6.reuse, R28 ;  /* 0x00000006a41c723c */ /* 0x080fe6000000181c */
[----:B------:R-:W-:Y:S01]  /*56c0*/  MUFU.EX2 R239, R14 ;  /* 0x0000000e00ef7308 */ /* 0x000fe20000000800 */
[----:B------:R-:W-:Y:S01]  /*56d0*/  @!P0 FSEL R16, R16, -INF , !P1 ;  /* 0xff80000010108808 */ /* 0x000fe20004800000 */
[----:B------:R-:W-:Y:S01]  /*56e0*/  FFMA.FTZ R15, R15, c[0x0][0x23c], -R2 ;  /* 0x00008f000f0f7a23 */ /* 0x000fe20000010802 */
[----:B------:R-:W-:Y:S02]  /*56f0*/  @!P0 ISETP.GE.AND P1, PT, R10, R180, PT ;  /* 0x000000b40a00820c */ /* 0x000fe40003f26270 */
[----:B------:R-:W-:Y:S04]  /*5700*/  HMMA.16816.F32 R32, R168, R6, R32 ;  /* 0x00000006a820723c */ /* 0x000fe80000001820 */
[----:B------:R-:W-:Y:S01]  /*5710*/  @!P0 FSEL R17, R17, -INF , !P1 ;  /* 0xff80000011118808 */ /* 0x000fe20004800000 */
[--C-:B------:R-:W-:Y:S01]  /*5720*/  FFMA.FTZ R16, R16, c[0x0][0x23c], -R175.reuse ;  /* 0x00008f0010107a23 */ /* 0x100fe200000108af */
[-C--:B------:R-:W-:Y:S01]  /*5730*/  @!P0 ISETP.GE.AND P1, PT, R9, R174.reuse, PT ;  /* 0x000000ae0900820c */ /* 0x080fe20003f26270 */
[----:B------:R-:W-:Y:S01]  /*5740*/  MUFU.EX2 R238, R15 ;  /* 0x0000000f00ee7308 */ /* 0x000fe20000000800 */
[----:B------:R-:W-:Y:S01]  /*5750*/  @!P0 IADD3 R9, R0, 0x10, RZ ;  /* 0x0000001000098810 */ /* 0x000fe20007ffe0ff */
[----:B------:R-:W-:Y:S03]  /*5760*/  FFMA.FTZ R17, R17, c[0x0][0x23c], -R175 ;  /* 0x00008f0011117a23 */ /* 0x000fe600000108af */
[----:B------:R-:W-:Y:S02]  /*5770*/  @!P0 FSEL R18, R18, -INF , !P1 ;  /* 0xff80000012128808 */ /* 0x000fe40004800000 */
[----:B------:R-:W-:Y:S02]  /*5780*/  @!P0 ISETP.GE.AND P1, PT, R10, R174, PT ;  /* 0x000000ae0a00820c */ /* 0x000fe40003f26270 */
[----:B------:R-:W-:Y:S01]  /*5790*/  @!P0 IADD3 R10, R0, 0x11, RZ ;  /* 0x00000011000a8810 */ /* 0x000fe20007ffe0ff */
[--C-:B------:R-:W-:Y:S01]  /*57a0*/  FFMA.FTZ R18, R18, c[0x0][0x23c], -R173.reuse ;  /* 0x00008f0012127a23 */ /* 0x100fe200000108ad */
[----:B------:R-:W-:Y:S01]  /*57b0*/  @!P0 FSEL R19, R19, -INF , !P1 ;  /* 0xff80000013138808 */ /* 0x000fe20004800000 */
[----:B------:R-:W-:Y:S01]  /*57c0*/  MUFU.EX2 R197, R16 ;  /* 0x0000001000c57308 */ /* 0x000fe20000000800 */
[-C--:B------:R-:W-:Y:S02]  /*57d0*/  @!P0 ISETP.GE.AND P1, PT, R9, R180.reuse, PT ;  /* 0x000000b40900820c */ /* 0x080fe40003f26270 */
[----:B------:R-:W-:Y:S01]  /*57e0*/  @!P0 IADD3 R4, R0, 0x18, RZ ;  /* 0x0000001800048810 */ /* 0x000fe20007ffe0ff */
[----:B------:R-:W-:Y:S01]  /*57f0*/  FFMA.FTZ R19, R19, c[0x0][0x23c], -R173 ;  /* 0x00008f0013137a23 */ /* 0x000fe200000108ad */
[----:B------:R-:W-:Y:S02]  /*5800*/  @!P0 FSEL R20, R20, -INF , !P1 ;  /* 0xff80000014148808 */ /* 0x000fe40004800000 */
[----:B------:R-:W-:Y:S02]  /*5810*/  @!P0 ISETP.GE.AND P1, PT, R10, R180, PT ;  /* 0x000000b40a00820c */ /* 0x000fe40003f26270 */
[----:B------:R-:W-:Y:S01]  /*5820*/  @!P0 IADD3 R0, R0, 0x19, RZ ;  /* 0x0000001900008810 */ /* 0x000fe20007ffe0ff */
[----:B------:R-:W-:Y:S01]  /*5830*/  MUFU.EX2 R195, R17 ;  /* 0x0000001100c37308 */ /* 0x000fe20000000800 */
[----:B------:R-:W-:Y:S01]  /*5840*/  @!P0 FSEL R21, R21, -INF , !P1 ;  /* 0xff80000015158808 */ /* 0x000fe20004800000 */
[--C-:B------:R-:W-:Y:S01]  /*5850*/  FFMA.FTZ R20, R20, c[0x0][0x23c], -R175.reuse ;  /* 0x00008f0014147a23 */ /* 0x100fe200000108af */
[-C--:B------:R-:W-:Y:S02]  /*5860*/  @!P0 ISETP.GE.AND P1, PT, R9, R174.reuse, PT ;  /* 0x000000ae0900820c */ /* 0x080fe40003f26270 */
[----:B---3--:R-:W-:Y:S01]  /*5870*/  F2FP.PACK_AB R5, R237, R191 ;  /* 0x000000bfed05723e */ /* 0x008fe200000000ff */
[----:B------:R-:W-:Y:S01]  /*5880*/  FFMA.FTZ R21, R21, c[0x0][0x23c], -R175 ;  /* 0x00008f0015157a23 */ /* 0x000fe200000108af */
[----:B------:R-:W-:Y:S02]  /*5890*/  @!P0 FSEL R22, R22, -INF , !P1 ;  /* 0xff80000016168808 */ /* 0x000fe40004800000 */
[----:B------:R-:W-:Y:S01]  /*58a0*/  @!P0 ISETP.GE.AND P1, PT, R10, R174, PT ;  /* 0x000000ae0a00820c */ /* 0x000fe20003f26270 */
[----:B------:R-:W-:Y:S01]  /*58b0*/  MUFU.EX2 R200, R18 ;  /* 0x0000001200c87308 */ /* 0x000fe20000000800 */
[----:B------:R1:W-:Y:S01]  /*58c0*/  STS [R224+0x20400], R5 ;  /* 0x02040005e0007388 */ /* 0x0003e20000000800 */
[--C-:B------:R-:W-:Y:S01]  /*58d0*/  FFMA.FTZ R22, R22, c[0x0][0x23c], -R173.reuse ;  /* 0x00008f0016167a23 */ /* 0x100fe200000108ad */
[----:B------:R-:W-:Y:S02]  /*58e0*/  @!P0 FSEL R23, R23, -INF , !P1 ;  /* 0xff80000017178808 */ /* 0x000fe40004800000 */
[-C--:B------:R-:W-:Y:S03]  /*58f0*/  @!P0 ISETP.GE.AND P1, PT, R9, R3.reuse, PT ;  /* 0x000000030900820c */ /* 0x080fe60003f26270 */
[----:B------:R-:W-:Y:S01]  /*5900*/  FFMA.FTZ R23, R23, c[0x0][0x23c], -R173 ;  /* 0x00008f0017177a23 */ /* 0x000fe200000108ad */
[----:B------:R-:W-:Y:S01]  /*5910*/  @!P0 FSEL R24, R24, -INF , !P1 ;  /* 0xff80000018188808 */ /* 0x000fe20004800000 */
[----:B------:R-:W2:Y:S01]  /*5920*/  MUFU.EX2 R198, R19 ;  /* 0x0000001300c67308 */ /* 0x000ea20000000800 */
[-C--:B------:R-:W-:Y:S03]  /*5930*/  @!P0 ISETP.GE.AND P1, PT, R10, R3.reuse, PT ;  /* 0x000000030a00820c */ /* 0x080fe60003f26270 */
[--C-:B------:R-:W-:Y:S01]  /*5940*/  FFMA.FTZ R24, R24, c[0x0][0x23c], -R172.reuse ;  /* 0x00008f0018187a23 */ /* 0x100fe200000108ac */
[----:B------:R-:W-:Y:S02]  /*5950*/  @!P0 FSEL R25, R25, -INF , !P1 ;  /* 0xff80000019198808 */ /* 0x000fe40004800000 */
[-C--:B------:R-:W-:Y:S03]  /*5960*/  @!P0 ISETP.GE.AND P1, PT, R9, R8.reuse, PT ;  /* 0x000000080900820c */ /* 0x080fe60003f26270 */
[----:B------:R-:W-:Y:S01]  /*5970*/  MUFU.EX2 R190, R20 ;  /* 0x0000001400be7308 */ /* 0x000fe20000000800 */
[----:B------:R-:W-:Y:S01]  /*5980*/  @!P0 FSEL R26, R26, -INF , !P1 ;  /* 0xff8000001a1a8808 */ /* 0x000fe20004800000 */
[----:B------:R-:W-:Y:S01]  /*5990*/  FFMA.FTZ R25, R25, c[0x0][0x23c], -R172 ;  /* 0x00008f0019197a23 */ /* 0x000fe200000108ac */
[----:B------:R-:W-:Y:S03]  /*59a0*/  @!P0 ISETP.GE.AND P1, PT, R10, R8, PT ;  /* 0x000000080a00820c */ /* 0x000fe60003f26270 */
[--C-:B------:R-:W-:Y:S01]  /*59b0*/  FFMA.FTZ R26, R26, c[0x0][0x23c], -R2.reuse ;  /* 0x00008f001a1a7a23 */ /* 0x100fe20000010802 */
[----:B------:R-:W-:Y:S02]  /*59c0*/  @!P0 FSEL R27, R27, -INF , !P1 ;  /* 0xff8000001b1b8808 */ /* 0x000fe40004800000 */
[-C--:B------:R-:W-:Y:S01]  /*59d0*/  @!P0 ISETP.GE.AND P1, PT, R4, R3.reuse, PT ;  /* 0x000000030400820c */ /* 0x080fe20003f26270 */
[----:B------:R-:W-:Y:S01]  /*59e0*/  MUFU.EX2 R188, R21 ;  /* 0x0000001500bc7308 */ /* 0x000fe20000000800 */
[----:B-1----:R-:W-:Y:S01]  /*59f0*/  F2FP.PACK_AB R5, R229, R236 ;  /* 0x000000ece505723e */ /* 0x002fe200000000ff */
[----:B------:R-:W-:Y:S01]  /*5a00*/  FFMA.FTZ R27, R27, c[0x0][0x23c], -R2 ;  /* 0x00008f001b1b7a23 */ /* 0x000fe20000010802 */
[----:B------:R-:W-:Y:S02]  /*5a10*/  @!P0 FSEL R28, R28, -INF , !P1 ;  /* 0xff8000001c1c8808 */ /* 0x000fe40004800000 */
[----:B------:R-:W-:Y:S02]  /*5a20*/  @!P0 ISETP.GE.AND P1, PT, R0, R3, PT ;  /* 0x000000030000820c */ /* 0x000fe40003f26270 */
[----:B------:R-:W-:Y:S01]  /*5a30*/  F2FP.PACK_AB R3, R244, R243 ;  /* 0x000000f3f403723e */ /* 0x000fe200000000ff */
[--C-:B------:R-:W-:Y:S01]  /*5a40*/  FFMA.FTZ R28, R28, c[0x0][0x23c], -R172.reuse ;  /* 0x00008f001c1c7a23 */ /* 0x100fe200000108ac */
[----:B------:R-:W-:Y:S01]  /*5a50*/  @!P0 FSEL R29, R29, -INF , !P1 ;  /* 0xff8000001d1d8808 */ /* 0x000fe20004800000 */
[----:B------:R-:W-:Y:S01]  /*5a60*/  MUFU.EX2 R194, R22 ;  /* 0x0000001600c27308 */ /* 0x000fe20000000800 */
[----:B------:R-:W-:Y:S03]  /*5a70*/  @!P0 ISETP.GE.AND P1, PT, R4, R8, PT ;  /* 0x000000080400820c */ /* 0x000fe60003f26270 */
[----:B------:R-:W-:Y:S01]  /*5a80*/  FFMA.FTZ R172, R29, c[0x0][0x23c], -R172 ;  /* 0x00008f001dac7a23 */ /* 0x000fe200000108ac */
[----:B------:R-:W-:Y:S02]  /*5a90*/  @!P0 FSEL R30, R30, -INF , !P1 ;  /* 0xff8000001e1e8808 */ /* 0x000fe40004800000 */
[-C--:B------:R-:W-:Y:S03]  /*5aa0*/  @!P0 ISETP.GE.AND P1, PT, R4, R180.reuse, PT ;  /* 0x000000b40400820c */ /* 0x080fe60003f26270 */
[--C-:B------:R-:W-:Y:S01]  /*5ab0*/  FFMA.FTZ R30, R30, c[0x0][0x23c], -R2.reuse ;  /* 0x00008f001e1e7a23 */ /* 0x100fe20000010802 */
[----:B------:R-:W-:Y:S01]  /*5ac0*/  @!P0 FSEL R32, R32, -INF , !P1 ;  /* 0xff80000020208808 */ /* 0x000fe20004800000 */
[----:B------:R-:W-:Y:S01]  /*5ad0*/  MUFU.EX2 R193, R23 ;  /* 0x0000001700c17308 */ /* 0x000fe20000000800 */
[----:B------:R-:W-:Y:S03]  /*5ae0*/  @!P0 ISETP.GE.AND P1, PT, R0, R180, PT ;  /* 0x000000b40000820c */ /* 0x000fe60003f26270 */
[--C-:B------:R-:W-:Y:S01]  /*5af0*/  FFMA.FTZ R32, R32, c[0x0][0x23c], -R175.reuse ;  /* 0x00008f0020207a23 */ /* 0x100fe200000108af */
[----:B------:R-:W-:Y:S02]  /*5b00*/  @!P0 FSEL R33, R33, -INF , !P1 ;  /* 0xff80000021218808 */ /* 0x000fe40004800000 */
[----:B------:R-:W-:Y:S02]  /*5b10*/  @!P0 ISETP.GE.AND P1, PT, R4, R174, PT ;  /* 0x000000ae0400820c */ /* 0x000fe40003f26270 */
[----:B------:R-:W-:Y:S01]  /*5b20*/  F2FP.PACK_AB R4, R241, R242 ;  /* 0x000000f2f104723e */ /* 0x000fe200000000ff */
[----:B------:R-:W-:Y:S01]  /*5b30*/  FFMA.FTZ R175, R33, c[0x0][0x23c], -R175 ;  /* 0x00008f0021af7a23 */ /* 0x000fe200000108af */
[----:B------:R-:W-:Y:S01]  /*5b40*/  @!P0 FSEL R34, R34, -INF , !P1 ;  /* 0xff80000022228808 */ /* 0x000fe20004800000 */
[----:B------:R-:W-:Y:S01]  /*5b50*/  MUFU.EX2 R182, R32 ;  /* 0x0000002000b67308 */ /* 0x000fe20000000800 */
[----:B------:R-:W-:Y:S03]  /*5b60*/  @!P0 ISETP.GE.AND P1, PT, R0, R174, PT ;  /* 0x000000ae0000820c */ /* 0x000fe60003f26270 */
[--C-:B------:R-:W-:Y:S01]  /*5b70*/  FFMA.FTZ R34, R34, c[0x0][0x23c], -R173.reuse ;  /* 0x00008f0022227a23 */ /* 0x100fe200000108ad */
[----:B------:R-:W-:Y:S02]  /*5b80*/  @!P0 FSEL R35, R35, -INF , !P1 ;  /* 0xff80000023238808 */ /* 0x000fe40004800000 */
[----:B------:R-:W-:Y:S02]  /*5b90*/  @!P0 ISETP.GE.AND P1, PT, R0, R8, PT ;  /* 0x000000080000820c */ /* 0x000fe40003f26270 */
[----:B------:R-:W-:Y:S01]  /*5ba0*/  F2FP.PACK_AB R0, R192, R199 ;  /* 0x000000c7c000723e */ /* 0x000fe200000000ff */
[----:B------:R-:W1:Y:S01]  /*5bb0*/  MUFU.EX2 R181, R175 ;  /* 0x000000af00b57308 */ /* 0x000e620000000800 */
[----:B------:R-:W-:Y:S01]  /*5bc0*/  @!P0 FSEL R31, R31, -INF , !P1 ;  /* 0xff8000001f1f8808 */ /* 0x000fe20004800000 */
[----:B------:R-:W-:Y:S01]  /*5bd0*/  FFMA.FTZ R173, R35, c[0x0][0x23c], -R173 ;  /* 0x00008f0023ad7a23 */ /* 0x000fe200000108ad */
[----:B------:R-:W-:Y:S01]  /*5be0*/  PLOP3.LUT P1, PT, PT, PT, UP3, 0x80, 0x0 ;  /* 0x000000000000781c */ /* 0x000fe20003f2f038 */
[----:B------:R2:W-:Y:S02]  /*5bf0*/  STS [R224+0x20000], R0 ;  /* 0x02000000e0007388 */ /* 0x0005e40000000800 */
[----:B------:R-:W-:Y:S04]  /*5c00*/  FFMA.FTZ R2, R31, c[0x0][0x23c], -R2 ;  /* 0x00008f001f027a23 */ /* 0x000fe80000010802 */
[----:B------:R3:W-:Y:S10]  /*5c10*/  MUFU.EX2 R185, R2 ;  /* 0x0000000200b97308 */ /* 0x0007f40000000800 */
[----:B------:R-:W-:Y:S01]  /*5c20*/  MUFU.EX2 R184, R34 ;  /* 0x0000002200b87308 */ /* 0x000fe20000000800 */
[----:B--2---:R-:W-:Y:S09]  /*5c30*/  F2FP.PACK_AB R0, R198, R200 ;  /* 0x000000c8c600723e */ /* 0x004ff200000000ff */
[----:B------:R-:W-:Y:S01]  /*5c40*/  MUFU.EX2 R183, R173 ;  /* 0x000000ad00b77308 */ /* 0x000fe20000000800 */
[----:B---3--:R-:W-:Y:S01]  /*5c50*/  F2FP.PACK_AB R2, R195, R197 ;  /* 0x000000c5c302723e */ /* 0x008fe200000000ff */
[----:B------:R1:W-:Y:S04]  /*5c60*/  STS [R227+0x20400], R0 ;  /* 0x02040000e3007388 */ /* 0x0003e80000000800 */
[----:B------:R2:W-:Y:S04]  /*5c70*/  STS [R227+0x20000], R2 ;  /* 0x02000002e3007388 */ /* 0x0005e80000000800 */
[----:B------:R-:W-:Y:S01]  /*5c80*/  MUFU.EX2 R202, R24 ;  /* 0x0000001800ca7308 */ /* 0x000fe20000000800 */
[----:B------:R3:W-:Y:S04]  /*5c90*/  STS [R224+0x21000], R4 ;  /* 0x02100004e0007388 */ /* 0x0007e80000000800 */
[----:B------:R4:W-:Y:S05]  /*5ca0*/  STS [R224+0x21400], R3 ;  /* 0x02140003e0007388 */ /* 0x0009ea0000000800 */
[----:B------:R-:W4:Y:S01]  /*5cb0*/  MUFU.EX2 R196, R25 ;  /* 0x0000001900c47308 */ /* 0x000f220000000800 */
[----:B------:R4:W-:Y:S01]  /*5cc0*/  STS [R227+0x21000], R5 ;  /* 0x02100005e3007388 */ /* 0x0009e20000000800 */
[----:B-1----:R-:W-:Y:S08]  /*5cd0*/  F2FP.PACK_AB R0, R181, R182 ;  /* 0x000000b6b500723e */ /* 0x002ff000000000ff */
[----:B------:R-:W-:Y:S01]  /*5ce0*/  MUFU.EX2 R203, R26 ;  /* 0x0000001a00cb7308 */ /* 0x000fe20000000800 */
[----:B--2---:R-:W-:Y:S02]  /*5cf0*/  F2FP.PACK_AB R2, R193, R194 ;  /* 0x000000c2c102723e */ /* 0x004fe400000000ff */
[----:B---3--:R-:W-:Y:S07]  /*5d00*/  F2FP.PACK_AB R4, R238, R239 ;  /* 0x000000efee04723e */ /* 0x008fee00000000ff */
[----:B------:R-:W1:Y:S01]  /*5d10*/  MUFU.EX2 R201, R27 ;  /* 0x0000001b00c97308 */ /* 0x000e620000000800 */
[----:B----4-:R-:W-:Y:S01]  /*5d20*/  F2FP.PACK_AB R3, R188, R190 ;  /* 0x000000bebc03723e */ /* 0x010fe200000000ff */
[----:B------:R1:W-:Y:S01]  /*5d30*/  STS [R227+0x21400], R4 ;  /* 0x02140004e3007388 */ /* 0x0003e20000000800 */
[----:B------:R-:W-:Y:S03]  /*5d40*/  F2FP.PACK_AB R5, R196, R202 ;  /* 0x000000cac405723e */ /* 0x000fe600000000ff */
[----:B------:R2:W-:Y:S04]  /*5d50*/  STS [R225+0x20000], R3 ;  /* 0x02000003e1007388 */ /* 0x0005e80000000800 */
[----:B------:R3:W-:Y:S01]  /*5d60*/  STS [R225+0x20400], R2 ;  /* 0x02040002e1007388 */ /* 0x0007e20000000800 */
[----:B------:R-:W-:Y:S03]  /*5d70*/  MUFU.EX2 R187, R28 ;  /* 0x0000001c00bb7308 */ /* 0x000fe60000000800 */
[----:B------:R4:W-:Y:S07]  /*5d80*/  STS [R226+0x20000], R0 ;  /* 0x02000000e2007388 */ /* 0x0009ee0000000800 */
[----:B------:R-:W3:Y:S01]  /*5d90*/  MUFU.EX2 R186, R172 ;  /* 0x000000ac00ba7308 */ /* 0x000ee20000000800 */
[----:B-1----:R-:W-:Y:S09]  /*5da0*/  F2FP.PACK_AB R4, R201, R203 ;  /* 0x000000cbc904723e */ /* 0x002ff200000000ff */
[----:B------:R-:W4:Y:S01]  /*5db0*/  MUFU.EX2 R189, R30 ;  /* 0x0000001e00bd7308 */ /* 0x000f220000000800 */
[----:B--2---:R-:W-:Y:S05]  /*5dc0*/  F2FP.PACK_AB R3, R183, R184 ;  /* 0x000000b8b703723e */ /* 0x004fea00000000ff */
[----:B------:R1:W-:Y:S04]  /*5dd0*/  STS [R226+0x20400], R3 ;  /* 0x02040003e2007388 */ /* 0x0003e80000000800 */
[----:B------:R-:W-:Y:S01]  /*5de0*/  STS [R225+0x21000], R5 ;  /* 0x02100005e1007388 */ /* 0x000fe20000000800 */
[----:B---3--:R-:W-:Y:S03]  /*5df0*/  F2FP.PACK_AB R2, R186, R187 ;  /* 0x000000bbba02723e */ /* 0x008fe600000000ff */
[----:B------:R-:W-:Y:S04]  /*5e00*/  STS [R225+0x21400], R4 ;  /* 0x02140004e1007388 */ /* 0x000fe80000000800 */
[----:B------:R-:W-:Y:S01]  /*5e10*/  STS [R226+0x21000], R2 ;  /* 0x02100002e2007388 */ /* 0x000fe20000000800 */
[----:B----4-:R-:W-:Y:S05]  /*5e20*/  F2FP.PACK_AB R0, R185, R189 ;  /* 0x000000bdb900723e */ /* 0x010fea00000000ff */
[----:B------:R-:W-:Y:S01]  /*5e30*/  STS [R226+0x21400], R0 ;  /* 0x02140000e2007388 */ /* 0x000fe20000000800 */
[----:B-1----:R-:W-:Y:S03]  /*5e40*/  IMAD.IADD R3, R208, 0x1, R209 ;  /* 0x00000001d0037824 */ /* 0x002fe600078e02d1 */
[----:B------:R-:W-:Y:S08]  /*5e50*/  LDSM.16.M88.4 R32, [R216+0x8000] ;  /* 0x00800000d820783b */ /* 0x000ff00000000200 */
[----:B------:R-:W1:Y:S08]  /*5e60*/  LDSM.16.M88.4 R16, [R211+0x14000] ;  /* 0x01400000d310783b */ /* 0x000e700000000200 */
[----:B------:R-:W2:Y:S08]  /*5e70*/  LDSM.16.M88.4 R28, [R216+0x9000] ;  /* 0x00900000d81c783b */ /* 0x000eb00000000200 */
[----:B------:R-:W3:Y:S08]  /*5e80*/  LDSM.16.M88.4 R164, [R211+0x14800] ;  /* 0x01480000d3a4783b */ /* 0x000ef00000000200 */
[----:B------:R-:W-:Y:S08]  /*5e90*/  LDSM.16.M88.4 R168, [R209+0x8000] ;  /* 0x00800000d1a8783b */ /* 0x000ff00000000200 */
[----:B------:R-:W4:Y:S01]  /*5ea0*/  LDSM.16.M88.4 R172, [R212+0x14000] ;  /* 0x01400000d4ac783b */ /* 0x000f220000000200 */
[-C--:B-1----:R-:W-:Y:S07]  /*5eb0*/  HMMA.16816.F32 R4, R32, R16.reuse, RZ ;  /* 0x000000102004723c */ /* 0x082fee00000018ff */
[----:B------:R-:W1:Y:S01]  /*5ec0*/  LDSM.16.M88.4 R176, [R209+0x9000] ;  /* 0x00900000d1b0783b */ /* 0x000e620000000200 */
[C---:B--2---:R-:W-:Y:S08]  /*5ed0*/  HMMA.16816.F32 R8, R28.reuse, R16, RZ ;  /* 0x000000101c08723c */ /* 0x044ff000000018ff */
[-C--:B------:R-:W-:Y:S08]  /*5ee0*/  HMMA.16816.F32 R12, R28, R18.reuse, RZ ;  /* 0x000000121c0c723c */ /* 0x080ff000000018ff */
[C---:B------:R-:W-:Y:S08]  /*5ef0*/  HMMA.16816.F32 R16, R32.reuse, R18, RZ ;  /* 0x000000122010723c */ /* 0x040ff000000018ff */
[-C--:B---3--:R-:W-:Y:S08]  /*5f00*/  HMMA.16816.F32 R20, R32, R164.reuse, RZ ;  /* 0x000000a42014723c */ /* 0x088ff000000018ff */
[C---:B------:R-:W-:Y:S08]  /*5f10*/  HMMA.16816.F32 R24, R28.reuse, R164, RZ ;  /* 0x000000a41c18723c */ /* 0x040ff000000018ff */
[-C--:B------:R-:W-:Y:S08]  /*5f20*/  HMMA.16816.F32 R28, R28, R166.reuse, RZ ;  /* 0x000000a61c1c723c */ /* 0x080ff000000018ff */
[----:B------:R-:W-:Y:S01]  /*5f30*/  HMMA.16816.F32 R32, R32, R166, RZ ;  /* 0x000000a62020723c */ /* 0x000fe200000018ff */
[----:B------:R-:W2:Y:S07]  /*5f40*/  LDSM.16.M88.4 R164, [R212+0x14800] ;  /* 0x01480000d4a4783b */ /* 0x000eae0000000200 */
[-C--:B----4-:R-:W-:Y:S08]  /*5f50*/  HMMA.16816.F32 R4, R168, R172.reuse, R4 ;  /* 0x000000aca804723c */ /* 0x090ff00000001804 */
[C---:B-1----:R-:W-:Y:S08]  /*5f60*/  HMMA.16816.F32 R8, R176.reuse, R172, R8 ;  /* 0x000000acb008723c */ /* 0x042ff00000001808 */
[-C--:B------:R-:W-:Y:S08]  /*5f70*/  HMMA.16816.F32 R12, R176, R174.reuse, R12 ;  /* 0x000000aeb00c723c */ /* 0x080ff0000000180c */
[C---:B------:R-:W-:Y:S01]  /*5f80*/  HMMA.16816.F32 R16, R168.reuse, R174, R16 ;  /* 0x000000aea810723c */ /* 0x040fe20000001810 */
[----:B------:R-:W-:Y:S07]  /*5f90*/  LDSM.16.M88.4 R172, [R204+0x8000] ;  /* 0x00800000ccac783b */ /* 0x000fee0000000200 */
[-C--:B--2---:R-:W-:Y:S08]  /*5fa0*/  HMMA.16816.F32 R20, R168, R164.reuse, R20 ;  /* 0x000000a4a814723c */ /* 0x084ff00000001814 */
[C---:B------:R-:W-:Y:S08]  /*5fb0*/  HMMA.16816.F32 R24, R176.reuse, R164, R24 ;  /* 0x000000a4b018723c */ /* 0x040ff00000001818 */
[-C--:B------:R-:W-:Y:S01]  /*5fc0*/  HMMA.16816.F32 R28, R176, R166.reuse, R28 ;  /* 0x000000a6b01c723c */ /* 0x080fe2000000181c */
[----:B------:R-:W1:Y:S07]  /*5fd0*/  LDSM.16.M88.4 R176, [R214+0x14000] ;  /* 0x01400000d6b0783b */ /* 0x000e6e0000000200 */
[----:B------:R-:W-:Y:S01]  /*5fe0*/  HMMA.16816.F32 R32, R168, R166, R32 ;  /* 0x000000a6a820723c */ /* 0x000fe20000001820 */
[----:B------:R-:W2:Y:S08]  /*5ff0*/  LDSM.16.M88.4 R164, [R204+0x9000] ;  /* 0x00900000cca4783b */ /* 0x000eb00000000200 */
[----:B------:R-:W3:Y:S01]  /*6000*/  LDSM.16.M88.4 R168, [R214+0x14800] ;  /* 0x01480000d6a8783b */ /* 0x000ee20000000200 */
[-C--:B-1----:R-:W-:Y:S08]  /*6010*/  HMMA.16816.F32 R4, R172, R176.reuse, R4 ;  /* 0x000000b0ac04723c */ /* 0x082ff00000001804 */
[C---:B--2---:R-:W-:Y:S08]  /*6020*/  HMMA.16816.F32 R8, R164.reuse, R176, R8 ;  /* 0x000000b0a408723c */ /* 0x044ff00000001808 */
[-C--:B------:R-:W-:Y:S08]  /*6030*/  HMMA.16816.F32 R12, R164, R178.reuse, R12 ;  /* 0x000000b2a40c723c */ /* 0x080ff0000000180c */
[C---:B------:R-:W-:Y:S07]  /*6040*/  HMMA.16816.F32 R16, R172.reuse, R178, R16 ;  /* 0x000000b2ac10723c */ /* 0x040fee0000001810 */
[----:B------:R-:W-:Y:S01]  /*6050*/  IADD3 R178, P0, R251, UR16, RZ ;  /* 0x00000010fbb27c10 */ /* 0x000fe2000ff1e0ff */
[-C--:B---3--:R-:W-:Y:S04]  /*6060*/  HMMA.16816.F32 R20, R172, R168.reuse, R20 ;  /* 0x000000a8ac14723c */ /* 0x088fe80000001814 */
[----:B------:R-:W-:Y:S04]  /*6070*/  IADD3.X R179, R252, UR15, RZ, P0, !PT ;  /* 0x0000000ffcb37c10 */ /* 0x000fe800087fe4ff */
[C---:B------:R-:W-:Y:S01]  /*6080*/  HMMA.16816.F32 R24, R164.reuse, R168, R24 ;  /* 0x000000a8a418723c */ /* 0x040fe20000001818 */
[----:B------:R-:W2:Y:S04]  /*6090*/  LDG.E R177, [R178.64] ;  /* 0x0000000cb2b17981 */ /* 0x000ea8000c1e1900 */
[----:B------:R1:W3:Y:S03]  /*60a0*/  LDG.E R176, [R178.64+0x20] ;  /* 0x0000200cb2b07981 */ /* 0x0002e6000c1e1900 */
[-C--:B------:R-:W-:Y:S01]  /*60b0*/  HMMA.16816.F32 R28, R164, R170.reuse, R28 ;  /* 0x000000aaa41c723c */ /* 0x080fe2000000181c */
[----:B------:R-:W-:Y:S07]  /*60c0*/  LDSM.16.M88.4 R164, [R3+0x8000] ;  /* 0x0080000003a4783b */ /* 0x000fee0000000200 */
[----:B------:R-:W-:Y:S01]  /*60d0*/  HMMA.16816.F32 R32, R172, R170, R32 ;  /* 0x000000aaac20723c */ /* 0x000fe20000001820 */
[----:B------:R-:W4:Y:S08]  /*60e0*/  LDSM.16.M88.4 R168, [R213+0x14000] ;  /* 0x01400000d5a8783b */ /* 0x000f300000000200 */
[----:B------:R-:W1:Y:S08]  /*60f0*/  LDSM.16.M88.4 R172, [R3+0x9000] ;  /* 0x0090000003ac783b */ /* 0x000e700000000200 */
[----:B------:R1:W2:Y:S04]  /*6100*/  LDG.E R2, [R178.64+0x80] ;  /* 0x0000800cb2027981 */ /* 0x0002a8000c1e1900 */
[----:B------:R1:W2:Y:S01]  /*6110*/  LDG.E R0, [R178.64+0xa0] ;  /* 0x0000a00cb2007981 */ /* 0x0002a2000c1e1900 */
[-C--:B----4-:R-:W-:Y:S08]  /*6120*/  HMMA.16816.F32 R4, R164, R168.reuse, R4 ;  /* 0x000000a8a404723c */ /* 0x090ff00000001804 */
[C---:B-1----:R-:W-:Y:S08]  /*6130*/  HMMA.16816.F32 R8, R172.reuse, R168, R8 ;  /* 0x000000a8ac08723c */ /* 0x042ff00000001808 */
[-C--:B------:R-:W-:Y:S08]  /*6140*/  HMMA.16816.F32 R12, R172, R170.reuse, R12 ;  /* 0x000000aaac0c723c */ /* 0x080ff0000000180c */
[C---:B------:R-:W-:Y:S01]  /*6150*/  HMMA.16816.F32 R16, R164.reuse, R170, R16 ;  /* 0x000000aaa410723c */ /* 0x040fe20000001810 */
[----:B------:R-:W1:Y:S07]  /*6160*/  LDSM.16.M88.4 R168, [R213+0x14800] ;  /* 0x01480000d5a8783b */ /* 0x000e6e0000000200 */
[-C--:B-1----:R-:W-:Y:S08]  /*6170*/  HMMA.16816.F32 R20, R164, R168.reuse, R20 ;  /* 0x000000a8a414723c */ /* 0x082ff00000001814 */
[C---:B------:R-:W-:Y:S08]  /*6180*/  HMMA.16816.F32 R24, R172.reuse, R168, R24 ;  /* 0x000000a8ac18723c */ /* 0x040ff00000001818 */
[-C--:B------:R-:W-:Y:S01]  /*6190*/  HMMA.16816.F32 R28, R172, R170.reuse, R28 ;  /* 0x000000aaac1c723c */ /* 0x080fe2000000181c */
[----:B------:R-:W-:Y:S07]  /*61a0*/  LDSM.16.M88.4 R172, [R216+0xa000] ;  /* 0x00a00000d8ac783b */ /* 0x000fee0000000200 */
[----:B------:R-:W-:Y:S01]  /*61b0*/  HMMA.16816.F32 R32, R164, R170, R32 ;  /* 0x000000aaa420723c */ /* 0x000fe20000001820 */
[----:B------:R-:W1:Y:S08]  /*61c0*/  LDSM.16.M88.4 R164, [R211+0x18000] ;  /* 0x01800000d3a4783b */ /* 0x000e700000000200 */
[----:B------:R-:W4:Y:S01]  /*61d0*/  LDSM.16.M88.4 R168, [R216+0xb000] ;  /* 0x00b00000d8a8783b */ /* 0x000f220000000200 */
[-C--:B-1----:R-:W-:Y:S08]  /*61e0*/  HMMA.16816.F32 R4, R172, R164.reuse, R4 ;  /* 0x000000a4ac04723c */ /* 0x082ff00000001804 */
[C---:B----4-:R-:W-:Y:S08]  /*61f0*/  HMMA.16816.F32 R8, R168.reuse, R164, R8 ;  /* 0x000000a4a808723c */ /* 0x050ff00000001808 */
        /* <DEDUP_REMOVED lines=37> */
[C---:B--2---:R-:W-:Y:S01]  /*6450*/  FADD.FTZ R5, -R177.reuse, R5 ;  /* 0x00000005b1057221 */ /* 0x044fe20000010100 */
[C---:B------:R-:W-:Y:S01]  /*6460*/  HMMA.16816.F32 R16, R164.reuse, R170, R16 ;  /* 0x000000aaa410723c */ /* 0x040fe20000001810 */
[----:B------:R-:W1:Y:S03]  /*6470*/  LDSM.16.M88.4 R168, [R213+0x18800] ;  /* 0x01880000d5a8783b */ /* 0x000e660000000200 */
[----:B------:R-:W-:Y:S02]  /*6480*/  FADD.FTZ R4, -R177, R4 ;  /* 0x00000004b1047221 */ /* 0x000fe40000010100 */
[----:B------:R-:W-:Y:S02]  /*6490*/  FMUL.FTZ R178, R192, R5 ;  /* 0x00000005c0b27220 */ /* 0x000fe40000410000 */
[----:B------:R-:W-:Y:S04]  /*64a0*/  IMAD.U32 R5, RZ, RZ, UR5 ;  /* 0x00000005ff057e24 */ /* 0x000fe8000f8e00ff */
[----:B------:R-:W-:Y:S01]  /*64b0*/  FMUL.FTZ R179, R199, R4 ;  /* 0x00000004c7b37220 */ /* 0x000fe20000410000 */
[----:B------:R-:W-:Y:S01]  /*64c0*/  LEA R222, P0, R5, R222, 0x2 ;  /* 0x000000de05de7211 */ /* 0x000fe200078010ff */
[----:B------:R-:W-:Y:S02]  /*64d0*/  IMAD.U32 R4, RZ, RZ, UR5 ;  /* 0x00000005ff047e24 */ /* 0x000fe4000f8e00ff */
[C---:B---3--:R-:W-:Y:S02]  /*64e0*/  FADD.FTZ R6, -R176.reuse, R6 ;  /* 0x00000006b0067221 */ /* 0x048fe40000010100 */
[----:B------:R-:W-:Y:S01]  /*64f0*/  FADD.FTZ R7, -R176, R7 ;  /* 0x00000007b0077221 */ /* 0x000fe20000010100 */
[----:B------:R-:W-:Y:S01]  /*6500*/  LEA.HI.X.SX32 R223, R4, R223, 0x2, P0 ;  /* 0x000000df04df7211 */ /* 0x000fe200000f16ff */
[C---:B------:R-:W-:Y:S02]  /*6510*/  FADD.FTZ R8, -R2.reuse, R8 ;  /* 0x0000000802087221 */ /* 0x040fe40000010100 */
[----:B------:R-:W-:Y:S02]  /*6520*/  FADD.FTZ R9, -R2, R9 ;  /* 0x0000000902097221 */ /* 0x000fe40000010100 */
[C---:B------:R-:W-:Y:S02]  /*6530*/  FADD.FTZ R19, -R176.reuse, R19 ;  /* 0x00000013b0137221 */ /* 0x040fe40000010100 */
[C---:B------:R-:W-:Y:S02]  /*6540*/  FADD.FTZ R16, -R177.reuse, R16 ;  /* 0x00000010b1107221 */ /* 0x040fe40000010100 */
[----:B------:R-:W-:Y:S02]  /*6550*/  FADD.FTZ R17, -R177, R17 ;  /* 0x00000011b1117221 */ /* 0x000fe40000010100 */
[----:B------:R-:W-:Y:S02]  /*6560*/  FADD.FTZ R18, -R176, R18 ;  /* 0x00000012b0127221 */ /* 0x000fe40000010100 */
[----:B------:R-:W-:Y:S02]  /*6570*/  FADD.FTZ R12, -R2, R12 ;  /* 0x0000000c020c7221 */ /* 0x000fe40000010100 */
[C---:B------:R-:W-:Y:S02]  /*6580*/  FADD.FTZ R10, -R0.reuse, R10 ;  /* 0x0000000a000a7221 */ /* 0x040fe40000010100 */
[C---:B------:R-:W-:Y:S02]  /*6590*/  FADD.FTZ R11, -R0.reuse, R11 ;  /* 0x0000000b000b7221 */ /* 0x040fe40000010100 */
[C---:B------:R-:W-:Y:S02]  /*65a0*/  FADD.FTZ R14, -R0.reuse, R14 ;  /* 0x0000000e000e7221 */ /* 0x040fe40000010100 */
[----:B------:R-:W-:Y:S01]  /*65b0*/  FADD.FTZ R15, -R0, R15 ;  /* 0x0000000f000f7221 */ /* 0x000fe20000010100 */
[-C--:B-1----:R-:W-:Y:S03]  /*65c0*/  HMMA.16816.F32 R20, R164, R168.reuse, R20 ;  /* 0x000000a8a414723c */ /* 0x082fe60000001814 */
[----:B------:R-:W-:Y:S05]  /*65d0*/  FMUL.FTZ R180, R191, R6 ;  /* 0x00000006bfb47220 */ /* 0x000fea0000410000 */
[C---:B------:R-:W-:Y:S07]  /*65e0*/  HMMA.16816.F32 R24, R172.reuse, R168, R24 ;  /* 0x000000a8ac18723c */ /* 0x040fee0000001818 */
[----:B------:R-:W-:Y:S01]  /*65f0*/  FMUL.FTZ R169, R195, R17 ;  /* 0x00000011c3a97220 */ /* 0x000fe20000410000 */
[-C--:B------:R-:W-:Y:S04]  /*6600*/  HMMA.16816.F32 R28, R172, R170.reuse, R28 ;  /* 0x000000aaac1c723c */ /* 0x080fe8000000181c */
[----:B------:R-:W-:Y:S04]  /*6610*/  FMUL.FTZ R17, R239, R14 ;  /* 0x0000000eef117220 */ /* 0x000fe80000410000 */
[C---:B------:R-:W-:Y:S01]  /*6620*/  FADD.FTZ R20, -R177.reuse, R20 ;  /* 0x00000014b1147221 */ /* 0x040fe20000010100 */
[----:B------:R-:W-:Y:S04]  /*6630*/  HMMA.16816.F32 R32, R164, R170, R32 ;  /* 0x000000aaa420723c */ /* 0x000fe80000001820 */
[C---:B------:R-:W-:Y:S02]  /*6640*/  FADD.FTZ R21, -R177.reuse, R21 ;  /* 0x00000015b1157221 */ /* 0x040fe40000010100 */
[----:B------:R-:W-:Y:S02]  /*6650*/  FADD.FTZ R22, -R176, R22 ;  /* 0x00000016b0167221 */ /* 0x000fe40000010100 */
[----:B------:R-:W-:Y:S04]  /*6660*/  FMUL.FTZ R174, R190, R20 ;  /* 0x00000014beae7220 */ /* 0x000fe80000410000 */
[----:B------:R-:W-:Y:S02]  /*6670*/  FMUL.FTZ R173, R188, R21 ;  /* 0x00000015bcad7220 */ /* 0x000fe40000410000 */
[----:B------:R-:W-:Y:S02]  /*6680*/  FMUL.FTZ R165, R198, R19 ;  /* 0x00000013c6a57220 */ /* 0x000fe40000410000 */
[----:B------:R-:W-:Y:S02]  /*6690*/  FADD.FTZ R23, -R176, R23 ;  /* 0x00000017b0177221 */ /* 0x000fe40000010100 */
[C---:B------:R-:W-:Y:S02]  /*66a0*/  FADD.FTZ R4, -R2.reuse, R24 ;  /* 0x0000001802047221 */ /* 0x040fe40000010100 */
[C---:B------:R-:W-:Y:S02]  /*66b0*/  FADD.FTZ R24, -R2.reuse, R25 ;  /* 0x0000001902187221 */ /* 0x040fe40000010100 */
[----:B------:R-:W-:Y:S02]  /*66c0*/  FADD.FTZ R5, -R2, R28 ;  /* 0x0000001c02057221 */ /* 0x000fe40000010100 */
[C---:B------:R-:W-:Y:S02]  /*66d0*/  FADD.FTZ R32, -R177.reuse, R32 ;  /* 0x00000020b1207221 */ /* 0x040fe40000010100 */
[----:B------:R-:W-:Y:S02]  /*66e0*/  FADD.FTZ R33, -R177, R33 ;  /* 0x00000021b1217221 */ /* 0x000fe40000010100 */
[----:B------:R-:W-:Y:S02]  /*66f0*/  FMUL.FTZ R172, R182, R32 ;  /* 0x00000020b6ac7220 */ /* 0x000fe40000410000 */
[C---:B------:R-:W-:Y:S02]  /*6700*/  FADD.FTZ R168, -R176.reuse, R34 ;  /* 0x00000022b0a87221 */ /* 0x040fe40000010100 */
[----:B------:R-:W-:Y:S02]  /*6710*/  FADD.FTZ R167, -R176, R35 ;  /* 0x00000023b0a77221 */ /* 0x000fe40000010100 */
[----:B------:R-:W-:Y:S02]  /*6720*/  FMUL.FTZ R35, R194, R22 ;  /* 0x00000016c2237220 */ /* 0x000fe40000410000 */
[C---:B------:R-:W-:Y:S02]  /*6730*/  FADD.FTZ R32, -R2.reuse, R13 ;  /* 0x0000000d02207221 */ /* 0x040fe40000010100 */
[----:B------:R-:W-:Y:S02]  /*6740*/  FADD.FTZ R28, -R2, R29 ;  /* 0x0000001d021c7221 */ /* 0x000fe40000010100 */
        /* <DEDUP_REMOVED lines=31> */
[----:B------:R-:W-:Y:S01]  /*6940*/  ULOP3.LUT UR5, UR10, 0x1, URZ, 0xc0, !UPT ;  /* 0x000000010a057892 */ /* 0x000fe2000f8ec03f */
[----:B------:R-:W-:Y:S03]  /*6950*/  IMAD.U32 R5, R9, -0x40, RZ ;  /* 0xffffffc009057824 */ /* 0x000fe600078e00ff */
[----:B------:R-:W-:Y:S02]  /*6960*/  UISETP.NE.U32.AND UP0, UPT, UR5, 0x1, UPT ;  /* 0x000000010500788c */ /* 0x000fe4000bf05070 */
[----:B------:R-:W-:Y:S02]  /*6970*/  LEA R4, P0, R5, R232, 0x1 ;  /* 0x000000e805047211 */ /* 0x000fe400078008ff */
[----:B------:R-:W-:Y:S01]  /*6980*/  USEL UR5, UR40, 0x4000, !UP0 ;  /* 0x0000400028057887 */ /* 0x000fe2000c000000 */
[----:B------:R-:W-:Y:S02]  /*6990*/  SHF.R.S32.HI R2, RZ, 0x1f, R5 ;  /* 0x0000001fff027819 */ /* 0x000fe40000011405 */
[----:B------:R-:W-:Y:S02]  /*69a0*/  LEA R0, P4, R9, R5, 0x5 ;  /* 0x0000000509007211 */ /* 0x000fe400078828ff */
[----:B------:R-:W-:Y:S02]  /*69b0*/  LEA.HI.X.SX32 R5, R5, R233, 0x1, P0 ;  /* 0x000000e905057211 */ /* 0x000fe400000f0eff */
[----:B------:R-:W-:Y:S02]  /*69c0*/  IADD3 R221, R221, UR5, RZ ;  /* 0x00000005dddd7c10 */ /* 0x000fe4000fffe0ff */
[----:B------:R-:W-:Y:S02]  /*69d0*/  IADD3 R228, R228, UR5, RZ ;  /* 0x00000005e4e47c10 */ /* 0x000fe4000fffe0ff */
[C---:B------:R-:W-:Y:S01]  /*69e0*/  @!P3 LEA R8, P0, R9.reuse, R4, 0x6 ;  /* 0x000000040908b211 */ /* 0x040fe200078030ff */
[----:B------:R1:W-:Y:S01]  /*69f0*/  @P3 STS [R221], RZ ;  /* 0x000000ffdd003388 */ /* 0x0003e20000000800 */
[C-C-:B------:R-:W-:Y:S02]  /*6a00*/  LEA.HI.X R2, R9.reuse, R2, R10.reuse, 0x5, P4 ;  /* 0x0000000209027211 */ /* 0x140fe400020f2c0a */
[----:B------:R-:W-:Y:S01]  /*6a10*/  @!P3 LEA.HI.X R9, R9, R5, R10, 0x6, P0 ;  /* 0x000000050909b211 */ /* 0x000fe200000f340a */
[----:B------:R1:W-:Y:S01]  /*6a20*/  @P3 STS [R221+0x4], RZ ;  /* 0x000004ffdd003388 */ /* 0x0003e20000000800 */
[----:B------:R-:W-:Y:S01]  /*6a30*/  @!P2 LEA R6, P4, R0, R232, 0x1 ;  /* 0x000000e80006a211 */ /* 0x000fe200078808ff */
[----:B------:R-:W-:Y:S01]  /*6a40*/  IMAD.MOV.U32 R232, RZ, RZ, R4 ;  /* 0x000000ffffe87224 */ /* 0x000fe200078e0004 */
[----:B------:R-:W-:Y:S01]  /*6a50*/  IADD3 R210, R210, UR5, RZ ;  /* 0x00000005d2d27c10 */ /* 0x000fe2000fffe0ff */
[----:B------:R1:W-:Y:S01]  /*6a60*/  @P3 STS [R221+0x8], RZ ;  /* 0x000008ffdd003388 */ /* 0x0003e20000000800 */
[----:B------:R-:W-:Y:S01]  /*6a70*/  @!P2 LEA.HI.X R7, R0, R233, R2, 0x1, P4 ;  /* 0x000000e90007a211 */ /* 0x000fe200020f0c02 */
[----:B------:R-:W-:Y:S02]  /*6a80*/  IMAD.MOV.U32 R233, RZ, RZ, R5 ;  /* 0x000000ffffe97224 */ /* 0x000fe400078e0005 */
        /* <DEDUP_REMOVED lines=30> */
.L_x_186:
[----:B------:R-:W-:Y:S02]  /*6c70*/  F2FP.PACK_AB R15, R178, R179 ;  /* 0x000000b3b20f723e */ /* 0x000fe400000000ff */
[----:B------:R-:W-:Y:S02]  /*6c80*/  F2FP.PACK_AB R14, R164, R180 ;  /* 0x000000b4a40e723e */ /* 0x000fe400000000ff */
[----:B------:R-:W-:Y:S01]  /*6c90*/  F2FP.PACK_AB R11, R169, R171 ;  /* 0x000000aba90b723e */ /* 0x000fe200000000ff */
[----:B------:R-:W-:Y:S01]  /*6ca0*/  STS [R224+0x1c000], R15 ;  /* 0x01c0000fe0007388 */ /* 0x000fe20000000800 */
[----:B------:R-:W-:Y:S02]  /*6cb0*/  F2FP.PACK_AB R10, R165, R166 ;  /* 0x000000a6a50a723e */ /* 0x000fe400000000ff */
[----:B------:R-:W-:Y:S02]  /*6cc0*/  F2FP.PACK_AB R13, R13, R23 ;  /* 0x000000170d0d723e */ /* 0x000fe400000000ff */
[----:B------:R-:W-:Y:S01]  /*6cd0*/  STS [R224+0x1c400], R14 ;  /* 0x01c4000ee0007388 */ /* 0x000fe20000000800 */
[----:B------:R-:W-:Y:S02]  /*6ce0*/  F2FP.PACK_AB R12, R12, R18 ;  /* 0x000000120c0c723e */ /* 0x000fe400000000ff */
[----:B-1----:R-:W-:Y:S02]  /*6cf0*/  F2FP.PACK_AB R9, R32, R33 ;  /* 0x000000212009723e */ /* 0x002fe400000000ff */
[----:B------:R-:W-:Y:S01]  /*6d00*/  STS [R227+0x1c000], R11 ;  /* 0x01c0000be3007388 */ /* 0x000fe20000000800 */
[----:B------:R-:W-:Y:S02]  /*6d10*/  F2FP.PACK_AB R8, R16, R17 ;  /* 0x000000111008723e */ /* 0x000fe400000000ff */
[----:B------:R-:W-:Y:S02]  /*6d20*/  F2FP.PACK_AB R7, R173, R174 ;  /* 0x000000aead07723e */ /* 0x000fe400000000ff */
        /* <DEDUP_REMOVED lines=10> */
[----:B------:R-:W-:Y:S04]  /*6dd0*/  F2FP.PACK_AB R16, R21, R22 ;  /* 0x000000161510723e */ /* 0x000fe800000000ff */
[----:B------:R-:W-:Y:S05]  /*6de0*/  STS [R227+0x1d400], R8 ;  /* 0x01d40008e3007388 */ /* 0x000fea0000000800 */
[----:B------:R-:W-:Y:S05]  /*6df0*/  STS [R225+0x1c000], R7 ;  /* 0x01c00007e1007388 */ /* 0x000fea0000000800 */
[----:B------:R-:W-:Y:S05]  /*6e00*/  STS [R225+0x1c400], R6 ;  /* 0x01c40006e1007388 */ /* 0x000fea0000000800 */
[----:B------:R-:W-:Y:S05]  /*6e10*/  STS [R226+0x1c000], R2 ;  /* 0x01c00002e2007388 */ /* 0x000fea0000000800 */
[----:B------:R1:W-:Y:S05]  /*6e20*/  STS [R226+0x1c400], R0 ;  /* 0x01c40000e2007388 */ /* 0x0003ea0000000800 */
[----:B------:R-:W-:Y:S05]  /*6e30*/  STS [R225+0x1d000], R5 ;  /* 0x01d00005e1007388 */ /* 0x000fea0000000800 */
[----:B------:R-:W-:Y:S05]  /*6e40*/  STS [R225+0x1d400], R4 ;  /* 0x01d40004e1007388 */ /* 0x000fea0000000800 */
[----:B------:R-:W-:Y:S05]  /*6e50*/  STS [R226+0x1d000], R17 ;  /* 0x01d00011e2007388 */ /* 0x000fea0000000800 */
[----:B------:R-:W-:Y:S05]  /*6e60*/  STS [R226+0x1d400], R16 ;  /* 0x01d40010e2007388 */ /* 0x000fea0000000800 */
[----:B------:R-:W-:Y:S01]  /*6e70*/  BAR.SYNC.DEFER_BLOCKING 0x0 ;  /* 0x0000000000007b1d */ /* 0x000fe20000010000 */
[----:B-1----:R-:W-:Y:S04]  /*6e80*/  IMAD.SHL.U32 R0, R217, 0x2, RZ ;  /* 0x00000002d9007824 */ /* 0x002fe800078e00ff */
[----:B------:R-:W-:Y:S01]  /*6e90*/  IMAD.IADD R2, R0, 0x1, R208 ;  /* 0x0000000100027824 */ /* 0x000fe200078e02d0 */
[----:B------:R-:W-:Y:S05]  /*6ea0*/  LDSM.16.MT88.4 R4, [R206+0x20000] ;  /* 0x02000000ce04783b */ /* 0x000fea0000004200 */
[----:B------:R-:W1:Y:S05]  /*6eb0*/  LDSM.16.MT88.4 R8, [R0+0x8000] ;  /* 0x008000000008783b */ /* 0x000e6a0000004200 */
[----:B------:R-:W2:Y:S05]  /*6ec0*/  LDSM.16.MT88.4 R12, [R206+0x22000] ;  /* 0x02200000ce0c783b */ /* 0x000eaa0000004200 */
[----:B------:R-:W3:Y:S05]  /*6ed0*/  LDSM.16.MT88.4 R16, [R2+0x8000] ;  /* 0x008000000210783b */ /* 0x000eea0000004200 */
[----:B------:R-:W4:Y:S05]  /*6ee0*/  LDSM.16.MT88.4 R20, [R0+0xa000] ;  /* 0x00a000000014783b */ /* 0x000f2a0000004200 */
[----:B------:R-:W5:Y:S05]  /*6ef0*/  LDSM.16.MT88.4 R24, [R2+0xa000] ;  /* 0x00a000000218783b */ /* 0x000f6a0000004200 */
[----:B------:R-:W-:Y:S05]  /*6f00*/  LDSM.16.MT88.4 R28, [R0+0x8800] ;  /* 0x00880000001c783b */ /* 0x000fea0000004200 */
[----:B------:R-:W-:Y:S05]  /*6f10*/  LDSM.16.MT88.4 R32, [R206+0x22800] ;  /* 0x02280000ce20783b */ /* 0x000fea0000004200 */
[----:B------:R-:W-:Y:S01]  /*6f20*/  LDSM.16.MT88.4 R164, [R2+0x8800] ;  /* 0x0088000002a4783b */ /* 0x000fe20000004200 */
[-C--:B-1----:R-:W-:Y:S04]  /*6f30*/  HMMA.16816.F32 R36, R4, R8.reuse, R36 ;  /* 0x000000080424723c */ /* 0x082fe80000001824 */
[----:B------:R-:W-:Y:S05]  /*6f40*/  LDSM.16.MT88.4 R168, [R0+0xa800] ;  /* 0x00a8000000a8783b */ /* 0x000fea0000004200 */
[----:B------:R-:W-:Y:S01]  /*6f50*/  LDSM.16.MT88.4 R172, [R2+0xa800] ;  /* 0x00a8000002ac783b */ /* 0x000fe20000004200 */
[C---:B--2---:R-:W-:Y:S08]  /*6f60*/  HMMA.16816.F32 R40, R12.reuse, R8, R40 ;  /* 0x000000080c28723c */ /* 0x044ff00000001828 */
[-C--:B------:R-:W-:Y:S08]  /*6f70*/  HMMA.16816.F32 R44, R12, R10.reuse, R44 ;  /* 0x0000000a0c2c723c */ /* 0x080ff0000000182c */
[C---:B------:R-:W-:Y:S01]  /*6f80*/  HMMA.16816.F32 R48, R4.reuse, R10, R48 ;  /* 0x0000000a0430723c */ /* 0x040fe20000001830 */
[----:B------:R-:W1:Y:S07]  /*6f90*/  LDSM.16.MT88.4 R8, [R206+0x20800] ;  /* 0x02080000ce08783b */ /* 0x000e6e0000004200 */
[-C--:B---3--:R-:W-:Y:S08]  /*6fa0*/  HMMA.16816.F32 R52, R4, R16.reuse, R52 ;  /* 0x000000100434723c */ /* 0x088ff00000001834 */
[C---:B------:R-:W-:Y:S08]  /*6fb0*/  HMMA.16816.F32 R56, R12.reuse, R16, R56 ;  /* 0x000000100c38723c */ /* 0x040ff00000001838 */
[-C--:B------:R-:W-:Y:S08]  /*6fc0*/  HMMA.16816.F32 R60, R12, R18.reuse, R60 ;  /* 0x000000120c3c723c */ /* 0x080ff0000000183c */
[C---:B------:R-:W-:Y:S01]  /*6fd0*/  HMMA.16816.F32 R64, R4.reuse, R18, R64 ;  /* 0x000000120440723c */ /* 0x040fe20000001840 */
[----:B------:R-:W-:Y:S07]  /*6fe0*/  LDSM.16.MT88.4 R16, [R206+0x23000] ;  /* 0x02300000ce10783b */ /* 0x000fee0000004200 */
[-C--:B----4-:R-:W-:Y:S08]  /*6ff0*/  HMMA.16816.F32 R68, R4, R20.reuse, R68 ;  /* 0x000000140444723c */ /* 0x090ff00000001844 */
[C---:B------:R-:W-:Y:S08]  /*7000*/  HMMA.16816.F32 R72, R12.reuse, R20, R72 ;  /* 0x000000140c48723c */ /* 0x040ff00000001848 */
[-C--:B------:R-:W-:Y:S08]  /*7010*/  HMMA.16816.F32 R76, R12, R22.reuse, R76 ;  /* 0x000000160c4c723c */ /* 0x080ff0000000184c */
[C---:B------:R-:W-:Y:S01]  /*7020*/  HMMA.16816.F32 R80, R4.reuse, R22, R80 ;  /* 0x000000160450723c */ /* 0x040fe20000001850 */
[----:B------:R-:W-:Y:S07]  /*7030*/  LDSM.16.MT88.4 R20, [R2+0x9000] ;  /* 0x009000000214783b */ /* 0x000fee0000004200 */
[-C--:B-----5:R-:W-:Y:S08]  /*7040*/  HMMA.16816.F32 R84, R4, R24.reuse, R84 ;  /* 0x000000180454723c */ /* 0x0a0ff00000001854 */
[C---:B------:R-:W-:Y:S08]  /*7050*/  HMMA.16816.F32 R88, R12.reuse, R24, R88 ;  /* 0x000000180c58723c */ /* 0x040ff00000001858 */
[-C--:B------:R-:W-:Y:S01]  /*7060*/  HMMA.16816.F32 R92, R12, R26.reuse, R92 ;  /* 0x0000001a0c5c723c */ /* 0x080fe2000000185c */
[----:B------:R-:W-:Y:S07]  /*7070*/  LDSM.16.MT88.4 R12, [R0+0x9000] ;  /* 0x00900000000c783b */ /* 0x000fee0000004200 */
[----:B------:R-:W-:Y:S01]  /*7080*/  HMMA.16816.F32 R96, R4, R26, R96 ;  /* 0x0000001a0460723c */ /* 0x000fe20000001860 */
[----:B------:R-:W2:Y:S05]  /*7090*/  LDSM.16.MT88.4 R4, [R206+0x21000] ;  /* 0x02100000ce04783b */ /* 0x000eaa0000004200 */
[----:B------:R-:W3:Y:S02]  /*70a0*/  LDSM.16.MT88.4 R24, [R0+0xb000] ;  /* 0x00b000000018783b */ /* 0x000ee40000004200 */
[-C--:B-1----:R-:W-:Y:S08]  /*70b0*/  HMMA.16816.F32 R36, R8, R28.reuse, R36 ;  /* 0x0000001c0824723c */ /* 0x082ff00000001824 */
[C---:B------:R-:W-:Y:S08]  /*70c0*/  HMMA.16816.F32 R40, R32.reuse, R28, R40 ;  /* 0x0000001c2028723c */ /* 0x040ff00000001828 */
[-C--:B------:R-:W-:Y:S08]  /*70d0*/  HMMA.16816.F32 R44, R32, R30.reuse, R44 ;  /* 0x0000001e202c723c */ /* 0x080ff0000000182c */
[C---:B------:R-:W-:Y:S01]  /*70e0*/  HMMA.16816.F32 R48, R8.reuse, R30, R48 ;  /* 0x0000001e0830723c */ /* 0x040fe20000001830 */
[----:B------:R-:W1:Y:S07]  /*70f0*/  LDSM.16.MT88.4 R28, [R2+0xb000] ;  /* 0x00b00000021c783b */ /* 0x000e6e0000004200 */
[-C--:B------:R-:W-:Y:S08]  /*7100*/  HMMA.16816.F32 R52, R8, R164.reuse, R52 ;  /* 0x000000a40834723c */ /* 0x080ff00000001834 */
[C---:B------:R-:W-:Y:S08]  /*7110*/  HMMA.16816.F32 R56, R32.reuse, R164, R56 ;  /* 0x000000a42038723c */ /* 0x040ff00000001838 */
[-C--:B------:R-:W-:Y:S08]  /*7120*/  HMMA.16816.F32 R60, R32, R166.reuse, R60 ;  /* 0x000000a6203c723c */ /* 0x080ff0000000183c */
[C---:B------:R-:W-:Y:S01]  /*7130*/  HMMA.16816.F32 R64, R8.reuse, R166, R64 ;  /* 0x000000a60840723c */ /* 0x040fe20000001840 */
[----:B------:R-:W-:Y:S07]  /*7140*/  LDSM.16.MT88.4 R164, [R206+0x23800] ;  /* 0x02380000cea4783b */ /* 0x000fee0000004200 */
[-C--:B------:R-:W-:Y:S08]  /*7150*/  HMMA.16816.F32 R68, R8, R168.reuse, R68 ;  /* 0x000000a80844723c */ /* 0x080ff00000001844 */
[C---:B------:R-:W-:Y:S08]  /*7160*/  HMMA.16816.F32 R72, R32.reuse, R168, R72 ;  /* 0x000000a82048723c */ /* 0x040ff00000001848 */
        /* <DEDUP_REMOVED lines=8> */
[----:B------:R-:W4:Y:S05]  /*71f0*/  LDSM.16.MT88.4 R8, [R206+0x21800] ;  /* 0x02180000ce08783b */ /* 0x000f2a0000004200 */
[----:B------:R-:W5:Y:S02]  /*7200*/  LDSM.16.MT88.4 R172, [R0+0xb800] ;  /* 0x00b8000000ac783b */ /* 0x000f640000004200 */
[-C--:B--2---:R-:W-:Y:S08]  /*7210*/  HMMA.16816.F32 R36, R4, R12.reuse, R36 ;  /* 0x0000000c0424723c */ /* 0x084ff00000001824 */
[C---:B------:R-:W-:Y:S08]  /*7220*/  HMMA.16816.F32 R40, R16.reuse, R12, R40 ;  /* 0x0000000c1028723c */ /* 0x040ff00000001828 */
[-C--:B------:R-:W-:Y:S08]  /*7230*/  HMMA.16816.F32 R44, R16, R14.reuse, R44 ;  /* 0x0000000e102c723c */ /* 0x080ff0000000182c */
[C---:B------:R-:W-:Y:S01]  /*7240*/  HMMA.16816.F32 R48, R4.reuse, R14, R48 ;  /* 0x0000000e0430723c */ /* 0x040fe20000001830 */
[----:B------:R-:W2:Y:S05]  /*7250*/  LDSM.16.MT88.4 R12, [R2+0xb800] ;  /* 0x00b80000020c783b */ /* 0x000eaa0000004200 */
[----:B------:R-:W-:Y:S02]  /*7260*/  BAR.SYNC.DEFER_BLOCKING 0x0 ;  /* 0x0000000000007b1d */ /* 0x000fe40000010000 */
[-C--:B------:R-:W-:Y:S08]  /*7270*/  HMMA.16816.F32 R52, R4, R20.reuse, R52 ;  /* 0x000000140434723c */ /* 0x080ff00000001834 */
[C---:B------:R-:W-:Y:S08]  /*7280*/  HMMA.16816.F32 R56, R16.reuse, R20, R56 ;  /* 0x000000141038723c */ /* 0x040ff00000001838 */
[-C--:B------:R-:W-:Y:S08]  /*7290*/  HMMA.16816.F32 R60, R16, R22.reuse, R60 ;  /* 0x00000016103c723c */ /* 0x080ff0000000183c */
[C---:B------:R-:W-:Y:S08]  /*72a0*/  HMMA.16816.F32 R64, R4.reuse, R22, R64 ;  /* 0x000000160440723c */ /* 0x040ff00000001840 */
[-C--:B---3--:R-:W-:Y:S08]  /*72b0*/  HMMA.16816.F32 R68, R4, R24.reuse, R68 ;  /* 0x000000180444723c */ /* 0x088ff00000001844 */
[C---:B------:R-:W-:Y:S08]  /*72c0*/  HMMA.16816.F32 R72, R16.reuse, R24, R72 ;  /* 0x000000181048723c */ /* 0x040ff00000001848 */
[-C--:B------:R-:W-:Y:S08]  /*72d0*/  HMMA.16816.F32 R76, R16, R26.reuse, R76 ;  /* 0x0000001a104c723c */ /* 0x080ff0000000184c */
[C---:B------:R-:W-:Y:S08]  /*72e0*/  HMMA.16816.F32 R80, R4.reuse, R26, R80 ;  /* 0x0000001a0450723c */ /* 0x040ff00000001850 */
[-C--:B-1----:R-:W-:Y:S08]  /*72f0*/  HMMA.16816.F32 R84, R4, R28.reuse, R84 ;  /* 0x0000001c0454723c */ /* 0x082ff00000001854 */
[C---:B------:R-:W-:Y:S08]  /*7300*/  HMMA.16816.F32 R88, R16.reuse, R28, R88 ;  /* 0x0000001c1058723c */ /* 0x040ff00000001858 */
[-C--:B------:R-:W-:Y:S08]  /*7310*/  HMMA.16816.F32 R92, R16, R30.reuse, R92 ;  /* 0x0000001e105c723c */ /* 0x080ff0000000185c */
[----:B------:R-:W-:Y:S08]  /*7320*/  HMMA.16816.F32 R96, R4, R30, R96 ;  /* 0x0000001e0460723c */ /* 0x000ff00000001860 */
[-C--:B----4-:R-:W-:Y:S08]  /*7330*/  HMMA.16816.F32 R36, R8, R32.reuse, R36 ;  /* 0x000000200824723c */ /* 0x090ff00000001824 */
[C---:B------:R-:W-:Y:S08]  /*7340*/  HMMA.16816.F32 R40, R164.reuse, R32, R40 ;  /* 0x00000020a428723c */ /* 0x040ff00000001828 */
[-C--:B------:R-:W-:Y:S08]  /*7350*/  HMMA.16816.F32 R44, R164, R34.reuse, R44 ;  /* 0x00000022a42c723c */ /* 0x080ff0000000182c */
[C---:B------:R-:W-:Y:S08]  /*7360*/  HMMA.16816.F32 R48, R8.reuse, R34, R48 ;  /* 0x000000220830723c */ /* 0x040ff00000001830 */
[-C--:B------:R-:W-:Y:S08]  /*7370*/  HMMA.16816.F32 R52, R8, R168.reuse, R52 ;  /* 0x000000a80834723c */ /* 0x080ff00000001834 */
[C---:B------:R-:W-:Y:S08]  /*7380*/  HMMA.16816.F32 R56, R164.reuse, R168, R56 ;  /* 0x000000a8a438723c */ /* 0x040ff00000001838 */
[-C--:B------:R-:W-:Y:S08]  /*7390*/  HMMA.16816.F32 R60, R164, R170.reuse, R60 ;  /* 0x000000aaa43c723c */ /* 0x080ff0000000183c */
[C---:B------:R-:W-:Y:S08]  /*73a0*/  HMMA.16816.F32 R64, R8.reuse, R170, R64 ;  /* 0x000000aa0840723c */ /* 0x040ff00000001840 */
[-C--:B-----5:R-:W-:Y:S08]  /*73b0*/  HMMA.16816.F32 R68, R8, R172.reuse, R68 ;  /* 0x000000ac0844723c */ /* 0x0a0ff00000001844 */
        /* <DEDUP_REMOVED lines=12> */
[C---:B------:R-:W-:Y:S02]  /*7480*/  LEA R4, P0, R2.reuse, R230, 0x1 ;  /* 0x000000e602047211 */ /* 0x040fe400078008ff */
[----:B------:R-:W-:Y:S01]  /*7490*/  SHF.R.S32.HI R6, RZ, 0x1f, R2 ;  /* 0x0000001fff067819 */ /* 0x000fe20000011402 */
[----:B------:R-:W-:Y:S01]  /*74a0*/  @!P2 IMAD.MOV.U32 R7, RZ, RZ, c[0x0][0x374] ;  /* 0x0000dd00ff07a624 */ /* 0x000fe200078e00ff */
[----:B------:R-:W-:Y:S01]  /*74b0*/  LEA.HI.X.SX32 R5, R2, R231, 0x1, P0 ;  /* 0x000000e702057211 */ /* 0x000fe200000f0eff */
[----:B------:R-:W-:Y:S01]  /*74c0*/  @!P3 IMAD.MOV.U32 R9, RZ, RZ, c[0x0][0x374] ;  /* 0x0000dd00ff09b624 */ /* 0x000fe200078e00ff */
[C---:B------:R-:W-:Y:S01]  /*74d0*/  @!P2 LEA R0, P4, R10.reuse, R2, 0x5 ;  /* 0x000000020a00a211 */ /* 0x040fe200078828ff */
[----:B------:R-:W-:Y:S03]  /*74e0*/  IMAD.SHL.U32 R2, R249, 0x2, RZ ;  /* 0x00000002f9027824 */ /* 0x000fe600078e00ff */
[C---:B------:R-:W-:Y:S02]  /*74f0*/  @!P2 LEA.HI.X R7, R10.reuse, R6, R7, 0x5, P4 ;  /* 0x000000060a07a211 */ /* 0x040fe400020f2c07 */
[----:B------:R1:W-:Y:S01]  /*7500*/  @P3 STS.128 [R2+0x8000], RZ ;  /* 0x008000ff02003388 */ /* 0x0003e20000000c00 */
[----:B------:R-:W-:Y:S02]  /*7510*/  @!P3 LEA R8, P4, R10, R4, 0x6 ;  /* 0x000000040a08b211 */ /* 0x000fe400078830ff */
[----:B------:R-:W-:Y:S01]  /*7520*/  @!P2 LEA R6, P0, R0, R230, 0x1 ;  /* 0x000000e60006a211 */ /* 0x000fe200078008ff */
[----:B------:R-:W-:Y:S01]  /*7530*/  @!PT LDS RZ, [RZ] ;  /* 0x00000000fffff984 */ /* 0x000fe20000000800 */
[----:B------:R-:W-:Y:S01]  /*7540*/  @!PT LDS RZ, [RZ] ;  /* 0x00000000fffff984 */ /* 0x000fe20000000800 */
[----:B------:R-:W-:Y:S01]  /*7550*/  @!PT LDS RZ, [RZ] ;  /* 0x00000000fffff984 */ /* 0x000fe20000000800 */
[----:B------:R1:W-:Y:S01]  /*7560*/  @!P3 LDGSTS.E.BYPASS.LTC128B.128 [R2+0x8000], [R4.64] ;  /* 0x080000000402bfae */ /* 0x0003e2000b901d4c */
[----:B------:R-:W-:Y:S01]  /*7570*/  @!P3 LEA.HI.X R9, R10, R5, R9, 0x6, P4 ;  /* 0x000000050a09b211 */ /* 0x000fe200020f3409 */
[----:B------:R-:W-:Y:S01]  /*7580*/  IMAD.MOV.U32 R230, RZ, RZ, R4 ;  /* 0x000000ffffe67224 */ /* 0x000fe200078e0004 */
[----:B------:R-:W-:Y:S01]  /*7590*/  @!P2 LEA.HI.X R7, R0, R231, R7, 0x1, P0 ;  /* 0x000000e70007a211 */ /* 0x000fe200000f0c07 */
[----:B------:R1:W-:Y:S01]  /*75a0*/  @P2 STS.128 [R2+0xa000], RZ ;  /* 0x00a000ff02002388 */ /* 0x0003e20000000c00 */
[----:B------:R-:W-:Y:S03]  /*75b0*/  IMAD.MOV.U32 R231, RZ, RZ, R5 ;  /* 0x000000ffffe77224 */ /* 0x000fe600078e0005 */
        /* <DEDUP_REMOVED lines=15> */
.L_x_187:
[----:B------:R-:W-:Y:S01]  /*76b0*/  LDSM.16.M88.4 R32, [R215+0x1c000] ;  /* 0x01c00000d720783b */ /* 0x000fe20000000200 */
[----:B-1----:R-:W-:Y:S01]  /*76c0*/  @P1 IADD3 R2, P0, R250, UR14, RZ ;  /* 0x0000000efa021c10 */ /* 0x002fe2000ff1e0ff */
[----:B------:R-:W-:Y:S02]  /*76d0*/  USHF.L.U32 UR7, UR4, 0x3, URZ ;  /* 0x0000000304077899 */ /* 0x000fe4000800063f */
[----:B------:R-:W-:Y:S01]  /*76e0*/  USHF.L.U32 UR9, UR4, 0x4, URZ ;  /* 0x0000000404097899 */ /* 0x000fe2000800063f */
[----:B------:R-:W1:Y:S01]  /*76f0*/  LDSM.16.MT88.4 R16, [R205] ;  /* 0x00000000cd10783b */ /* 0x000e620000004200 */
[----:B------:R-:W-:Y:S02]  /*7700*/  UIMAD UR5, UR4, 0x18, URZ ;  /* 0x00000018040578a4 */ /* 0x000fe4000f8e023f */
[----:B------:R-:W-:Y:S02]  /*7710*/  USHF.L.U32 UR8, UR4, 0x5, URZ ;  /* 0x0000000504087899 */ /* 0x000fe4000800063f */
[----:B------:R-:W2:Y:S01]  /*7720*/  LDSM.16.M88.4 R28, [R215+0x1d000] ;  /* 0x01d00000d71c783b */ /* 0x000ea20000000200 */
[----:B------:R-:W-:Y:S02]  /*7730*/  UIMAD UR6, UR4, 0x28, URZ ;  /* 0x00000028040678a4 */ /* 0x000fe4000f8e023f */
[----:B------:R-:W-:Y:S02]  /*7740*/  UISETP.GT.AND UP2, UPT, UR10, UR18, UPT ;  /* 0x000000120a00728c */ /* 0x000fe4000bf44270 */
[----:B------:R-:W3:Y:S01]  /*7750*/  LDSM.16.MT88.4 R164, [R205+0x4000] ;  /* 0x00400000cda4783b */ /* 0x000ee20000004200 */
[----:B------:R-:W-:Y:S04]  /*7760*/  @UP3 UIADD3 UR14, UP1, UR14, -0x100, URZ ;  /* 0xffffff000e0e3890 */ /* 0x000fe8000ff3e03f */
[----:B------:R-:W4:Y:S05]  /*7770*/  LDL R0, [R1+0x10] ;  /* 0x0000100001007983 */ /* 0x000f2a0000100800 */
[----:B------:R-:W-:Y:S05]  /*7780*/  LDSM.16.M88.4 R168, [R209+0x1c000] ;  /* 0x01c00000d1a8783b */ /* 0x000fea0000000200 */
[----:B------:R-:W3:Y:S05]  /*7790*/  LDSM.16.MT88.4 R172, [R205+0x800] ;  /* 0x00080000cdac783b */ /* 0x000eea0000004200 */
[----:B------:R-:W3:Y:S05]  /*77a0*/  LDSM.16.M88.4 R176, [R209+0x1d000] ;  /* 0x01d00000d1b0783b */ /* 0x000eea0000000200 */
[----:B------:R-:W3:Y:S01]  /*77b0*/  LDSM.16.MT88.4 R180, [R205+0x4800] ;  /* 0x00480000cdb4783b */ /* 0x000ee20000004200 */
[-C--:B-1----:R-:W-:Y:S04]  /*77c0*/  HMMA.16816.F32 R4, R32, R16.reuse, RZ ;  /* 0x000000102004723c */ /* 0x082fe800000018ff */
[----:B------:R-:W-:Y:S05]  /*77d0*/  LDSM.16.M88.4 R184, [R204+0x1c000] ;  /* 0x01c00000ccb8783b */ /* 0x000fea0000000200 */
[----:B------:R-:W1:Y:S01]  /*77e0*/  LDSM.16.MT88.4 R188, [R205+0x1000] ;  /* 0x00100000cdbc783b */ /* 0x000e620000004200 */
[C---:B--2---:R-:W-:Y:S04]  /*77f0*/  HMMA.16816.F32 R8, R28.reuse, R16, RZ ;  /* 0x000000101c08723c */ /* 0x044fe800000018ff */
[----:B------:R-:W2:Y:S04]  /*7800*/  LDSM.16.M88.4 R192, [R204+0x1d000] ;  /* 0x01d00000ccc0783b */ /* 0x000ea80000000200 */
[-C--:B------:R-:W-:Y:S01]  /*7810*/  HMMA.16816.F32 R12, R28, R18.reuse, RZ ;  /* 0x000000121c0c723c */ /* 0x080fe200000018ff */
[----:B------:R-:W1:Y:S05]  /*7820*/  LDSM.16.MT88.4 R196, [R205+0x5000] ;  /* 0x00500000cdc4783b */ /* 0x000e6a0000004200 */
[----:B------:R-:W-:Y:S02]  /*7830*/  LDSM.16.M88.4 R200, [R3+0x1d000] ;  /* 0x01d0000003c8783b */ /* 0x000fe40000000200 */
[C---:B------:R-:W-:Y:S03]  /*7840*/  HMMA.16816.F32 R16, R32.reuse, R18, RZ ;  /* 0x000000122010723c */ /* 0x040fe600000018ff */
[----:B------:R-:W4:Y:S05]  /*7850*/  LDL R208, [R1] ;  /* 0x0000000001d07983 */ /* 0x000f2a0000100800 */
[-C--:B---3--:R-:W-:Y:S08]  /*7860*/  HMMA.16816.F32 R20, R32, R164.reuse, RZ ;  /* 0x000000a42014723c */ /* 0x088ff000000018ff */
[C---:B------:R-:W-:Y:S08]  /*7870*/  HMMA.16816.F32 R24, R28.reuse, R164, RZ ;  /* 0x000000a41c18723c */ /* 0x040ff000000018ff */
[-C--:B------:R-:W-:Y:S08]  /*7880*/  HMMA.16816.F32 R28, R28, R166.reuse, RZ ;  /* 0x000000a61c1c723c */ /* 0x080ff000000018ff */
[----:B------:R-:W-:Y:S01]  /*7890*/  HMMA.16816.F32 R32, R32, R166, RZ ;  /* 0x000000a62020723c */ /* 0x000fe200000018ff */
[----:B------:R-:W-:Y:S07]  /*78a0*/  LDSM.16.M88.4 R164, [R3+0x1c000] ;  /* 0x01c0000003a4783b */ /* 0x000fee0000000200 */
        /* <DEDUP_REMOVED lines=8> */
[----:B------:R-:W3:Y:S07]  /*7930*/  LDSM.16.MT88.4 R176, [R205+0x5800] ;  /* 0x00580000cdb0783b */ /* 0x000eee0000004200 */
[----:B------:R-:W-:Y:S01]  /*7940*/  HMMA.16816.F32 R32, R168, R182, R32 ;  /* 0x000000b6a820723c */ /* 0x000fe20000001820 */
[----:B------:R-:W-:Y:S05]  /*7950*/  LDSM.16.M88.4 R168, [R215+0x1e000] ;  /* 0x01e00000d7a8783b */ /* 0x000fea0000000200 */
[----:B------:R-:W3:Y:S02]  /*7960*/  LDSM.16.MT88.4 R180, [R205+0x2000] ;  /* 0x00200000cdb4783b */ /* 0x000ee40000004200 */
[-C--:B-1----:R-:W-:Y:S08]  /*7970*/  HMMA.16816.F32 R4, R184, R188.reuse, R4 ;  /* 0x000000bcb804723c */ /* 0x082ff00000001804 */
[C---:B--2---:R-:W-:Y:S08]  /*7980*/  HMMA.16816.F32 R8, R192.reuse, R188, R8 ;  /* 0x000000bcc008723c */ /* 0x044ff00000001808 */
[-C--:B------:R-:W-:Y:S08]  /*7990*/  HMMA.16816.F32 R12, R192, R190.reuse, R12 ;  /* 0x000000bec00c723c */ /* 0x080ff0000000180c */
[C---:B------:R-:W-:Y:S01]  /*79a0*/  HMMA.16816.F32 R16, R184.reuse, R190, R16 ;  /* 0x000000beb810723c */ /* 0x040fe20000001810 */
[----:B------:R-:W1:Y:S07]  /*79b0*/  LDSM.16.M88.4 R188, [R215+0x1f000] ;  /* 0x01f00000d7bc783b */ /* 0x000e6e0000000200 */
[-C--:B------:R-:W-:Y:S08]  /*79c0*/  HMMA.16816.F32 R20, R184, R196.reuse, R20 ;  /* 0x000000c4b814723c */ /* 0x080ff00000001814 */
[C---:B------:R-:W-:Y:S08]  /*79d0*/  HMMA.16816.F32 R24, R192.reuse, R196, R24 ;  /* 0x000000c4c018723c */ /* 0x040ff00000001818 */
[-C--:B------:R-:W-:Y:S01]  /*79e0*/  HMMA.16816.F32 R28, R192, R198.reuse, R28 ;  /* 0x000000c6c01c723c */ /* 0x080fe2000000181c */
[----:B------:R-:W2:Y:S07]  /*79f0*/  LDSM.16.MT88.4 R192, [R205+0x6000] ;  /* 0x00600000cdc0783b */ /* 0x000eae0000004200 */
[----:B------:R-:W-:Y:S01]  /*7a00*/  HMMA.16816.F32 R32, R184, R198, R32 ;  /* 0x000000c6b820723c */ /* 0x000fe20000001820 */
[----:B------:R-:W-:Y:S05]  /*7a10*/  LDSM.16.MT88.4 R184, [R205+0x2800] ;  /* 0x00280000cdb8783b */ /* 0x000fea0000004200 */
[----:B------:R-:W-:Y:S02]  /*7a20*/  LDSM.16.M88.4 R196, [R209+0x1f000] ;  /* 0x01f00000d1c4783b */ /* 0x000fe40000000200 */
[-C--:B---3--:R-:W-:Y:S08]  /*7a30*/  HMMA.16816.F32 R4, R164, R172.reuse, R4 ;  /* 0x000000aca404723c */ /* 0x088ff00000001804 */
[C---:B------:R-:W-:Y:S08]  /*7a40*/  HMMA.16816.F32 R8, R200.reuse, R172, R8 ;  /* 0x000000acc808723c */ /* 0x040ff00000001808 */
[-C--:B------:R-:W-:Y:S08]  /*7a50*/  HMMA.16816.F32 R12, R200, R174.reuse, R12 ;  /* 0x000000aec80c723c */ /* 0x080ff0000000180c */
[C---:B------:R-:W-:Y:S01]  /*7a60*/  HMMA.16816.F32 R16, R164.reuse, R174, R16 ;  /* 0x000000aea410723c */ /* 0x040fe20000001810 */
[----:B------:R-:W3:Y:S07]  /*7a70*/  LDSM.16.M88.4 R172, [R209+0x1e000] ;  /* 0x01e00000d1ac783b */ /* 0x000eee0000000200 */
[-C--:B------:R-:W-:Y:S08]  /*7a80*/  HMMA.16816.F32 R20, R164, R176.reuse, R20 ;  /* 0x000000b0a414723c */ /* 0x080ff00000001814 */
[C---:B------:R-:W-:Y:S08]  /*7a90*/  HMMA.16816.F32 R24, R200.reuse, R176, R24 ;  /* 0x000000b0c818723c */ /* 0x040ff00000001818 */
[-C--:B------:R-:W-:Y:S01]  /*7aa0*/  HMMA.16816.F32 R28, R200, R178.reuse, R28 ;  /* 0x000000b2c81c723c */ /* 0x080fe2000000181c */
[----:B------:R-:W2:Y:S07]  /*7ab0*/  LDSM.16.MT88.4 R200, [R205+0x6800] ;  /* 0x00680000cdc8783b */ /* 0x000eae0000004200 */
[----:B------:R-:W-:Y:S01]  /*7ac0*/  HMMA.16816.F32 R32, R164, R178, R32 ;  /* 0x000000b2a420723c */ /* 0x000fe20000001820 */
[----:B------:R-:W-:Y:S05]  /*7ad0*/  LDSM.16.M88.4 R164, [R204+0x1e000] ;  /* 0x01e00000cca4783b */ /* 0x000fea0000000200 */
[----:B------:R-:W3:Y:S02]  /*7ae0*/  LDSM.16.MT88.4 R176, [R205+0x3000] ;  /* 0x00300000cdb0783b */ /* 0x000ee40000004200 */
[-C--:B------:R-:W-:Y:S08]  /*7af0*/  HMMA.16816.F32 R4, R168, R180.reuse, R4 ;  /* 0x000000b4a804723c */ /* 0x080ff00000001804 */
[C---:B-1----:R-:W-:Y:S08]  /*7b00*/  HMMA.16816.F32 R8, R188.reuse, R180, R8 ;  /* 0x000000b4bc08723c */ /* 0x042ff00000001808 */
[-C--:B------:R-:W-:Y:S08]  /*7b10*/  HMMA.16816.F32 R12, R188, R182.reuse, R12 ;  /* 0x000000b6bc0c723c */ /* 0x080ff0000000180c */
[C---:B------:R-:W-:Y:S01]  /*7b20*/  HMMA.16816.F32 R16, R168.reuse, R182, R16 ;  /* 0x000000b6a810723c */ /* 0x040fe20000001810 */
[----:B------:R-:W1:Y:S07]  /*7b30*/  LDSM.16.M88.4 R180, [R204+0x1f000] ;  /* 0x01f00000ccb4783b */ /* 0x000e6e0000000200 */
[-C--:B--2---:R-:W-:Y:S08]  /*7b40*/  HMMA.16816.F32 R20, R168, R192.reuse, R20 ;  /* 0x000000c0a814723c */ /* 0x084ff00000001814 */
[C---:B------:R-:W-:Y:S08]  /*7b50*/  HMMA.16816.F32 R24, R188.reuse, R192, R24 ;  /* 0x000000c0bc18723c */ /* 0x040ff00000001818 */
[-C--:B------:R-:W-:Y:S01]  /*7b60*/  HMMA.16816.F32 R28, R188, R194.reuse, R28 ;  /* 0x000000c2bc1c723c */ /* 0x080fe2000000181c */
[----:B------:R-:W2:Y:S07]  /*7b70*/  LDSM.16.MT88.4 R188, [R205+0x7000] ;  /* 0x00700000cdbc783b */ /* 0x000eae0000004200 */
[----:B------:R-:W-:Y:S01]  /*7b80*/  HMMA.16816.F32 R32, R168, R194, R32 ;  /* 0x000000c2a820723c */ /* 0x000fe20000001820 */
[----:B------:R-:W-:Y:S05]  /*7b90*/  LDSM.16.M88.4 R168, [R3+0x1e000] ;  /* 0x01e0000003a8783b */ /* 0x000fea0000000200 */
[----:B------:R4:W-:Y:S02]  /*7ba0*/  LDSM.16.M88.4 R192, [R3+0x1f000] ;  /* 0x01f0000003c0783b */ /* 0x0009e40000000200 */
[-C--:B---3--:R-:W-:Y:S08]  /*7bb0*/  HMMA.16816.F32 R4, R172, R184.reuse, R4 ;  /* 0x000000b8ac04723c */ /* 0x088ff00000001804 */
[C---:B------:R-:W-:Y:S08]  /*7bc0*/  HMMA.16816.F32 R8, R196.reuse, R184, R8 ;  /* 0x000000b8c408723c */ /* 0x040ff00000001808 */
[-C--:B------:R-:W-:Y:S04]  /*7bd0*/  HMMA.16816.F32 R12, R196, R186.reuse, R12 ;  /* 0x000000bac40c723c */ /* 0x080fe8000000180c */
[----:B----4-:R-:W-:Y:S01]  /*7be0*/  @P1 IADD3.X R3, R0, UR11, RZ, P0, !PT ;  /* 0x0000000b00031c10 */ /* 0x010fe200087fe4ff */
[----:B------:R-:W-:Y:S01]  /*7bf0*/  IMAD.U32 R0, RZ, RZ, UR7 ;  /* 0x00000007ff007e24 */ /* 0x000fe2000f8e00ff */
[----:B------:R-:W-:Y:S02]  /*7c00*/  @UP3 UIADD3.X UR11, UR11, -0x1, URZ, UP1, !UPT ;  /* 0xffffffff0b0b3890 */ /* 0x000fe40008ffe43f */
[C---:B------:R-:W-:Y:S01]  /*7c10*/  HMMA.16816.F32 R16, R172.reuse, R186, R16 ;  /* 0x000000baac10723c */ /* 0x040fe20000001810 */
[----:B------:R-:W3:Y:S05]  /*7c20*/  LDSM.16.MT88.4 R184, [R205+0x3800] ;  /* 0x00380000cdb8783b */ /* 0x000eea0000004200 */
[----:B------:R4:W5:Y:S02]  /*7c30*/  @P1 LDG.E R247, [R2.64] ;  /* 0x0000000c02f71981 */ /* 0x000964000c1e1900 */
[-C--:B------:R-:W-:Y:S03]  /*7c40*/  HMMA.16816.F32 R20, R172, R200.reuse, R20 ;  /* 0x000000c8ac14723c */ /* 0x080fe60000001814 */
[----:B------:R4:W5:Y:S05]  /*7c50*/  @P1 LDG.E R248, [R2.64+0x20] ;  /* 0x0000200c02f81981 */ /* 0x00096a000c1e1900 */
[C---:B------:R-:W-:Y:S01]  /*7c60*/  HMMA.16816.F32 R24, R196.reuse, R200, R24 ;  /* 0x000000c8c418723c */ /* 0x040fe20000001818 */
[----:B------:R4:W5:Y:S05]  /*7c70*/  @P1 LDG.E R245, [R2.64+0x80] ;  /* 0x0000800c02f51981 */ /* 0x00096a000c1e1900 */
[----:B------:R4:W5:Y:S02]  /*7c80*/  @P1 LDG.E R246, [R2.64+0xa0] ;  /* 0x0000a00c02f61981 */ /* 0x000964000c1e1900 */
[-C--:B------:R-:W-:Y:S03]  /*7c90*/  HMMA.16816.F32 R28, R196, R202.reuse, R28 ;  /* 0x000000cac41c723c */ /* 0x080fe6000000181c */
[----:B------:R-:W2:Y:S05]  /*7ca0*/  LDSM.16.MT88.4 R196, [R205+0x7800] ;  /* 0x00780000cdc4783b */ /* 0x000eaa0000004200 */
[----:B------:R-:W-:Y:S08]  /*7cb0*/  HMMA.16816.F32 R32, R172, R202, R32 ;  /* 0x000000caac20723c */ /* 0x000ff00000001820 */
[-C--:B------:R-:W-:Y:S01]  /*7cc0*/  HMMA.16816.F32 R4, R164, R176.reuse, R4 ;  /* 0x000000b0a404723c */ /* 0x080fe20000001804 */
[----:B----4-:R-:W-:Y:S07]  /*7cd0*/  IMAD.U32 R2, RZ, RZ, UR7 ;  /* 0x00000007ff027e24 */ /* 0x010fee000f8e00ff */
[C---:B-1----:R-:W-:Y:S04]  /*7ce0*/  HMMA.16816.F32 R8, R180.reuse, R176, R8 ;  /* 0x000000b0b408723c */ /* 0x042fe80000001808 */
[-C--:B------:R-:W-:Y:S04]  /*7cf0*/  LEA R2, P0, R2, R222.reuse, 0x2 ;  /* 0x000000de02027211 */ /* 0x080fe800078010ff */
[-C--:B------:R-:W-:Y:S04]  /*7d00*/  HMMA.16816.F32 R12, R180, R178.reuse, R12 ;  /* 0x000000b2b40c723c */ /* 0x080fe8000000180c */
[-C--:B------:R-:W-:Y:S01]  /*7d10*/  LEA.HI.X.SX32 R3, R0, R223.reuse, 0x2, P0 ;  /* 0x000000df00037211 */ /* 0x080fe200000f16ff */
[----:B------:R-:W-:Y:S03]  /*7d20*/  IMAD.U32 R0, RZ, RZ, UR5 ;  /* 0x00000005ff007e24 */ /* 0x000fe6000f8e00ff */
[C---:B------:R-:W-:Y:S08]  /*7d30*/  HMMA.16816.F32 R16, R164.reuse, R178, R16 ;  /* 0x000000b2a410723c */ /* 0x040ff00000001810 */
[-C--:B--2---:R-:W-:Y:S08]  /*7d40*/  HMMA.16816.F32 R20, R164, R188.reuse, R20 ;  /* 0x000000bca414723c */ /* 0x084ff00000001814 */
[C---:B------:R-:W-:Y:S08]  /*7d50*/  HMMA.16816.F32 R24, R180.reuse, R188, R24 ;  /* 0x000000bcb418723c */ /* 0x040ff00000001818 */
[-C--:B------:R-:W-:Y:S08]  /*7d60*/  HMMA.16816.F32 R28, R180, R190.reuse, R28 ;  /* 0x000000beb41c723c */ /* 0x080ff0000000181c */
[----:B------:R-:W-:Y:S07]  /*7d70*/  HMMA.16816.F32 R32, R164, R190, R32 ;  /* 0x000000bea420723c */ /* 0x000fee0000001820 */
[----:B------:R-:W-:Y:S01]  /*7d80*/  IMAD.U32 R164, RZ, RZ, UR9 ;  /* 0x00000009ffa47e24 */ /* 0x000fe2000f8e00ff */
[-C--:B---3--:R-:W-:Y:S01]  /*7d90*/  HMMA.16816.F32 R4, R168, R184.reuse, R4 ;  /* 0x000000b8a804723c */ /* 0x088fe20000001804 */
[----:B------:R-:W-:Y:S03]  /*7da0*/  IMAD.U32 R165, RZ, RZ, UR9 ;  /* 0x00000009ffa57e24 */ /* 0x000fe6000f8e00ff */
[----:B------:R-:W-:Y:S01]  /*7db0*/  IMAD.U32 R166, RZ, RZ, UR8 ;  /* 0x00000008ffa67e24 */ /* 0x000fe2000f8e00ff */
[-C--:B------:R-:W-:Y:S03]  /*7dc0*/  LEA R164, P1, R164, R222.reuse, 0x2 ;  /* 0x000000dea4a47211 */ /* 0x080fe600078210ff */
[C---:B------:R-:W-:Y:S04]  /*7dd0*/  HMMA.16816.F32 R8, R192.reuse, R184, R8 ;  /* 0x000000b8c008723c */ /* 0x040fe80000001808 */
[-C--:B------:R-:W-:Y:S04]  /*7de0*/  LEA.HI.X.SX32 R165, R165, R223.reuse, 0x2, P1 ;  /* 0x000000dfa5a57211 */ /* 0x080fe800008f16ff */
[-C--:B------:R-:W-:Y:S07]  /*7df0*/  HMMA.16816.F32 R12, R192, R186.reuse, R12 ;  /* 0x000000bac00c723c */ /* 0x080fee000000180c */
[----:B------:R1:W-:Y:S01]  /*7e00*/  RED.E.ADD.F32.FTZ.RN.STRONG.GPU [R222.64], R4 ;  /* 0x00000004de00798e */ /* 0x0003e2000c10e78c */
[C---:B------:R-:W-:Y:S04]  /*7e10*/  HMMA.16816.F32 R16, R168.reuse, R186, R16 ;  /* 0x000000baa810723c */ /* 0x040fe80000001810 */
[----:B------:R-:W-:Y:S04]  /*7e20*/  RED.E.ADD.F32.FTZ.RN.STRONG.GPU [R2.64], R5 ;  /* 0x000000050200798e */ /* 0x000fe8000c10e78c */
[-C--:B------:R-:W-:Y:S01]  /*7e30*/  HMMA.16816.F32 R20, R168, R196.reuse, R20 ;  /* 0x000000c4a814723c */ /* 0x080fe20000001814 */
[----:B------:R2:W-:Y:S07]  /*7e40*/  RED.E.ADD.F32.FTZ.RN.STRONG.GPU [R164.64], R6 ;  /* 0x00000006a400798e */ /* 0x0005ee000c10e78c */
[C---:B------:R-:W-:Y:S08]  /*7e50*/  HMMA.16816.F32 R24, R192.reuse, R196, R24 ;  /* 0x000000c4c018723c */ /* 0x040ff00000001818 */
[-C--:B------:R-:W-:Y:S01]  /*7e60*/  HMMA.16816.F32 R28, R192, R198.reuse, R28 ;  /* 0x000000c6c01c723c */ /* 0x080fe2000000181c */
[----:B-1----:R-:W-:Y:S01]  /*7e70*/  IMAD.U32 R4, RZ, RZ, UR5 ;  /* 0x00000005ff047e24 */ /* 0x002fe2000f8e00ff */
[----:B------:R-:W-:Y:S02]  /*7e80*/  UIMAD UR5, UR4, 0x30, URZ ;  /* 0x00000030040578a4 */ /* 0x000fe4000f8e023f */
[----:B------:R-:W-:Y:S04]  /*7e90*/  UIMAD UR4, UR4, 0x38, URZ ;  /* 0x00000038040478a4 */ /* 0x000fe8000f8e023f */
[----:B------:R-:W-:Y:S01]  /*7ea0*/  HMMA.16816.F32 R32, R168, R198, R32 ;  /* 0x000000c6a820723c */ /* 0x000fe20000001820 */
[----:B------:R-:W-:Y:S03]  /*7eb0*/  LDSM.16.MT88.4 R168, [R207+0x2800] ;  /* 0x00280000cfa8783b */ /* 0x000fe60000004200 */
[-C--:B------:R-:W-:Y:S01]  /*7ec0*/  LEA R4, P0, R4, R222.reuse, 0x2 ;  /* 0x000000de04047211 */ /* 0x080fe200078010ff */
[----:B--2---:R-:W-:Y:S02]  /*7ed0*/  IMAD.U32 R164, RZ, RZ, UR6 ;  /* 0x00000006ffa47e24 */ /* 0x004fe4000f8e00ff */
[----:B------:R-:W-:Y:S01]  /*7ee0*/  IMAD.U32 R6, RZ, RZ, UR5 ;  /* 0x00000005ff067e24 */ /* 0x000fe2000f8e00ff */
[-C--:B------:R-:W-:Y:S01]  /*7ef0*/  LEA.HI.X.SX32 R5, R0, R223.reuse, 0x2, P0 ;  /* 0x000000df00057211 */ /* 0x080fe200000f16ff */
[----:B------:R-:W-:Y:S03]  /*7f00*/  IMAD.U32 R0, RZ, RZ, UR8 ;  /* 0x00000008ff007e24 */ /* 0x000fe6000f8e00ff */
[-C--:B------:R-:W-:Y:S01]  /*7f10*/  LEA R166, P0, R166, R222.reuse, 0x2 ;  /* 0x000000dea6a67211 */ /* 0x080fe200078010ff */
[----:B------:R1:W-:Y:S01]  /*7f20*/  RED.E.ADD.F32.FTZ.RN.STRONG.GPU [R4.64], R7 ;  /* 0x000000070400798e */ /* 0x0003e2000c10e78c */
[-C--:B------:R-:W-:Y:S02]  /*7f30*/  LEA R164, P2, R164, R222.reuse, 0x2 ;  /* 0x000000dea4a47211 */ /* 0x080fe400078410ff */
[-C--:B------:R-:W-:Y:S01]  /*7f40*/  LEA.HI.X.SX32 R167, R0, R223.reuse, 0x2, P0 ;  /* 0x000000df00a77211 */ /* 0x080fe200000f16ff */
[----:B------:R-:W-:Y:S01]  /*7f50*/  IMAD.U32 R0, RZ, RZ, UR4 ;  /* 0x00000004ff007e24 */ /* 0x000fe2000f8e00ff */
[-C--:B------:R-:W-:Y:S03]  /*7f60*/  LEA R6, P1, R6, R222.reuse, 0x2 ;  /* 0x000000de06067211 */ /* 0x080fe600078210ff */
[----:B------:R2:W-:Y:S01]  /*7f70*/  RED.E.ADD.F32.FTZ.RN.STRONG.GPU [R166.64], R8 ;  /* 0x00000008a600798e */ /* 0x0005e2000c10e78c */
[----:B-1----:R-:W-:Y:S02]  /*7f80*/  IMAD.U32 R7, RZ, RZ, UR6 ;  /* 0x00000006ff077e24 */ /* 0x002fe4000f8e00ff */
[----:B------:R-:W-:Y:S01]  /*7f90*/  IMAD.U32 R5, RZ, RZ, UR5 ;  /* 0x00000005ff057e24 */ /* 0x000fe2000f8e00ff */
[----:B------:R-:W-:Y:S01]  /*7fa0*/  UIADD3 UR5, UR9, 0x20, URZ ;  /* 0x0000002009057890 */ /* 0x000fe2000fffe03f */
[----:B------:R-:W-:Y:S01]  /*7fb0*/  IMAD.U32 R4, RZ, RZ, UR4 ;  /* 0x00000004ff047e24 */ /* 0x000fe2000f8e00ff */
[-C--:B------:R-:W-:Y:S02]  /*7fc0*/  LEA.HI.X.SX32 R165, R7, R223.reuse, 0x2, P2 ;  /* 0x000000df07a57211 */ /* 0x080fe400010f16ff */
[-C--:B------:R-:W-:Y:S01]  /*7fd0*/  LEA.HI.X.SX32 R7, R5, R223.reuse, 0x2, P1 ;  /* 0x000000df05077211 */ /* 0x080fe200008f16ff */
[----:B------:R-:W-:Y:S01]  /*7fe0*/  UIADD3 UR4, UR7, UR5, URZ ;  /* 0x0000000507047290 */ /* 0x000fe2000fffe03f */
[-C--:B------:R-:W-:Y:S01]  /*7ff0*/  LEA R4, P0, R4, R222.reuse, 0x2 ;  /* 0x000000de04047211 */ /* 0x080fe200078010ff */
[----:B------:R1:W-:Y:S01]  /*8000*/  RED.E.ADD.F32.FTZ.RN.STRONG.GPU [R164.64], R9 ;  /* 0x00000009a400798e */ /* 0x0003e2000c10e78c */
[----:B--2---:R-:W-:Y:S01]  /*8010*/  IMAD.U32 R8, RZ, RZ, UR5 ;  /* 0x00000005ff087e24 */ /* 0x004fe2000f8e00ff */
[----:B------:R-:W-:Y:S01]  /*8020*/  UIADD3 UR6, UR7, UR4, URZ ;  /* 0x0000000407067290 */ /* 0x000fe2000fffe03f */
[-C--:B------:R-:W-:Y:S01]  /*8030*/  LEA.HI.X.SX32 R5, R0, R223.reuse, 0x2, P0 ;  /* 0x000000df00057211 */ /* 0x080fe200000f16ff */
[----:B------:R-:W-:Y:S01]  /*8040*/  IMAD.U32 R0, RZ, RZ, UR5 ;  /* 0x00000005ff007e24 */ /* 0x000fe2000f8e00ff */
[----:B------:R2:W-:Y:S01]  /*8050*/  RED.E.ADD.F32.FTZ.RN.STRONG.GPU [R6.64], R10 ;  /* 0x0000000a0600798e */ /* 0x0005e2000c10e78c */
[-C--:B------:R-:W-:Y:S01]  /*8060*/  LEA R8, P0, R8, R222.reuse, 0x2 ;  /* 0x000000de08087211 */ /* 0x080fe200078010ff */
[----:B------:R-:W-:Y:S03]  /*8070*/  UIADD3 UR5, UR7, UR6, URZ ;  /* 0x0000000607057290 */ /* 0x000fe6000fffe03f */
[----:B------:R3:W-:Y:S05]  /*8080*/  RED.E.ADD.F32.FTZ.RN.STRONG.GPU [R4.64], R11 ;  /* 0x0000000b0400798e */ /* 0x0007ea000c10e78c */
[----:B------:R-:W-:Y:S05]  /*8090*/  RED.E.ADD.F32.FTZ.RN.STRONG.GPU [R222.64+0x80], R16 ;  /* 0x00008010de00798e */ /* 0x000fea000c10e78c */
[----:B------:R-:W-:Y:S01]  /*80a0*/  RED.E.ADD.F32.FTZ.RN.STRONG.GPU [R2.64+0x80], R17 ;  /* 0x000080110200798e */ /* 0x000fe2000c10e78c */
[-C--:B-1----:R-:W-:Y:S01]  /*80b0*/  LEA.HI.X.SX32 R9, R0, R223.reuse, 0x2, P0 ;  /* 0x000000df00097211 */ /* 0x082fe200000f16ff */
[----:B------:R-:W-:Y:S02]  /*80c0*/  IMAD.U32 R0, RZ, RZ, UR6 ;  /* 0x00000006ff007e24 */ /* 0x000fe4000f8e00ff */
[----:B--2---:R-:W-:Y:S02]  /*80d0*/  IMAD.U32 R6, RZ, RZ, UR4 ;  /* 0x00000004ff067e24 */ /* 0x004fe4000f8e00ff */
[----:B------:R1:W-:Y:S01]  /*80e0*/  RED.E.ADD.F32.FTZ.RN.STRONG.GPU [R8.64], R18 ;  /* 0x000000120800798e */ /* 0x0003e2000c10e78c */
[----:B---3--:R-:W-:Y:S02]  /*80f0*/  IMAD.U32 R5, RZ, RZ, UR4 ;  /* 0x00000004ff057e24 */ /* 0x008fe4000f8e00ff */
[-C--:B------:R-:W-:Y:S01]  /*8100*/  LEA R6, P1, R6, R222.reuse, 0x2 ;  /* 0x000000de06067211 */ /* 0x080fe200078210ff */
[----:B------:R-:W-:Y:S01]  /*8110*/  IMAD.U32 R4, RZ, RZ, UR6 ;  /* 0x00000006ff047e24 */ /* 0x000fe2000f8e00ff */
[----:B------:R-:W-:Y:S02]  /*8120*/  UIADD3 UR4, UR7, UR5, URZ ;  /* 0x0000000507047290 */ /* 0x000fe4000fffe03f */
[-C--:B------:R-:W-:Y:S02]  /*8130*/  LEA.HI.X.SX32 R7, R5, R223.reuse, 0x2, P1 ;  /* 0x000000df05077211 */ /* 0x080fe400008f16ff */
[-C--:B------:R-:W-:Y:S01]  /*8140*/  LEA R4, P0, R4, R222.reuse, 0x2 ;  /* 0x000000de04047211 */ /* 0x080fe200078010ff */
[----:B------:R-:W-:Y:S02]  /*8150*/  UIADD3 UR6, UR7, UR4, URZ ;  /* 0x0000000407067290 */ /* 0x000fe4000fffe03f */
[----:B------:R2:W-:Y:S01]  /*8160*/  RED.E.ADD.F32.FTZ.RN.STRONG.GPU [R6.64], R19 ;  /* 0x000000130600798e */ /* 0x0005e2000c10e78c */
[-C--:B------:R-:W-:Y:S01]  /*8170*/  LEA.HI.X.SX32 R5, R0, R223.reuse, 0x2, P0 ;  /* 0x000000df00057211 */ /* 0x080fe200000f16ff */
[----:B------:R-:W-:Y:S04]  /*8180*/  IMAD.U32 R0, RZ, RZ, UR5 ;  /* 0x00000005ff007e24 */ /* 0x000fe8000f8e00ff */
[----:B------:R3:W-:Y:S01]  /*8190*/  RED.E.ADD.F32.FTZ.RN.STRONG.GPU [R4.64], R12 ;  /* 0x0000000c0400798e */ /* 0x0007e2000c10e78c */
[----:B-1----:R-:W-:Y:S05]  /*81a0*/  IMAD.U32 R8, RZ, RZ, UR5 ;  /* 0x00000005ff087e24 */ /* 0x002fea000f8e00ff */
[-C--:B------:R-:W-:Y:S04]  /*81b0*/  LEA R8, P0, R8, R222.reuse, 0x2 ;  /* 0x000000de08087211 */ /* 0x080fe800078010ff */
[-C--:B------:R-:W-:Y:S01]  /*81c0*/  LEA.HI.X.SX32 R9, R0, R223.reuse, 0x2, P0 ;  /* 0x000000df00097211 */ /* 0x080fe200000f16ff */
[----:B------:R-:W-:Y:S02]  /*81d0*/  IMAD.U32 R0, RZ, RZ, UR6 ;  /* 0x00000006ff007e24 */ /* 0x000fe4000f8e00ff */
[----:B--2---:R-:W-:Y:S02]  /*81e0*/  IMAD.U32 R6, RZ, RZ, UR4 ;  /* 0x00000004ff067e24 */ /* 0x004fe4000f8e00ff */
[----:B------:R-:W-:Y:S03]  /*81f0*/  RED.E.ADD.F32.FTZ.RN.STRONG.GPU [R8.64], R13 ;  /* 0x0000000d0800798e */ /* 0x000fe6000c10e78c */
[-C--:B------:R-:W-:Y:S01]  /*8200*/  LEA R6, P1, R6, R222.reuse, 0x2 ;  /* 0x000000de06067211 */ /* 0x080fe200078210ff */
[----:B---3--:R-:W-:Y:S01]  /*8210*/  IMAD.U32 R5, RZ, RZ, UR4 ;  /* 0x00000004ff057e24 */ /* 0x008fe2000f8e00ff */
[----:B------:R-:W-:Y:S01]  /*8220*/  UIADD3 UR4, UR9, 0x40, URZ ;  /* 0x0000004009047890 */ /* 0x000fe2000fffe03f */
[----:B------:R-:W-:Y:S03]  /*8230*/  IMAD.U32 R4, RZ, RZ, UR6 ;  /* 0x00000006ff047e24 */ /* 0x000fe6000f8e00ff */
[-C--:B------:R-:W-:Y:S01]  /*8240*/  LEA.HI.X.SX32 R7, R5, R223.reuse, 0x2, P1 ;  /* 0x000000df05077211 */ /* 0x080fe200008f16ff */
[----:B------:R-:W-:Y:S01]  /*8250*/  UIADD3 UR5, UR7, UR4, URZ ;  /* 0x0000000407057290 */ /* 0x000fe2000fffe03f */
[-C--:B------:R-:W-:Y:S03]  /*8260*/  LEA R4, P0, R4, R222.reuse, 0x2 ;  /* 0x000000de04047211 */ /* 0x080fe600078010ff */
[----:B------:R1:W-:Y:S01]  /*8270*/  RED.E.ADD.F32.FTZ.RN.STRONG.GPU [R6.64], R14 ;  /* 0x0000000e0600798e */ /* 0x0003e2000c10e78c */
[-C--:B------:R-:W-:Y:S01]  /*8280*/  LEA.HI.X.SX32 R5, R0, R223.reuse, 0x2, P0 ;  /* 0x000000df00057211 */ /* 0x080fe200000f16ff */
[----:B------:R-:W-:Y:S04]  /*8290*/  IMAD.U32 R0, RZ, RZ, UR4 ;  /* 0x00000004ff007e24 */ /* 0x000fe8000f8e00ff */
[----:B------:R2:W-:Y:S05]  /*82a0*/  RED.E.ADD.F32.FTZ.RN.STRONG.GPU [R4.64], R15 ;  /* 0x0000000f0400798e */ /* 0x0005ea000c10e78c */
[----:B------:R-:W-:Y:S05]  /*82b0*/  RED.E.ADD.F32.FTZ.RN.STRONG.GPU [R222.64+0x100], R20 ;  /* 0x00010014de00798e */ /* 0x000fea000c10e78c */
[----:B------:R-:W-:Y:S05]  /*82c0*/  RED.E.ADD.F32.FTZ.RN.STRONG.GPU [R2.64+0x100], R21 ;  /* 0x000100150200798e */ /* 0x000fea000c10e78c */
[----:B------:R-:W-:Y:S01]  /*82d0*/  LDSM.16.MT88.4 R12, [R206+0x1e000] ;  /* 0x01e00000ce0c783b */ /* 0x000fe20000004200 */
[----:B-1----:R-:W-:Y:S01]  /*82e0*/  IMAD.U32 R6, RZ, RZ, UR4 ;  /* 0x00000004ff067e24 */ /* 0x002fe2000f8e00ff */
[----:B------:R-:W-:Y:S04]  /*82f0*/  UIADD3 UR4, UR7, UR5, URZ ;  /* 0x0000000507047290 */ /* 0x000fe8000fffe03f */
[-C--:B------:R-:W-:Y:S01]  /*8300*/  LEA R6, P0, R6, R222.reuse, 0x2 ;  /* 0x000000de06067211 */ /* 0x080fe200078010ff */
[----:B--2---:R-:W-:Y:S02]  /*8310*/  IMAD.U32 R4, RZ, RZ, UR5 ;  /* 0x00000005ff047e24 */ /* 0x004fe4000f8e00ff */
[----:B------:R-:W-:Y:S01]  /*8320*/  IMAD.U32 R5, RZ, RZ, UR5 ;  /* 0x00000005ff057e24 */ /* 0x000fe2000f8e00ff */
[-C--:B------:R-:W-:Y:S01]  /*8330*/  LEA.HI.X.SX32 R7, R0, R223.reuse, 0x2, P0 ;  /* 0x000000df00077211 */ /* 0x080fe200000f16ff */
[----:B------:R-:W-:Y:S01]  /*8340*/  UIADD3 UR5, UR7, UR4, URZ ;  /* 0x0000000407057290 */ /* 0x000fe2000fffe03f */
[-C--:B------:R-:W-:Y:S01]  /*8350*/  LEA R4, P0, R4, R222.reuse, 0x2 ;  /* 0x000000de04047211 */ /* 0x080fe200078010ff */
[----:B------:R-:W-:Y:S02]  /*8360*/  IMAD.U32 R10, RZ, RZ, UR4 ;  /* 0x00000004ff0a7e24 */ /* 0x000fe4000f8e00ff */
[----:B------:R1:W-:Y:S01]  /*8370*/  RED.E.ADD.F32.FTZ.RN.STRONG.GPU [R6.64], R22 ;  /* 0x000000160600798e */ /* 0x0003e2000c10e78c */
[-C--:B------:R-:W-:Y:S01]  /*8380*/  LEA.HI.X.SX32 R5, R5, R223.reuse, 0x2, P0 ;  /* 0x000000df05057211 */ /* 0x080fe200000f16ff */
[----:B------:R-:W-:Y:S01]  /*8390*/  IMAD.U32 R0, RZ, RZ, UR4 ;  /* 0x00000004ff007e24 */ /* 0x000fe2000f8e00ff */
[----:B------:R-:W-:Y:S01]  /*83a0*/  UIADD3 UR4, UR7, UR5, URZ ;  /* 0x0000000507047290 */ /* 0x000fe2000fffe03f */
[-C--:B------:R-:W-:Y:S01]  /*83b0*/  LEA R10, P0, R10, R222.reuse, 0x2 ;  /* 0x000000de0a0a7211 */ /* 0x080fe200078010ff */
[----:B------:R-:W-:Y:S01]  /*83c0*/  IMAD.U32 R9, RZ, RZ, UR5 ;  /* 0x00000005ff097e24 */ /* 0x000fe2000f8e00ff */
[----:B------:R2:W-:Y:S01]  /*83d0*/  RED.E.ADD.F32.FTZ.RN.STRONG.GPU [R4.64], R23 ;  /* 0x000000170400798e */ /* 0x0005e2000c10e78c */
[----:B------:R-:W-:Y:S01]  /*83e0*/  UIADD3 UR5, UR7, UR4, URZ ;  /* 0x0000000407057290 */ /* 0x000fe2000fffe03f */
[-C--:B------:R-:W-:Y:S02]  /*83f0*/  LEA.HI.X.SX32 R11, R0, R223.reuse, 0x2, P0 ;  /* 0x000000df000b7211 */ /* 0x080fe400000f16ff */
[CC--:B------:R-:W-:Y:S01]  /*8400*/  LEA R8, P1, R9.reuse, R222.reuse, 0x2 ;  /* 0x000000de09087211 */ /* 0x0c0fe200078210ff */
[----:B------:R-:W-:Y:S02]  /*8410*/  LDSM.16.MT88.4 R20, [R207+0x2000] ;  /* 0x00200000cf14783b */ /* 0x000fe40000004200 */
[----:B------:R-:W-:Y:S01]  /*8420*/  IMAD.U32 R0, RZ, RZ, UR5 ;  /* 0x00000005ff007e24 */ /* 0x000fe2000f8e00ff */
[-C--:B------:R-:W-:Y:S01]  /*8430*/  LEA.HI.X.SX32 R9, R9, R223.reuse, 0x2, P1 ;  /* 0x000000df09097211 */ /* 0x080fe200008f16ff */
[----:B------:R-:W-:Y:S01]  /*8440*/  UIADD3 UR5, UR9, 0x60, URZ ;  /* 0x0000006009057890 */ /* 0x000fe2000fffe03f */
[----:B------:R-:W-:Y:S05]  /*8450*/  RED.E.ADD.F32.FTZ.RN.STRONG.GPU [R10.64], R24 ;  /* 0x000000180a00798e */ /* 0x000fea000c10e78c */
[----:B------:R-:W-:Y:S01]  /*8460*/  RED.E.ADD.F32.FTZ.RN.STRONG.GPU [R8.64], R25 ;  /* 0x000000190800798e */ /* 0x000fe2000c10e78c */
[----:B-1----:R-:W-:Y:S01]  /*8470*/  IMAD.U32 R7, RZ, RZ, UR4 ;  /* 0x00000004ff077e24 */ /* 0x002fe2000f8e00ff */
[----:B------:R-:W-:Y:S04]  /*8480*/  UIADD3 UR4, UR7, UR5, URZ ;  /* 0x0000000507047290 */ /* 0x000fe8000fffe03f */
[CC--:B------:R-:W-:Y:S01]  /*8490*/  LEA R6, P0, R7.reuse, R222.reuse, 0x2 ;  /* 0x000000de07067211 */ /* 0x0c0fe200078010ff */
[----:B------:R-:W-:Y:S03]  /*84a0*/  UIADD3 UR6, UR7, UR4, URZ ;  /* 0x0000000407067290 */ /* 0x000fe6000fffe03f */
[-C--:B------:R-:W-:Y:S02]  /*84b0*/  LEA.HI.X.SX32 R7, R7, R223.reuse, 0x2, P0 ;  /* 0x000000df07077211 */ /* 0x080fe400000f16ff */
[CC--:B--2---:R-:W-:Y:S03]  /*84c0*/  LEA R4, P0, R0.reuse, R222.reuse, 0x2 ;  /* 0x000000de00047211 */ /* 0x0c4fe600078010ff */
[----:B------:R1:W-:Y:S01]  /*84d0*/  RED.E.ADD.F32.FTZ.RN.STRONG.GPU [R6.64], R26 ;  /* 0x0000001a0600798e */ /* 0x0003e2000c10e78c */
[-C--:B------:R-:W-:Y:S01]  /*84e0*/  LEA.HI.X.SX32 R5, R0, R223.reuse, 0x2, P0 ;  /* 0x000000df00057211 */ /* 0x080fe200000f16ff */
[----:B------:R-:W-:Y:S01]  /*84f0*/  IMAD.U32 R0, RZ, RZ, UR5 ;  /* 0x00000005ff007e24 */ /* 0x000fe2000f8e00ff */
[----:B------:R-:W-:Y:S03]  /*8500*/  UIADD3 UR5, UR7, UR6, URZ ;  /* 0x0000000607057290 */ /* 0x000fe6000fffe03f */
[----:B------:R2:W-:Y:S05]  /*8510*/  RED.E.ADD.F32.FTZ.RN.STRONG.GPU [R4.64], R27 ;  /* 0x0000001b0400798e */ /* 0x0005ea000c10e78c */
[----:B------:R-:W-:Y:S05]  /*8520*/  RED.E.ADD.F32.FTZ.RN.STRONG.GPU [R222.64+0x180], R32 ;  /* 0x00018020de00798e */ /* 0x000fea000c10e78c */
[----:B------:R3:W-:Y:S01]  /*8530*/  RED.E.ADD.F32.FTZ.RN.STRONG.GPU [R2.64+0x180], R33 ;  /* 0x000180210200798e */ /* 0x0007e2000c10e78c */
[----:B-1----:R-:W-:Y:S01]  /*8540*/  IMAD.U32 R6, RZ, RZ, UR4 ;  /* 0x00000004ff067e24 */ /* 0x002fe2000f8e00ff */
[----:B------:R-:W-:Y:S01]  /*8550*/  UIADD3 UR4, UR7, UR5, URZ ;  /* 0x0000000507047290 */ /* 0x000fe2000fffe03f */
[----:B------:R-:W-:Y:S01]  /*8560*/  IMAD.U32 R7, RZ, RZ, UR5 ;  /* 0x00000005ff077e24 */ /* 0x000fe2000f8e00ff */
[CC--:B--2---:R-:W-:Y:S04]  /*8570*/  LEA R4, P0, R0.reuse, R222.reuse, 0x2 ;  /* 0x000000de00047211 */ /* 0x0c4fe800078010ff */
[-C--:B------:R-:W-:Y:S01]  /*8580*/  LEA.HI.X.SX32 R5, R0, R223.reuse, 0x2, P0 ;  /* 0x000000df00057211 */ /* 0x080fe200000f16ff */
[----:B------:R-:W-:Y:S01]  /*8590*/  IMAD.U32 R0, RZ, RZ, UR6 ;  /* 0x00000006ff007e24 */ /* 0x000fe2000f8e00ff */
[CC--:B------:R-:W-:Y:S01]  /*85a0*/  LEA R10, P0, R6.reuse, R222.reuse, 0x2 ;  /* 0x000000de060a7211 */ /* 0x0c0fe200078010ff */
[----:B------:R-:W-:Y:S02]  /*85b0*/  UIADD3 UR6, UR7, UR4, URZ ;  /* 0x0000000407067290 */ /* 0x000fe4000fffe03f */
[----:B------:R1:W-:Y:S01]  /*85c0*/  RED.E.ADD.F32.FTZ.RN.STRONG.GPU [R4.64], R34 ;  /* 0x000000220400798e */ /* 0x0003e2000c10e78c */
[-C--:B------:R-:W-:Y:S02]  /*85d0*/  LEA.HI.X.SX32 R11, R6, R223.reuse, 0x2, P0 ;  /* 0x000000df060b7211 */ /* 0x080fe400000f16ff */
[CC--:B------:R-:W-:Y:S01]  /*85e0*/  LEA R8, P0, R0.reuse, R222.reuse, 0x2 ;  /* 0x000000de00087211 */ /* 0x0c0fe200078010ff */
[----:B---3--:R-:W-:Y:S01]  /*85f0*/  IMAD.U32 R3, RZ, RZ, UR6 ;  /* 0x00000006ff037e24 */ /* 0x008fe2000f8e00ff */
[CC--:B------:R-:W-:Y:S01]  /*8600*/  LEA R6, P2, R7.reuse, R222.reuse, 0x2 ;  /* 0x000000de07067211 */ /* 0x0c0fe200078410ff */
[----:B------:R-:W-:Y:S01]  /*8610*/  RED.E.ADD.F32.FTZ.RN.STRONG.GPU [R10.64], R35 ;  /* 0x000000230a00798e */ /* 0x000fe2000c10e78c */
[-C--:B------:R-:W-:Y:S01]  /*8620*/  LEA.HI.X.SX32 R9, R0, R223.reuse, 0x2, P0 ;  /* 0x000000df00097211 */ /* 0x080fe200000f16ff */
[----:B------:R-:W-:Y:S01]  /*8630*/  IMAD.IADD R0, R208, 0x1, R207 ;  /* 0x00000001d0007824 */ /* 0x000fe200078e02cf */
[-C--:B------:R-:W-:Y:S02]  /*8640*/  LEA.HI.X.SX32 R7, R7, R223.reuse, 0x2, P2 ;  /* 0x000000df07077211 */ /* 0x080fe400010f16ff */
[----:B------:R-:W-:Y:S01]  /*8650*/  LDSM.16.MT88.4 R32, [R206+0x1e800] ;  /* 0x01e80000ce20783b */ /* 0x000fe20000004200 */
[CC--:B------:R-:W-:Y:S04]  /*8660*/  LEA R2, P0, R3.reuse, R222.reuse, 0x2 ;  /* 0x000000de03027211 */ /* 0x0c0fe800078010ff */
[----:B------:R-:W-:Y:S01]  /*8670*/  RED.E.ADD.F32.FTZ.RN.STRONG.GPU [R8.64], R28 ;  /* 0x0000001c0800798e */ /* 0x000fe2000c10e78c */
[-C--:B------:R-:W-:Y:S02]  /*8680*/  LEA.HI.X.SX32 R3, R3, R223.reuse, 0x2, P0 ;  /* 0x000000df03037211 */ /* 0x080fe400000f16ff */
[----:B------:R-:W-:Y:S02]  /*8690*/  PLOP3.LUT P0, PT, PT, PT, UP2, 0x80, 0x0 ;  /* 0x000000000000781c */ /* 0x000fe40003f0f028 */
[----:B------:R-:W-:Y:S05]  /*86a0*/  RED.E.ADD.F32.FTZ.RN.STRONG.GPU [R6.64], R29 ;  /* 0x0000001d0600798e */ /* 0x000fea000c10e78c */
[----:B------:R-:W-:Y:S01]  /*86b0*/  LDSM.16.MT88.4 R8, [R207] ;  /* 0x00000000cf08783b */ /* 0x000fe20000004200 */
[----:B-1----:R-:W-:Y:S01]  /*86c0*/  IMAD.U32 R5, RZ, RZ, UR4 ;  /* 0x00000004ff057e24 */ /* 0x002fe2000f8e00ff */
[----:B------:R-:W-:Y:S03]  /*86d0*/  ULOP3.LUT UR4, UR10, 0x1, URZ, 0xc0, !UPT ;  /* 0x000000010a047892 */ /* 0x000fe6000f8ec03f */
[----:B------:R-:W-:Y:S01]  /*86e0*/  LDSM.16.MT88.4 R16, [R0] ;  /* 0x000000000010783b */ /* 0x000fe20000004200 */
[C---:B------:R-:W-:Y:S01]  /*86f0*/  LEA R4, P1, R5.reuse, R222, 0x2 ;  /* 0x000000de05047211 */ /* 0x040fe200078210ff */
[----:B------:R-:W-:Y:S02]  /*8700*/  UISETP.NE.U32.AND UP0, UPT, UR4, 0x1, UPT ;  /* 0x000000010400788c */ /* 0x000fe4000bf05070 */
[----:B------:R-:W-:Y:S01]  /*8710*/  UIADD3 UR4, UR10, -0x1, URZ ;  /* 0xffffffff0a047890 */ /* 0x000fe2000fffe03f */
[----:B------:R-:W-:Y:S01]  /*8720*/  LEA.HI.X.SX32 R5, R5, R223, 0x2, P1 ;  /* 0x000000df05057211 */ /* 0x000fe200008f16ff */
[----:B------:R-:W-:Y:S02]  /*8730*/  LDSM.16.MT88.4 R24, [R0+0x2000] ;  /* 0x002000000018783b */ /* 0x000fe40000004200 */
[----:B------:R-:W-:Y:S01]  /*8740*/  PLOP3.LUT P1, PT, PT, PT, UP0, 0x80, 0x0 ;  /* 0x000000000000781c */ /* 0x000fe20003f2f008 */
[----:B------:R-:W-:Y:S02]  /*8750*/  @UP3 UIADD3 UR16, UP0, UR16, -0x100, URZ ;  /* 0xffffff0010103890 */ /* 0x000fe4000ff1e03f */
[----:B------:R-:W-:Y:S01]  /*8760*/  RED.E.ADD.F32.FTZ.RN.STRONG.GPU [R4.64], R30 ;  /* 0x0000001e0400798e */ /* 0x000fe2000c10e78c */
[----:B------:R-:W-:Y:S02]  /*8770*/  UMOV UR10, UR4 ;  /* 0x00000004000a7c82 */ /* 0x000fe40008000000 */
[----:B------:R-:W-:Y:S02]  /*8780*/  @UP3 UIADD3.X UR15, UR15, -0x1, URZ, UP0, !UPT ;  /* 0xffffffff0f0f3890 */ /* 0x000fe400087fe43f */
[----:B------:R-:W1:Y:S05]  /*8790*/  LDSM.16.MT88.4 R4, [R206+0x1c000] ;  /* 0x01c00000ce04783b */ /* 0x000e6a0000004200 */
[----:B------:R-:W-:Y:S05]  /*87a0*/  LDSM.16.MT88.4 R164, [R0+0x800] ;  /* 0x0008000000a4783b */ /* 0x000fea0000004200 */
[----:B------:R-:W-:Y:S05]  /*87b0*/  LDSM.16.MT88.4 R172, [R0+0x2800] ;  /* 0x0028000000ac783b */ /* 0x000fea0000004200 */
[----:B------:R-:W-:Y:S05]  /*87c0*/  RED.E.ADD.F32.FTZ.RN.STRONG.GPU [R2.64], R31 ;  /* 0x0000001f0200798e */ /* 0x000fea000c10e78c */
[----:B------:R-:W-:Y:S01]  /*87d0*/  LDSM.16.MT88.4 R28, [R207+0x800] ;  /* 0x00080000cf1c783b */ /* 0x000fe20000004200 */
        /* <DEDUP_REMOVED lines=43> */
[----:B------:R-:W1:Y:S02]  /*8a90*/  LDSM.16.MT88.4 R172, [R207+0x3800] ;  /* 0x00380000cfac783b */ /* 0x000e640000004200 */
[-C--:B--2---:R-:W-:Y:S08]  /*8aa0*/  HMMA.16816.F32 R100, R4, R12.reuse, R100 ;  /* 0x0000000c0464723c */ /* 0x084ff00000001864 */
[C---:B------:R-:W-:Y:S08]  /*8ab0*/  HMMA.16816.F32 R104, R16.reuse, R12, R104 ;  /* 0x0000000c1068723c */ /* 0x040ff00000001868 */
[-C--:B------:R-:W-:Y:S08]  /*8ac0*/  HMMA.16816.F32 R108, R16, R14.reuse, R108 ;  /* 0x0000000e106c723c */ /* 0x080ff0000000186c */
[C---:B------:R-:W-:Y:S01]  /*8ad0*/  HMMA.16816.F32 R112, R4.reuse, R14, R112 ;  /* 0x0000000e0470723c */ /* 0x040fe20000001870 */
[----:B------:R2:W1:Y:S07]  /*8ae0*/  LDSM.16.MT88.4 R12, [R0+0x3800] ;  /* 0x00380000000c783b */ /* 0x00046e0000004200 */
[-C--:B------:R-:W-:Y:S08]  /*8af0*/  HMMA.16816.F32 R116, R4, R20.reuse, R116 ;  /* 0x000000140474723c */ /* 0x080ff00000001874 */
[C---:B------:R-:W-:Y:S08]  /*8b00*/  HMMA.16816.F32 R120, R16.reuse, R20, R120 ;  /* 0x000000141078723c */ /* 0x040ff00000001878 */
[-C--:B------:R-:W-:Y:S04]  /*8b10*/  HMMA.16816.F32 R124, R16, R22.reuse, R124 ;  /* 0x00000016107c723c */ /* 0x080fe8000000187c */
[C---:B--2---:R-:W-:Y:S02]  /*8b20*/  IADD3 R0, R207.reuse, -0x4000, RZ ;  /* 0xffffc000cf007810 */ /* 0x044fe40007ffe0ff */
[----:B------:R-:W-:Y:S02]  /*8b30*/  @P1 IADD3 R0, R207, 0x4000, RZ ;  /* 0x00004000cf001810 */ /* 0x000fe40007ffe0ff */
[C---:B------:R-:W-:Y:S04]  /*8b40*/  HMMA.16816.F32 R128, R4.reuse, R22, R128 ;  /* 0x000000160480723c */ /* 0x040fe80000001880 */
[----:B------:R-:W-:Y:S04]  /*8b50*/  IMAD.MOV.U32 R207, RZ, RZ, R0 ;  /* 0x000000ffffcf7224 */ /* 0x000fe800078e0000 */
        /* <DEDUP_REMOVED lines=27> */
[----:B------:R-:W4:Y:S04]  /*8d10*/  LDL R181, [R1+0x28] ;  /* 0x0000280001b57983 */ /* 0x000f280000100800 */
[----:B------:R-:W4:Y:S04]  /*8d20*/  LDL R177, [R1+0xc] ;  /* 0x00000c0001b17983 */ /* 0x000f280000100800 */
[----:B------:R-:W4:Y:S04]  /*8d30*/  LDL R176, [R1+0x1c] ;  /* 0x00001c0001b07983 */ /* 0x000f280000100800 */
[----:B------:R-:W4:Y:S01]  /*8d40*/  LDL R180, [R1+0x24] ;  /* 0x0000240001b47983 */ /* 0x000f220000100800 */
[----:B------:R-:W-:-:S02]  /*8d50*/  FMUL.FTZ R100, R100, c[0x0][0x2e0] ;  /* 0x0000b80064647a20 */ /* 0x000fc40000410000 */
[----:B------:R-:W-:Y:S02]  /*8d60*/  FMUL.FTZ R32, R101, c[0x0][0x2e0] ;  /* 0x0000b80065207a20 */ /* 0x000fe40000410000 */
[----:B------:R-:W-:Y:S02]  /*8d70*/  FMUL.FTZ R102, R102, c[0x0][0x2e0] ;  /* 0x0000b80066667a20 */ /* 0x000fe40000410000 */
[----:B------:R-:W-:Y:S02]  /*8d80*/  FMUL.FTZ R31, R103, c[0x0][0x2e0] ;  /* 0x0000b800671f7a20 */ /* 0x000fe40000410000 */
[----:B------:R-:W-:Y:S02]  /*8d90*/  FMUL.FTZ R112, R112, c[0x0][0x2e0] ;  /* 0x0000b80070707a20 */ /* 0x000fe40000410000 */
[----:B------:R-:W-:Y:S02]  /*8da0*/  FMUL.FTZ R28, R113, c[0x0][0x2e0] ;  /* 0x0000b800711c7a20 */ /* 0x000fe40000410000 */
[----:B------:R-:W-:-:S02]  /*8db0*/  FMUL.FTZ R114, R114, c[0x0][0x2e0] ;  /* 0x0000b80072727a20 */ /* 0x000fc40000410000 */
[----:B------:R-:W-:Y:S01]  /*8dc0*/  FMUL.FTZ R27, R115, c[0x0][0x2e0] ;  /* 0x0000b800731b7a20 */ /* 0x000fe20000410000 */
[----:B------:R-:W-:Y:S01]  /*8dd0*/  F2FP.PACK_AB R32, R32, R100 ;  /* 0x000000642020723e */ /* 0x000fe200000000ff */
[----:B------:R-:W-:Y:S01]  /*8de0*/  BAR.SYNC.DEFER_BLOCKING 0x0 ;  /* 0x0000000000007b1d */ /* 0x000fe20000010000 */
[----:B------:R-:W-:Y:S02]  /*8df0*/  FMUL.FTZ R104, R104, c[0x0][0x2e0] ;  /* 0x0000b80068687a20 */ /* 0x000fe40000410000 */
[----:B------:R-:W-:Y:S01]  /*8e00*/  FMUL.FTZ R30, R105, c[0x0][0x2e0] ;  /* 0x0000b800691e7a20 */ /* 0x000fe20000410000 */
[----:B------:R-:W-:Y:S01]  /*8e10*/  F2FP.PACK_AB R31, R31, R102 ;  /* 0x000000661f1f723e */ /* 0x000fe200000000ff */
[----:B------:R-:W-:Y:S02]  /*8e20*/  FMUL.FTZ R106, R106, c[0x0][0x2e0] ;  /* 0x0000b8006a6a7a20 */ /* 0x000fe40000410000 */
[----:B------:R-:W-:Y:S01]  /*8e30*/  FMUL.FTZ R29, R107, c[0x0][0x2e0] ;  /* 0x0000b8006b1d7a20 */ /* 0x000fe20000410000 */
[----:B------:R-:W-:Y:S01]  /*8e40*/  F2FP.PACK_AB R28, R28, R112 ;  /* 0x000000701c1c723e */ /* 0x000fe200000000ff */
[----:B------:R-:W-:-:S02]  /*8e50*/  FMUL.FTZ R108, R108, c[0x0][0x2e0] ;  /* 0x0000b8006c6c7a20 */ /* 0x000fc40000410000 */
[----:B------:R-:W-:Y:S01]  /*8e60*/  FMUL.FTZ R26, R109, c[0x0][0x2e0] ;  /* 0x0000b8006d1a7a20 */ /* 0x000fe20000410000 */
[----:B------:R-:W-:Y:S01]  /*8e70*/  F2FP.PACK_AB R27, R27, R114 ;  /* 0x000000721b1b723e */ /* 0x000fe200000000ff */
        /* <DEDUP_REMOVED lines=74> */
[----:B------:R-:W-:Y:S02]  /*9320*/  F2FP.PACK_AB R6, R6, R152 ;  /* 0x000000980606723e */ /* 0x000fe400000000ff */
[----:B------:R-:W-:Y:S02]  /*9330*/  F2FP.PACK_AB R36, R37, R36 ;  /* 0x000000242524723e */ /* 0x000fe400000000ff */
[----:B------:R-:W-:Y:S02]  /*9340*/  F2FP.PACK_AB R38, R39, R38 ;  /* 0x000000262726723e */ /* 0x000fe400000000ff */
[----:B------:R-:W-:-:S02]  /*9350*/  F2FP.PACK_AB R48, R49, R48 ;  /* 0x000000303130723e */ /* 0x000fc400000000ff */
[----:B------:R-:W-:Y:S02]  /*9360*/  F2FP.PACK_AB R50, R51, R50 ;  /* 0x000000323332723e */ /* 0x000fe400000000ff */
[----:B------:R-:W-:Y:S02]  /*9370*/  F2FP.PACK_AB R40, R41, R40 ;  /* 0x000000282928723e */ /* 0x000fe400000000ff */
        /* <DEDUP_REMOVED lines=24> */
[----:B------:R-:W-:Y:S01]  /*9500*/  F2FP.PACK_AB R90, R91, R90 ;  /* 0x0000005a5b5a723e */ /* 0x000fe200000000ff */
[----:B------:R-:W-:Y:S01]  /*9510*/  UISETP.NE.AND UP0, UPT, UR26, -0x1, UPT ;  /* 0xffffffff1a00788c */ /* 0x000fe2000bf05270 */
[----:B------:R-:W-:Y:S01]  /*9520*/  F2FP.PACK_AB R5, R5, R154 ;  /* 0x0000009a0505723e */ /* 0x000fe200000000ff */
[----:B------:R-:W-:Y:S01]  /*9530*/  ULDC.64 UR8, c[0x0][0x3a0] ;  /* 0x0000e80000087ab9 */ /* 0x000fe20000000a00 */
[----:B------:R-:W-:Y:S02]  /*9540*/  F2FP.PACK_AB R2, R2, R156 ;  /* 0x0000009c0202723e */ /* 0x000fe400000000ff */
[----:B------:R-:W-:-:S02]  /*9550*/  F2FP.PACK_AB R0, R0, R158 ;  /* 0x0000009e0000723e */ /* 0x000fc400000000ff */
[----:B------:R-:W-:Y:S02]  /*9560*/  F2FP.PACK_AB R92, R93, R92 ;  /* 0x0000005c5d5c723e */ /* 0x000fe400000000ff */
[----:B------:R-:W-:Y:S02]  /*9570*/  F2FP.PACK_AB R94, R95, R94 ;  /* 0x0000005e5f5e723e */ /* 0x000fe400000000ff */
[----:B------:R-:W-:Y:S01]  /*9580*/  PLOP3.LUT P0, PT, PT, PT, UP0, 0x80, 0x0 ;  /* 0x000000000000781c */ /* 0x000fe20003f0f008 */
[----:B------:R-:W-:-:S04]  /*9590*/  @UP0 UIADD3 UR6, UR21, UR26, URZ ;  /* 0x0000001a15060290 */ /* 0x000fc8000fffe03f */
[----:B------:R-:W-:Y:S01]  /*95a0*/  @UP0 UIMAD.WIDE.U32 UR4, UR6, UR8, URZ ;  /* 0x00000008060402a5 */ /* 0x000fe2000f8e003f */
[----:B--2---:R1:W-:Y:S04]  /*95b0*/  STS [R179], R32 ;  /* 0x00000020b3007388 */ /* 0x0043e80000000800 */
[----:B------:R1:W-:Y:S04]  /*95c0*/  STS [R179+0x400], R31 ;  /* 0x0004001fb3007388 */ /* 0x0003e80000000800 */
[----:B---3--:R1:W-:Y:S04]  /*95d0*/  STS [R178], R28 ;  /* 0x0000001cb2007388 */ /* 0x0083e80000000800 */
[----:B----4-:R1:W-:Y:S04]  /*95e0*/  STS [R181], R27 ;  /* 0x0000001bb5007388 */ /* 0x0103e80000000800 */
[----:B------:R1:W-:Y:S04]  /*95f0*/  STS [R179+0x2000], R30 ;  /* 0x0020001eb3007388 */ /* 0x0003e80000000800 */
[----:B------:R1:W-:Y:S04]  /*9600*/  STS [R179+0x2400], R29 ;  /* 0x0024001db3007388 */ /* 0x0003e80000000800 */
[----:B------:R1:W-:Y:S04]  /*9610*/  STS [R178+0x2000], R26 ;  /* 0x0020001ab2007388 */ /* 0x0003e80000000800 */
[----:B------:R1:W-:Y:S04]  /*9620*/  STS [R178+0x2400], R25 ;  /* 0x00240019b2007388 */ /* 0x0003e80000000800 */
[----:B------:R1:W-:Y:S04]  /*9630*/  STS [R177], R24 ;  /* 0x00000018b1007388 */ /* 0x0003e80000000800 */
[----:B------:R1:W-:Y:S04]  /*9640*/  STS [R177+0x400], R23 ;  /* 0x00040017b1007388 */ /* 0x0003e80000000800 */
[----:B------:R1:W-:Y:S04]  /*9650*/  STS [R176], R20 ;  /* 0x00000014b0007388 */ /* 0x0003e80000000800 */
[----:B------:R1:W-:Y:S04]  /*9660*/  STS [R180], R19 ;  /* 0x00000013b4007388 */ /* 0x0003e80000000800 */
        /* <DEDUP_REMOVED lines=51> */
[----:B------:R1:W-:Y:S01]  /*99a0*/  STS [R176+0xe400], R94 ;  /* 0x00e4005eb0007388 */ /* 0x0003e20000000800 */
[----:B------:R-:W-:-:S02]  /*99b0*/  @UP0 UIMAD UR14, UR6, UR9, UR5 ;  /* 0x00000009060e02a4 */ /* 0x000fc4000f8e0205 */
        /* <DEDUP_REMOVED lines=14> */
.L_x_189:
        /* <DEDUP_REMOVED lines=18> */
.L_x_190:
[----:B------:R-:W-:Y:S01]  /*9bc0*/  BAR.SYNC.DEFER_BLOCKING 0x0 ;  /* 0x0000000000007b1d */ /* 0x000fe20000010000 */
[----:B-1----:R-:W-:Y:S01]  /*9bd0*/  IMAD.SHL.U32 R4, R249, 0x2, RZ ;  /* 0x00000002f9047824 */ /* 0x002fe200078e00ff */
[----:B------:R-:W-:Y:S01]  /*9be0*/  USHF.L.U32 UR5, UR20, 0x7, URZ ;  /* 0x0000000714057899 */ /* 0x000fe2000800063f */
[--C-:B------:R-:W-:Y:S01]  /*9bf0*/  SHF.R.S32.HI R9, RZ, 0x1f, R234.reuse ;  /* 0x0000001fff097819 */ /* 0x100fe200000114ea */
[----:B------:R-:W-:Y:S02]  /*9c00*/  IMAD.MOV.U32 R8, RZ, RZ, R234 ;  /* 0x000000ffff087224 */ /* 0x000fe400078e00ea */
[----:B------:R-:W1:Y:S01]  /*9c10*/  S2R R6, SR_TID.X ;  /* 0x0000000000067919 */ /* 0x000e620000002100 */
[----:B------:R-:W-:Y:S01]  /*9c20*/  USHF.R.S32.HI UR8, URZ, 0x1f, UR5 ;  /* 0x0000001f3f087899 */ /* 0x000fe20008011405 */
[----:B------:R-:W-:Y:S01]  /*9c30*/  IMAD.U32 R11, RZ, RZ, UR5 ;  /* 0x00000005ff0b7e24 */ /* 0x000fe2000f8e00ff */
[----:B------:R-:W-:Y:S01]  /*9c40*/  ULDC.64 UR6, c[0x0][0x3a0] ;  /* 0x0000e80000067ab9 */ /* 0x000fe20000000a00 */
[----:B------:R-:W-:Y:S01]  /*9c50*/  BSSY B0, `(.L_x_191) ;  /* 0x0000030000007945 */ /* 0x000fe20003800000 */
[----:B------:R-:W-:Y:S01]  /*9c60*/  UIMAD UR4, UR8, UR6, URZ ;  /* 0x00000006080472a4 */ /* 0x000fe2000f8e023f */
[----:B------:R-:W-:-:S03]  /*9c70*/  IMAD.WIDE.U32 R2, R11, c[0x0][0x3a0], R8 ;  /* 0x0000e8000b027a25 */ /* 0x000fc600078e0008 */
[----:B------:R-:W-:Y:S02]  /*9c80*/  UIMAD UR4, UR5, UR7, UR4 ;  /* 0x00000007050472a4 */ /* 0x000fe4000f8e0204 */
[----:B------:R-:W-:Y:S01]  /*9c90*/  IADD3 R2, P0, R2, UR11, RZ ;  /* 0x0000000b02027c10 */ /* 0x000fe2000ff1e0ff */
[----:B------:R-:W-:Y:S02]  /*9ca0*/  ULDC.64 UR6, c[0x0][0x3b8] ;  /* 0x0000ee0000067ab9 */ /* 0x000fe40000000a00 */
[----:B------:R-:W-:Y:S01]  /*9cb0*/  UIMAD UR6, UR58, UR6, URZ ;  /* 0x000000063a0672a4 */ /* 0x000fe2000f8e023f */
[----:B------:R-:W-:Y:S01]  /*9cc0*/  IMAD.U32 R5, RZ, RZ, UR4 ;  /* 0x00000004ff057e24 */ /* 0x000fe2000f8e00ff */
[----:B------:R-:W-:Y:S01]  /*9cd0*/  UIMAD UR4, UR20, -0x80, UR17 ;  /* 0xffffff80140478a4 */ /* 0x000fe2000f8e0211 */
[----:B------:R2:W3:Y:S01]  /*9ce0*/  LDS.128 R24, [R4+0xd000] ;  /* 0x00d0000004187984 */ /* 0x0004e20000000c00 */
[----:B------:R-:W-:Y:S02]  /*9cf0*/  UIMAD UR6, UR35, UR7, UR6 ;  /* 0x00000007230672a4 */ /* 0x000fe4000f8e0206 */
[----:B------:R-:W-:Y:S01]  /*9d00*/  IADD3.X R3, R3, UR14, R5, P0, !PT ;  /* 0x0000000e03037c10 */ /* 0x000fe200087fe405 */
[----:B------:R-:W-:Y:S01]  /*9d10*/  IMAD.U32 R5, RZ, RZ, UR35 ;  /* 0x00000023ff057e24 */ /* 0x000fe2000f8e00ff */
[----:B------:R2:W4:Y:S01]  /*9d20*/  LDS.128 R32, [R4+0xe000] ;  /* 0x00e0000004207984 */ /* 0x0005220000000c00 */
[----:B-1----:R-:W-:-:S02]  /*9d30*/  SHF.R.S32.HI R0, RZ, 0x1f, R6 ;  /* 0x0000001fff007819 */ /* 0x002fc40000011406 */
[----:B------:R-:W-:Y:S01]  /*9d40*/  IMAD.WIDE.U32 R2, R5, c[0x0][0x3b8], R2 ;  /* 0x0000ee0005027a25 */ /* 0x000fe200078e0002 */
[----:B------:R2:W1:Y:S01]  /*9d50*/  LDS.128 R40, [R4+0xf000] ;  /* 0x00f0000004287984 */ /* 0x0004620000000c00 */
[----:B------:R-:W-:-:S03]  /*9d60*/  LEA.HI R0, R0, R6, RZ, 0x3 ;  /* 0x0000000600007211 */ /* 0x000fc600078f18ff */
[----:B------:R2:W1:Y:S01]  /*9d70*/  LDS.128 R20, [R4+0x11000] ;  /* 0x0110000004147984 */ /* 0x0004620000000c00 */
[----:B------:R-:W-:Y:S02]  /*9d80*/  IADD3 R10, R3, UR6, RZ ;  /* 0x00000006030a7c10 */ /* 0x000fe4000fffe0ff */
[----:B------:R-:W-:Y:S01]  /*9d90*/  SHF.R.S32.HI R0, RZ, 0x3, R0 ;  /* 0x00000003ff007819 */ /* 0x000fe20000011400 */
[----:B------:R2:W1:Y:S03]  /*9da0*/  LDS.128 R28, [R4+0x12000] ;  /* 0x01200000041c7984 */ /* 0x0004660000000c00 */
[----:B------:R-:W-:Y:S01]  /*9db0*/  ISETP.GE.AND P5, PT, R0, UR4, PT ;  /* 0x0000000400007c0c */ /* 0x000fe2000bfa6270 */
[----:B------:R2:W1:Y:S01]  /*9dc0*/  LDS.128 R36, [R4+0x13000] ;  /* 0x0130000004247984 */ /* 0x0004620000000c00 */
[----:B------:R-:W-:-:S03]  /*9dd0*/  SHF.R.S32.HI R77, RZ, 0x1f, R0 ;  /* 0x0000001fff4d7819 */ /* 0x000fc60000011400 */
[----:B------:R2:W1:Y:S04]  /*9de0*/  LDS.128 R48, [R4+0x14000] ;  /* 0x0140000004307984 */ /* 0x0004680000000c00 */
[----:B------:R2:W1:Y:S04]  /*9df0*/  LDS.128 R56, [R4+0x15000] ;  /* 0x0150000004387984 */ /* 0x0004680000000c00 */
[----:B------:R2:W1:Y:S04]  /*9e00*/  LDS.128 R64, [R4+0x16000] ;  /* 0x0160000004407984 */ /* 0x0004680000000c00 */
[----:B------:R2:W1:Y:S04]  /*9e10*/  LDS.128 R72, [R4+0x17000] ;  /* 0x0170000004487984 */ /* 0x0004680000000c00 */
[----:B------:R2:W1:Y:S04]  /*9e20*/  LDS.128 R44, [R4+0x18000] ;  /* 0x01800000042c7984 */ /* 0x0004680000000c00 */
[----:B------:R2:W1:Y:S04]  /*9e30*/  LDS.128 R52, [R4+0x19000] ;  /* 0x0190000004347984 */ /* 0x0004680000000c00 */
[----:B------:R2:W1:Y:S04]  /*9e40*/  LDS.128 R60, [R4+0x1a000] ;  /* 0x01a00000043c7984 */ /* 0x0004680000000c00 */
[----:B------:R2:W1:Y:S01]  /*9e50*/  LDS.128 R68, [R4+0x1b000] ;  /* 0x01b0000004447984 */ /* 0x0004620000000c00 */
[----:B------:R-:W-:Y:S05]  /*9e60*/  @P5 BRA `(.L_x_192) ;  /* 0x000000e000005947 */ /* 0x000fea0003800000 */
[----:B---34-:R-:W-:Y:S01]  /*9e70*/  ISETP.GE.AND P1, PT, R234, c[0x0][0x220], PT ;  /* 0x00008800ea007a0c */ /* 0x018fe20003f26270 */
[----:B------:R-:W-:Y:S01]  /*9e80*/  LDS.128 R12, [R4+0x10000] ;  /* 0x01000000040c7984 */ /* 0x000fe20000000c00 */
[----:B------:R-:W-:Y:S01]  /*9e90*/  MOV R5, R10 ;  /* 0x0000000a00057202 */ /* 0x000fe20000000f00 */
[----:B------:R-:W-:Y:S01]  /*9ea0*/  IMAD R76, R77, c[0x0][0x3a0], RZ ;  /* 0x0000e8004d4c7a24 */ /* 0x000fe200078e02ff */
[----:B------:R-:W-:-:S09]  /*9eb0*/  ISETP.GE.AND P0, PT, R240, c[0x0][0x220], PT ;  /* 0x00008800f0007a0c */ /* 0x000fd20003f06270 */
[----:B------:R3:W4:Y:S02]  /*9ec0*/  @!P1 LDS.128 R16, [R4+0xc000] ;  /* 0x00c0000004109984 */ /* 0x0007240000000c00 */
[----:B--23--:R-:W-:-:S04]  /*9ed0*/  IMAD.MOV.U32 R4, RZ, RZ, R2 ;  /* 0x000000ffff047224 */ /* 0x00cfc800078e0002 */
[----:B------:R-:W-:-:S04]  /*9ee0*/  IMAD.WIDE.U32 R6, R0, c[0x0][0x3a0], R4 ;  /* 0x0000e80000067a25 */ /* 0x000fc800078e0004 */
[----:B------:R-:W-:-:S04]  /*9ef0*/  IMAD R4, R0, c[0x0][0x3a4], R76 ;  /* 0x0000e90000047a24 */ /* 0x000fc800078e024c */
[----:B------:R-:W-:Y:S01]  /*9f00*/  IMAD.IADD R5, R4, 0x1, R7 ;  /* 0x0000000104057824 */ /* 0x000fe200078e0207 */
[----:B------:R-:W-:-:S04]  /*9f10*/  LEA R4, P2, R6, c[0x0][0x340], 0x1 ;  /* 0x0000d00006047a11 */ /* 0x000fc800078408ff */
[----:B------:R-:W-:-:S05]  /*9f20*/  LEA.HI.X R5, R6, c[0x0][0x344], R5, 0x1, P2 ;  /* 0x0000d10006057a11 */ /* 0x000fca00010f0c05 */
[----:B----4-:R2:W-:Y:S04]  /*9f30*/  @!P1 STG.E.128 [R4.64], R16 ;  /* 0x0000001004009986 */ /* 0x0105e8000c101d0c */
[----:B------:R2:W-:Y:S02]  /*9f40*/  @!P0 STG.E.128 [R4.64+0x80], R12 ;  /* 0x0000800c04008986 */ /* 0x0005e4000c101d0c */
.L_x_192:
[----:B---34-:R-:W-:Y:S05]  /*9f50*/  BSYNC B0 ;  /* 0x0000000000007941 */ /* 0x018fea0003800000 */
.L_x_191:
[----:B--2---:R-:W-:Y:S01]  /*9f60*/  IADD3 R4, R0, 0x20, RZ ;  /* 0x0000002000047810 */ /* 0x004fe20007ffe0ff */
[----:B------:R-:W-:Y:S03]  /*9f70*/  BSSY B0, `(.L_x_193) ;  /* 0x0000011000007945 */ /* 0x000fe60003800000 */
[----:B------:R-:W-:-:S13]  /*9f80*/  ISETP.GE.AND P4, PT, R4, UR4, PT ;  /* 0x0000000404007c0c */ /* 0x000fda000bf86270 */
[----:B------:R-:W-:Y:S05]  /*9f90*/  @P4 BRA `(.L_x_194) ;  /* 0x000000e000004947 */ /* 0x000fea0003800000 */
[----:B------:R-:W-:Y:S01]  /*9fa0*/  IADD3 R4, P0, R0, 0x20, RZ ;  /* 0x0000002000047810 */ /* 0x000fe20007f1e0ff */
[----:B------:R-:W-:Y:S01]  /*9fb0*/  IMAD.MOV.U32 R6, RZ, RZ, R2 ;  /* 0x000000ffff067224 */ /* 0x000fe200078e0002 */
[----:B------:R-:W-:Y:S02]  /*9fc0*/  MOV R7, R10 ;  /* 0x0000000a00077202 */ /* 0x000fe40000000f00 */
[----:B------:R-:W-:Y:S01]  /*9fd0*/  ISETP.GE.AND P1, PT, R234, c[0x0][0x220], PT ;  /* 0x00008800ea007a0c */ /* 0x000fe20003f26270 */
        /* <DEDUP_REMOVED lines=8> */
[----:B------:R2:W-:Y:S04]  /*a060*/  @!P1 STG.E.128 [R4.64], R24 ;  /* 0x0000001804009986 */ /* 0x0005e8000c101d0c */
[----:B-1----:R2:W-:Y:S02]  /*a070*/  @!P0 STG.E.128 [R4.64+0x80], R20 ;  /* 0x0000801404008986 */ /* 0x0025e4000c101d0c */
.L_x_194:
[----:B------:R-:W-:Y:S05]  /*a080*/  BSYNC B0 ;  /* 0x0000000000007941 */ /* 0x000fea0003800000 */
.L_x_193:
        /* <DEDUP_REMOVED lines=18> */
.L_x_196:
[----:B------:R-:W-:Y:S05]  /*a1b0*/  BSYNC B0 ;  /* 0x0000000000007941 */ /* 0x000fea0003800000 */
.L_x_195:
[----:B--2---:R-:W-:Y:S01]  /*a1c0*/  IADD3 R4, R0, 0x60, RZ ;  /* 0x0000006000047810 */ /* 0x004fe20007ffe0ff */
[----:B------:R-:W-:Y:S03]  /*a1d0*/  BSSY B0, `(.L_x_197) ;  /* 0x0000011000007945 */ /* 0x000fe60003800000 */
[----:B------:R-:W-:-:S13]  /*a1e0*/  ISETP.GE.AND P2, PT, R4, UR4, PT ;  /* 0x0000000404007c0c */ /* 0x000fda000bf46270 */
        /* <DEDUP_REMOVED lines=13> */
[----:B-1----:R1:W-:Y:S04]  /*a2c0*/  @!P1 STG.E.128 [R2.64], R40 ;  /* 0x0000002802009986 */ /* 0x0023e8000c101d0c */
[----:B------:R1:W-:Y:S02]  /*a2d0*/  @!P0 STG.E.128 [R2.64+0x80], R36 ;  /* 0x0000802402008986 */ /* 0x0003e4000c101d0c */
.L_x_198:
[----:B------:R-:W-:Y:S05]  /*a2e0*/  BSYNC B0 ;  /* 0x0000000000007941 */ /* 0x000fea0003800000 */
.L_x_197:
        /* <DEDUP_REMOVED lines=25> */
[----:B------:R1:W-:Y:S04]  /*a480*/  @!P1 STG.E.128 [R4.64], R48 ;  /* 0x0000003004009986 */ /* 0x0003e8000c101d0c */
[----:B------:R1:W-:Y:S02]  /*a490*/  @!P0 STG.E.128 [R4.64+0x80], R44 ;  /* 0x0000802c04008986 */ /* 0x0003e4000c101d0c */
.L_x_200:
[----:B------:R-:W-:Y:S05]  /*a4a0*/  BSYNC B0 ;  /* 0x0000000000007941 */ /* 0x000fea0003800000 */
.L_x_199:
[----:B------:R-:W-:Y:S01]  /*a4b0*/  BSSY B0, `(.L_x_201) ;  /* 0x0000010000007945 */ /* 0x000fe20003800000 */
[----:B------:R-:W-:Y:S05]  /*a4c0*/  @P4 BRA `(.L_x_202) ;  /* 0x000000e000004947 */ /* 0x000fea0003800000 */
[----:B-1----:R-:W-:Y:S01]  /*a4d0*/  IADD3 R4, P0, R0, 0x20, RZ ;  /* 0x0000002000047810 */ /* 0x002fe20007f1e0ff */
        /* <DEDUP_REMOVED lines=12> */
[----:B------:R1:W-:Y:S02]  /*a5a0*/  @!P0 STG.E.128 [R4.64+0x80], R52 ;  /* 0x0000803404008986 */ /* 0x0003e4000c101d0c */
.L_x_202:
[----:B------:R-:W-:Y:S05]  /*a5b0*/  BSYNC B0 ;  /* 0x0000000000007941 */ /* 0x000fea0003800000 */
.L_x_201:
        /* <DEDUP_REMOVED lines=16> */
.L_x_204:
[----:B------:R-:W-:Y:S05]  /*a6c0*/  BSYNC B0 ;  /* 0x0000000000007941 */ /* 0x000fea0003800000 */
.L_x_203:
        /* <DEDUP_REMOVED lines=14> */
.L_x_159:
[----:B------:R-:W-:Y:S05]  /*a7b0*/  BSYNC B1 ;  /* 0x0000000000017941 */ /* 0x000fea0003800000 */
.L_x_137:
[----:B------:R-:W-:Y:S02]  /*a7c0*/  ULDC UR5, c[0x0][0x218] ;  /* 0x0000860000057ab9 */ /* 0x000fe40000000800 */
[----:B------:R-:W-:-:S04]  /*a7d0*/  UIADD3 UR5, UR5, 0x7f, URZ ;  /* 0x0000007f05057890 */ /* 0x000fc8000fffe03f */
[----:B------:R-:W-:-:S04]  /*a7e0*/  USHF.R.S32.HI UR4, URZ, 0x1f, UR5 ;  /* 0x0000001f3f047899 */ /* 0x000fc80008011405 */
[----:B------:R-:W-:-:S03]  /*a7f0*/  ULEA.HI UR4, UR4, UR5, URZ, 0x7 ;  /* 0x0000000504047291 */ /* 0x000fc6000f8f383f */
[----:B------:R-:W-:Y:S02]  /*a800*/  ULDC UR5, c[0x0][0xc] ;  /* 0x0000030000057ab9 */ /* 0x000fe40000000800 */
[----:B------:R-:W-:Y:S02]  /*a810*/  UIADD3 UR20, UR20, UR5, URZ ;  /* 0x0000000514147290 */ /* 0x000fe4000fffe03f */
[----:B------:R-:W-:-:S04]  /*a820*/  USHF.R.S32.HI UR4, URZ, 0x7, UR4 ;  /* 0x000000073f047899 */ /* 0x000fc80008011404 */
[----:B------:R-:W-:-:S06]  /*a830*/  UISETP.GE.AND UP0, UPT, UR20, UR4, UPT ;  /* 0x000000041400728c */ /* 0x000fcc000bf06270 */
[----:B------:R-:W-:-:S13]  /*a840*/  PLOP3.LUT P0, PT, PT, PT, UP0, 0x80, 0x0 ;  /* 0x000000000000781c */ /* 0x000fda0003f0f008 */
[----:B------:R-:W-:Y:S01]  /*a850*/  @P0 CALL.REL.NOINC `(.L_x_205) ;  /* 0x0000001000000944 */ /* 0x000fe20003c00000 */
[----:B------:R-:W-:Y:S05]  /*a860*/  BRA `(.L_x_206) ;  /* 0xffff640000007947 */ /* 0x000fea000383ffff */
.L_x_205:
[----:B------:R-:W-:Y:S05]  /*a870*/  EXIT ;  /* 0x000000000000794d */ /* 0x000fea0003800000 */
.L_x_207:
        /* <DEDUP_REMOVED lines=16> */
.L_x_1066:


//--------------------- .text._ZN5flash44flash_bwd_dq_dk_dv_loop_seqk_parallel_kernelI23Flash_bwd_kernel_traitsILi128ELi64ELi128ELi8ELi2ELi4ELi2ELb0ELb0EN7cutlass6half_tE19Flash_kernel_traitsILi128ELi64ELi128ELi8ES3_EELb0ELb1ELb0ELb0ELb1ELb1ELb0EEEvNS_16Flash_bwd_paramsE --------------------------
	.section	.text._ZN5flash44flash_bwd_dq_dk_dv_loop_seqk_parallel_kernelI23Flash_bwd_kernel_traitsILi128ELi64ELi128ELi8ELi2ELi4ELi2ELb0ELb0EN7cutlass6half_tE19Flash_kernel_traitsILi128ELi64ELi128ELi8ES3_EELb0ELb1ELb0ELb0ELb1ELb1ELb0EEEvNS_16Flash_bwd_paramsE,"ax",@progbits
	.sectioninfo	@"SHI_REGISTERS=255"
	.align	128
        .global         _ZN5flash44flash_bwd_dq_dk_dv_loop_seqk_parallel_kernelI23Flash_bwd_kernel_traitsILi128ELi64ELi128ELi8ELi2ELi4ELi2ELb0ELb0EN7cutlass6half_tE19Flash_kernel_traitsILi128ELi64ELi128ELi8ES3_EELb0ELb1ELb0ELb0ELb1ELb1ELb0EEEvNS_16Flash_bwd_paramsE
        .type           _ZN5flash44flash_bwd_dq_dk_dv_loop_seqk_parallel_kernelI23Flash_bwd_kernel_traitsILi128ELi64ELi128ELi8ELi2ELi4ELi2ELb0ELb0EN7cutlass6half_tE19Flash_kernel_traitsILi128ELi64ELi128ELi8ES3_EELb0ELb1ELb0ELb0ELb1ELb1ELb0EEEvNS_16Flash_bwd_paramsE,@function
        .size           _ZN5flash44flash_bwd_dq_dk_dv_loop_seqk_parallel_kernelI23Flash_bwd_kernel_traitsILi128ELi64ELi128ELi8ELi2ELi4ELi2ELb0ELb0EN7cutlass6half_tE19Flash_kernel_traitsILi128ELi64ELi128ELi8ES3_EELb0ELb1ELb0ELb0ELb1ELb1ELb0EEEvNS_16Flash_bwd_paramsE,(.L_x_1067 - _ZN5flash44flash_bwd_dq_dk_dv_loop_seqk_parallel_kernelI23Flash_bwd_kernel_traitsILi128ELi64ELi128ELi8ELi2ELi4ELi2ELb0ELb0EN7cutlass6half_tE19Flash_kernel_traitsILi128ELi64ELi128ELi8ES3_EELb0ELb1ELb0ELb0ELb1ELb1ELb0EEEvNS_16Flash_bwd_paramsE)
        .other          _ZN5flash44flash_bwd_dq_dk_dv_loop_seqk_parallel_kernelI23Flash_bwd_kernel_traitsILi128ELi64ELi128ELi8ELi2ELi4ELi2ELb0ELb0EN7cutlass6half_tE19Flash_kernel_traitsILi128ELi64ELi128ELi8ES3_EELb0ELb1ELb0ELb0ELb1ELb1ELb0EEEvNS_16Flash_bwd_paramsE,@"STO_CUDA_ENTRY STV_DEFAULT"
_ZN5flash44flash_bwd_dq_dk_dv_loop_seqk_parallel_kernelI23Flash_bwd_kernel_traitsILi128ELi64ELi128ELi8ELi2ELi4ELi2ELb0ELb0EN7cutlass6half_tE19Flash_kernel_traitsILi128ELi64ELi128ELi8ES3_EELb0ELb1ELb0ELb0ELb1ELb1ELb0EEEvNS_16Flash_bwd_paramsE:
.text._ZN5flash44flash_bwd_dq_dk_dv_loop_seqk_parallel_kernelI23Flash_bwd_kernel_traitsILi128ELi64ELi128ELi8ELi2ELi4ELi2ELb0ELb0EN7cutlass6half_tE19Flash_kernel_traitsILi128ELi64ELi128ELi8ES3_EELb0ELb1ELb0ELb0ELb1ELb1ELb0EEEvNS_16Flash_bwd_paramsE:
        /* <DEDUP_REMOVED lines=12> */
[----:B------:R-:W-:Y:S01]  /*00c0*/  IMAD.MOV.U32 R221, RZ, RZ, -0x10 ;  /* 0xfffffff0ffdd7424 */ /* 0x000fe200078e00ff */
[----:B------:R-:W-:Y:S02]  /*00d0*/  ULDC UR34, c[0x0][0x22c] ;  /* 0x00008b0000227ab9 */ /* 0x000fe40000000800 */
[----:B------:R-:W-:Y:S02]  /*00e0*/  ULDC UR23, c[0x0][0x1c0] ;  /* 0x0000700000177ab9 */ /* 0x000fe40000000800 */
[----:B------:R-:W-:Y:S02]  /*00f0*/  UIMAD UR26, UR34, UR23, URZ ;  /* 0x00000017221a72a4 */ /* 0x000fe4000f8e023f */
[----:B------:R-:W-:Y:S02]  /*0100*/  UMOV UR4, 0x80 ;  /* 0x0000008000047882 */ /* 0x000fe40000000000 */
[----:B------:R-:W-:-:S02]  /*0110*/  ULDC UR5, c[0x0][0x210] ;  /* 0x0000840000057ab9 */ /* 0x000fc40000000800 */
[----:B------:R-:W-:Y:S02]  /*0120*/  ULDC UR28, c[0x0][0x234] ;  /* 0x00008d00001c7ab9 */ /* 0x000fe40000000800 */
[----:B------:R-:W-:Y:S02]  /*0130*/  ULDC UR27, c[0x0][0x224] ;  /* 0x00008900001b7ab9 */ /* 0x000fe40000000800 */
[----:B------:R-:W-:Y:S02]  /*0140*/  UIMAD UR28, UR4, UR5, UR28 ;  /* 0x00000005041c72a4 */ /* 0x000fe4000f8e021c */
[----:B------:R-:W-:Y:S02]  /*0150*/  UIADD3 UR27, UR4, UR27, URZ ;  /* 0x0000001b041b7290 */ /* 0x000fe4000fffe03f */
[----:B------:R-:W-:Y:S02]  /*0160*/  USHF.R.S32.HI UR4, URZ, 0x1f, UR34 ;  /* 0x0000001f3f047899 */ /* 0x000fe40008011422 */
[----:B------:R-:W-:Y:S01]  /*0170*/  USHF.L.U32 UR25, UR26, 0x6, URZ ;  /* 0x000000061a197899 */ /* 0x000fe2000800063f */
[----:B-1----:R-:W-:Y:S01]  /*0180*/  SHF.R.S32.HI R14, RZ, 0x1f, R15 ;  /* 0x0000001fff0e7819 */ /* 0x002fe2000001140f */
[----:B------:R-:W-:-:S02]  /*0190*/  UIMAD.WIDE.U32 UR34, UR34, UR23, URZ ;  /* 0x00000017222272a5 */ /* 0x000fc4000f8e003f */
[----:B------:R-:W-:Y:S01]  /*01a0*/  ULDC.64 UR36, c[0x0][0x118] ;  /* 0x0000460000247ab9 */ /* 0x000fe20000000a00 */
[CC--:B------:R-:W-:Y:S01]  /*01b0*/  LEA.HI R5, R14.reuse, R15.reuse, RZ, 0x5 ;  /* 0x0000000f0e057211 */ /* 0x0c0fe200078f28ff */
[----:B------:R-:W-:Y:S01]  /*01c0*/  ULDC UR18, c[0x0][0x1c0] ;  /* 0x0000700000127ab9 */ /* 0x000fe20000000800 */
[CC--:B------:R-:W-:Y:S01]  /*01d0*/  LEA.HI R8, R14.reuse, R15.reuse, RZ, 0x4 ;  /* 0x0000000f0e087211 */ /* 0x0c0fe200078f20ff */
[----:B------:R-:W-:Y:S01]  /*01e0*/  ULDC UR17, c[0x0][0x224] ;  /* 0x0000890000117ab9 */ /* 0x000fe20000000800 */
[--C-:B------:R-:W-:Y:S01]  /*01f0*/  SHF.R.S32.HI R6, RZ, 0x5, R5.reuse ;  /* 0x00000005ff067819 */ /* 0x100fe20000011405 */
[----:B------:R-:W-:Y:S01]  /*0200*/  UMOV UR20, 0x4 ;  /* 0x0000000400147882 */ /* 0x000fe20000000000 */
[----:B------:R-:W-:Y:S01]  /*0210*/  SHF.R.S32.HI R0, RZ, 0x1f, R5 ;  /* 0x0000001fff007819 */ /* 0x000fe20000011405 */
[----:B------:R-:W-:Y:S01]  /*0220*/  ULDC.64 UR32, c[0x0][0x200] ;  /* 0x0000800000207ab9 */ /* 0x000fe20000000a00 */
[----:B------:R-:W-:Y:S01]  /*0230*/  LEA.HI R18, R14, R15, RZ, 0x2 ;  /* 0x0000000f0e127211 */ /* 0x000fe200078f10ff */
[----:B------:R-:W-:Y:S01]  /*0240*/  ULDC.64 UR30, c[0x0][0x3c8] ;  /* 0x0000f200001e7ab9 */ /* 0x000fe20000000a00 */
[-C--:B------:R-:W-:Y:S01]  /*0250*/  LEA.HI R0, R0, R6.reuse, RZ, 0x2 ;  /* 0x0000000600007211 */ /* 0x080fe200078f10ff */
[----:B------:R-:W-:Y:S01]  /*0260*/  ULDC UR16, c[0x0][0x224] ;  /* 0x0000890000107ab9 */ /* 0x000fe20000000800 */
[----:B------:R-:W-:Y:S01]  /*0270*/  SHF.R.S32.HI R7, RZ, 0x4, R8 ;  /* 0x00000004ff077819 */ /* 0x000fe20000011408 */
[----:B------:R-:W-:Y:S01]  /*0280*/  ULDC UR15, c[0x0][0x22c] ;  /* 0x00008b00000f7ab9 */ /* 0x000fe20000000800 */
[----:B------:R-:W-:Y:S01]  /*0290*/  LEA.HI R4, R5, R6, RZ, 0x1 ;  /* 0x0000000605047211 */ /* 0x000fe200078f08ff */
[----:B------:R-:W-:Y:S01]  /*02a0*/  ULDC UR14, c[0x0][0x214] ;  /* 0x00008500000e7ab9 */ /* 0x000fe20000000800 */
[--C-:B------:R-:W-:Y:S01]  /*02b0*/  SHF.R.S32.HI R11, RZ, 0x2, R18.reuse ;  /* 0x00000002ff0b7819 */ /* 0x100fe20000011412 */
[----:B------:R-:W-:Y:S01]  /*02c0*/  ULDC UR13, c[0x0][0x2e8] ;  /* 0x0000ba00000d7ab9 */ /* 0x000fe20000000800 */
[----:B------:R-:W-:Y:S01]  /*02d0*/  SHF.R.S32.HI R2, RZ, 0x1f, R18 ;  /* 0x0000001fff027819 */ /* 0x000fe20000011412 */
[----:B------:R-:W-:Y:S01]  /*02e0*/  UMOV UR22, 0x6 ;  /* 0x0000000600167882 */ /* 0x000fe20000000000 */
[----:B------:R-:W-:Y:S01]  /*02f0*/  LOP3.LUT R0, R0, 0xfffffffc, RZ, 0xc0, !PT ;  /* 0xfffffffc00007812 */ /* 0x000fe200078ec0ff */
[----:B------:R-:W-:Y:S01]  /*0300*/  ULDC UR12, c[0x0][0x214] ;  /* 0x00008500000c7ab9 */ /* 0x000fe20000000800 */
[----:B------:R-:W-:Y:S01]  /*0310*/  LEA.HI R3, R8, R7, RZ, 0x1 ;  /* 0x0000000708037211 */ /* 0x000fe200078f08ff */
[----:B------:R-:W-:Y:S01]  /*0320*/  UMOV UR21, 0xffffc000 ;  /* 0xffffc00000157882 */ /* 0x000fe20000000000 */
[----:B------:R-:W-:Y:S01]  /*0330*/  LOP3.LUT R4, R4, 0xfffffffe, RZ, 0xc0, !PT ;  /* 0xfffffffe04047812 */ /* 0x000fe200078ec0ff */
[----:B------:R-:W-:Y:S01]  /*0340*/  IMAD.IADD R10, R6, 0x1, -R0 ;  /* 0x00000001060a7824 */ /* 0x000fe200078e0a00 */
[----:B------:R-:W-:Y:S01]  /*0350*/  LEA.HI R2, R2, R11, RZ, 0x3 ;  /* 0x0000000b02027211 */ /* 0x000fe200078f18ff */
[----:B------:R-:W-:Y:S01]  /*0360*/  UIMAD UR23, UR4, UR23, URZ ;  /* 0x00000017041772a4 */ /* 0x000fe2000f8e023f */
[----:B------:R-:W-:Y:S01]  /*0370*/  LOP3.LUT R3, R3, 0xfffffffe, RZ, 0xc0, !PT ;  /* 0xfffffffe03037812 */ /* 0x000fe200078ec0ff */
[----:B------:R-:W-:Y:S01]  /*0380*/  IMAD.IADD R13, R6, 0x1, -R4 ;  /* 0x00000001060d7824 */ /* 0x000fe200078e0a04 */
[----:B------:R-:W-:Y:S01]  /*0390*/  LOP3.LUT R0, R2, 0xfffffff8, RZ, 0xc0, !PT ;  /* 0xfffffff802007812 */ /* 0x000fe200078ec0ff */
[----:B------:R-:W-:Y:S01]  /*03a0*/  USHF.R.S32.HI UR24, URZ, 0x1f, UR25 ;  /* 0x0000001f3f187899 */ /* 0x000fe20008011419 */
[----:B------:R-:W-:Y:S01]  /*03b0*/  LEA.HI R6, R14, R15, RZ, 0x3 ;  /* 0x0000000f0e067211 */ /* 0x000fe200078f18ff */
[----:B------:R-:W-:Y:S01]  /*03c0*/  IMAD.IADD R9, R7, 0x1, -R3 ;  /* 0x0000000107097824 */ /* 0x000fe200078e0a03 */
[----:B------:R-:W-:Y:S01]  /*03d0*/  LOP3.LUT R2, R5, 0xffffffe0, RZ, 0xc0, !PT ;  /* 0xffffffe005027812 */ /* 0x000fe200078ec0ff */
[----:B------:R-:W-:Y:S01]  /*03e0*/  IMAD.IADD R7, R11, 0x1, -R0 ;  /* 0x000000010b077824 */ /* 0x000fe200078e0a00 */
[----:B------:R-:W-:Y:S01]  /*03f0*/  SHF.R.S32.HI R3, RZ, 0x3, R6 ;  /* 0x00000003ff037819 */ /* 0x000fe20000011406 */
[----:B------:R-:W-:Y:S01]  /*0400*/  UMOV UR19, 0x6 ;  /* 0x0000000600137882 */ /* 0x000fe20000000000 */
[----:B------:R-:W-:Y:S01]  /*0410*/  LOP3.LUT R0, R6, 0xfffffff8, RZ, 0xc0, !PT ;  /* 0xfffffff806007812 */ /* 0x000fe200078ec0ff */
[----:B------:R-:W-:Y:S01]  /*0420*/  IMAD.IADD R4, R15, 0x1, -R2 ;  /* 0x000000010f047824 */ /* 0x000fe200078e0a02 */
[----:B------:R-:W-:Y:S01]  /*0430*/  LOP3.LUT R2, R8, 0xfffffff0, RZ, 0xc0, !PT ;  /* 0xfffffff008027812 */ /* 0x000fe200078ec0ff */
[----:B------:R-:W-:-:S02]  /*0440*/  IMAD.SHL.U32 R3, R3, 0x40, RZ ;  /* 0x0000004003037824 */ /* 0x000fc400078e00ff */
[C---:B------:R-:W-:Y:S01]  /*0450*/  IMAD.IADD R0, R15.reuse, 0x1, -R0 ;  /* 0x000000010f007824 */ /* 0x040fe200078e0a00 */
[----:B------:R-:W-:Y:S01]  /*0460*/  SHF.R.S32.HI R5, RZ, 0x1f, R4 ;  /* 0x0000001fff057819 */ /* 0x000fe20000011404 */
[----:B------:R-:W-:Y:S01]  /*0470*/  IMAD.IADD R2, R15, 0x1, -R2 ;  /* 0x000000010f027824 */ /* 0x000fe200078e0a02 */
[----:B------:R-:W-:Y:S01]  /*0480*/  LOP3.LUT R3, R3, 0x1c0, RZ, 0xc0, !PT ;  /* 0x000001c003037812 */ /* 0x000fe200078ec0ff */
[----:B------:R-:W-:Y:S01]  /*0490*/  IMAD.SHL.U32 R20, R0, 0x8, RZ ;  /* 0x0000000800147824 */ /* 0x000fe200078e00ff */
[----:B------:R-:W-:Y:S02]  /*04a0*/  LEA.HI R17, R5, R4, RZ, 0x2 ;  /* 0x0000000405117211 */ /* 0x000fe400078f10ff */
[----:B------:R-:W-:Y:S02]  /*04b0*/  SHF.R.S32.HI R5, RZ, 0x1f, R2 ;  /* 0x0000001fff057819 */ /* 0x000fe40000011402 */
[----:B------:R-:W-:Y:S01]  /*04c0*/  SHF.R.U32.HI R4, RZ, 0x3, R3 ;  /* 0x00000003ff047819 */ /* 0x000fe20000011603 */
[----:B------:R-:W-:Y:S01]  /*04d0*/  STL [R1+0x30], R20 ;  /* 0x0000301401007387 */ /* 0x000fe20000100800 */
[----:B------:R-:W-:-:S02]  /*04e0*/  LOP3.LUT R3, R3, 0x38, R20, 0xf8, !PT ;  /* 0x0000003803037812 */ /* 0x000fc400078ef814 */
[----:B------:R-:W-:Y:S01]  /*04f0*/  LEA.HI R11, R5, R2, RZ, 0x3 ;  /* 0x00000002050b7211 */ /* 0x000fe200078f18ff */
[----:B------:R-:W-:Y:S01]  /*0500*/  IMAD.SHL.U32 R5, R9, 0x200, RZ ;  /* 0x0000020009057824 */ /* 0x000fe200078e00ff */
[----:B------:R-:W-:Y:S02]  /*0510*/  LOP3.LUT R12, R3, R4, RZ, 0x3c, !PT ;  /* 0x00000004030c7212 */ /* 0x000fe400078e3cff */
[----:B------:R-:W-:Y:S02]  /*0520*/  LOP3.LUT R3, R11, 0xfffffff8, RZ, 0xc0, !PT ;  /* 0xfffffff80b037812 */ /* 0x000fe400078ec0ff */
[C---:B------:R-:W-:Y:S02]  /*0530*/  LOP3.LUT P4, RZ, R0.reuse, 0x2, RZ, 0xc0, !PT ;  /* 0x0000000200ff7812 */ /* 0x040fe4000788c0ff */
[C---:B------:R-:W-:Y:S01]  /*0540*/  LOP3.LUT P3, RZ, R0.reuse, 0x4, RZ, 0xc0, !PT ;  /* 0x0000000400ff7812 */ /* 0x040fe2000786c0ff */
[----:B------:R-:W-:Y:S01]  /*0550*/  IMAD.SHL.U32 R0, R0, 0x40, RZ ;  /* 0x0000004000007824 */ /* 0x000fe200078e00ff */
[----:B------:R-:W-:Y:S01]  /*0560*/  LEA.HI R4, R14, R15, RZ, 0x6 ;  /* 0x0000000f0e047211 */ /* 0x000fe200078f30ff */
[----:B------:R-:W-:Y:S01]  /*0570*/  IMAD.IADD R16, R2, 0x1, -R3 ;  /* 0x0000000102107824 */ /* 0x000fe200078e0a03 */
[----:B------:R-:W-:Y:S01]  /*0580*/  LOP3.LUT R3, R7, 0x1, RZ, 0xc0, !PT ;  /* 0x0000000107037812 */ /* 0x000fe200078ec0ff */
[----:B------:R-:W-:Y:S01]  /*0590*/  IMAD.SHL.U32 R2, R10, 0x10, RZ ;  /* 0x000000100a027824 */ /* 0x000fe200078e00ff */
[----:B------:R-:W-:-:S02]  /*05a0*/  LOP3.LUT R0, R0, 0x1c0, RZ, 0xc0, !PT ;  /* 0x000001c000007812 */ /* 0x000fc400078ec0ff */
[----:B------:R-:W-:Y:S02]  /*05b0*/  SHF.R.S32.HI R4, RZ, 0x6, R4 ;  /* 0x00000006ff047819 */ /* 0x000fe40000011404 */
[C---:B------:R-:W-:Y:S02]  /*05c0*/  LOP3.LUT R206, R0.reuse, 0x8, R6, 0xf8, !PT ;  /* 0x0000000800ce7812 */ /* 0x040fe400078ef806 */
[----:B------:R-:W-:Y:S02]  /*05d0*/  LOP3.LUT R2, R0, 0x30, R2, 0xf8, !PT ;  /* 0x0000003000027812 */ /* 0x000fe400078ef802 */
        /* <DEDUP_REMOVED lines=13> */
[----:B------:R-:W-:Y:S01]  /*06b0*/  IMAD R7, R4, 0x200, R12 ;  /* 0x0000020004077824 */ /* 0x000fe200078e020c */
[----:B------:R-:W-:Y:S01]  /*06c0*/  LOP3.LUT R200, R0, 0x18, R6, 0xf8, !PT ;  /* 0x0000001800c87812 */ /* 0x000fe200078ef806 */
[----:B------:R-:W-:Y:S01]  /*06d0*/  IMAD.SHL.U32 R206, R206, 0x2, RZ ;  /* 0x00000002cece7824 */ /* 0x000fe200078e00ff */
[----:B------:R-:W-:Y:S01]  /*06e0*/  LEA.HI R0, R14, R15, RZ, 0x7 ;  /* 0x0000000f0e007211 */ /* 0x000fe200078f38ff */
[C---:B------:R-:W-:Y:S01]  /*06f0*/  IMAD.IADD R2, R15.reuse, 0x1, -R2 ;  /* 0x000000010f027824 */ /* 0x040fe200078e0a02 */
[----:B------:R-:W-:Y:S01]  /*0700*/  STL [R1], R7 ;  /* 0x0000000701007387 */ /* 0x000fe20000100800 */
[----:B------:R-:W-:Y:S01]  /*0710*/  IMAD.SHL.U32 R15, R15, 0x2, RZ ;  /* 0x000000020f0f7824 */ /* 0x000fe200078e00ff */
[----:B------:R-:W-:Y:S01]  /*0720*/  SHF.R.S32.HI R0, RZ, 0x7, R0 ;  /* 0x00000007ff007819 */ /* 0x000fe20000011400 */
[----:B------:R-:W-:Y:S01]  /*0730*/  IMAD.SHL.U32 R2, R2, 0x2, RZ ;  /* 0x0000000202027824 */ /* 0x000fe200078e00ff */
[----:B------:R-:W-:Y:S01]  /*0740*/  SEL R221, R221, 0x10, !P0 ;  /* 0x00000010dddd7807 */ /* 0x000fe20004000000 */
[----:B------:R-:W-:-:S02]  /*0750*/  IMAD.SHL.U32 R201, R201, 0x2, RZ ;  /* 0x00000002c9c97824 */ /* 0x000fc400078e00ff */
[--C-:B------:R-:W-:Y:S02]  /*0760*/  IMAD R8, R10, 0x400, R2.reuse ;  /* 0x000004000a087824 */ /* 0x100fe400078e0202 */
[----:B------:R-:W-:Y:S02]  /*0770*/  IMAD R6, R0, 0x1000, R2 ;  /* 0x0000100000067824 */ /* 0x000fe400078e0202 */
[----:B------:R-:W-:Y:S02]  /*0780*/  IMAD.SHL.U32 R2, R4, 0x20, RZ ;  /* 0x0000002004027824 */ /* 0x000fe400078e00ff */
[----:B------:R-:W-:Y:S01]  /*0790*/  IMAD.SHL.U32 R3, R0, 0x8, RZ ;  /* 0x0000000800037824 */ /* 0x000fe200078e00ff */
[----:B------:R-:W-:Y:S01]  /*07a0*/  LOP3.LUT R0, R5, 0x1c0, RZ, 0xc0, !PT ;  /* 0x000001c005007812 */ /* 0x000fe200078ec0ff */
[----:B------:R-:W-:Y:S01]  /*07b0*/  IMAD R6, R13, 0x400, R6 ;  /* 0x000004000d067824 */ /* 0x000fe200078e0206 */
[----:B------:R-:W-:Y:S02]  /*07c0*/  LOP3.LUT R4, R2, 0x6, R15, 0xf8, !PT ;  /* 0x0000000602047812 */ /* 0x000fe400078ef80f */
[----:B------:R-:W-:-:S02]  /*07d0*/  LOP3.LUT R5, R0, 0x20, R2, 0xf8, !PT ;  /* 0x0000002000057812 */ /* 0x000fc400078ef802 */
[----:B------:R-:W-:Y:S01]  /*07e0*/  LOP3.LUT R3, R3, 0x8, RZ, 0xc0, !PT ;  /* 0x0000000803037812 */ /* 0x000fe200078ec0ff */
[----:B------:R1:W-:Y:S01]  /*07f0*/  STL [R1+0x20], R4 ;  /* 0x0000200401007387 */ /* 0x0003e20000100800 */
[----:B------:R-:W-:-:S04]  /*0800*/  SHF.R.U32.HI R2, RZ, 0x3, R0 ;  /* 0x00000003ff027819 */ /* 0x000fc80000011600 */
[----:B------:R-:W-:Y:S02]  /*0810*/  LOP3.LUT R0, R2, R0, R3, 0x1e, !PT ;  /* 0x0000000002007212 */ /* 0x000fe400078e1e03 */
[----:B------:R-:W-:Y:S01]  /*0820*/  LOP3.LUT R5, R5, R2, RZ, 0x3c, !PT ;  /* 0x0000000205057212 */ /* 0x000fe200078e3cff */
[----:B------:R-:W-:Y:S02]  /*0830*/  IMAD.SHL.U32 R2, R9, 0x8, RZ ;  /* 0x0000000809027824 */ /* 0x000fe400078e00ff */
[----:B------:R-:W-:Y:S02]  /*0840*/  IMAD.IADD R8, R8, 0x1, R0 ;  /* 0x0000000108087824 */ /* 0x000fe400078e0200 */
[----:B------:R-:W-:Y:S02]  /*0850*/  IMAD.SHL.U32 R0, R11, 0x40, RZ ;  /* 0x000000400b007824 */ /* 0x000fe400078e00ff */
[----:B------:R-:W-:Y:S01]  /*0860*/  IMAD.IADD R6, R5, 0x1, R6 ;  /* 0x0000000105067824 */ /* 0x000fe200078e0206 */
[----:B------:R-:W-:-:S02]  /*0870*/  SHF.R.S32.HI R5, RZ, 0x2, R17 ;  /* 0x00000002ff057819 */ /* 0x000fc40000011411 */
[----:B------:R-:W-:Y:S01]  /*0880*/  LOP3.LUT R0, R0, 0xfffffe00, RZ, 0xc0, !PT ;  /* 0xfffffe0000007812 */ /* 0x000fe200078ec0ff */
[----:B------:R-:W-:Y:S02]  /*0890*/  IMAD.SHL.U32 R213, R6, 0x2, RZ ;  /* 0x0000000206d57824 */ /* 0x000fe400078e00ff */
[C---:B------:R-:W-:Y:S02]  /*08a0*/  IMAD R10, R13.reuse, 0x10, R5 ;  /* 0x000000100d0a7824 */ /* 0x040fe400078e0205 */
[----:B------:R-:W-:Y:S02]  /*08b0*/  IMAD R5, R13, 0x400, R0 ;  /* 0x000004000d057824 */ /* 0x000fe400078e0200 */
[----:B------:R-:W-:Y:S01]  /*08c0*/  IMAD.IADD R222, R213, 0x1, R221 ;  /* 0x00000001d5de7824 */ /* 0x000fe200078e02dd */
[----:B------:R-:W-:Y:S01]  /*08d0*/  STL [R1+0x2c], R10 ;  /* 0x00002c0a01007387 */ /* 0x000fe20000100800 */
[----:B-1----:R-:W-:-:S05]  /*08e0*/  IMAD.SHL.U32 R4, R9, 0x10, RZ ;  /* 0x0000001009047824 */ /* 0x002fca00078e00ff */
[----:B------:R-:W-:Y:S01]  /*08f0*/  LOP3.LUT R7, R3, 0x10, R4, 0xf8, !PT ;  /* 0x0000001003077812 */ /* 0x000fe200078ef804 */
[----:B------:R-:W-:-:S05]  /*0900*/  IMAD.SHL.U32 R3, R16, 0x40, RZ ;  /* 0x0000004010037824 */ /* 0x000fca00078e00ff */
[----:B------:R-:W-:-:S04]  /*0910*/  LOP3.LUT R3, R3, 0x1c0, RZ, 0xc0, !PT ;  /* 0x000001c003037812 */ /* 0x000fc800078ec0ff */
[----:B------:R-:W-:Y:S02]  /*0920*/  LOP3.LUT R2, R3, 0x8, R2, 0xf8, !PT ;  /* 0x0000000803027812 */ /* 0x000fe400078ef802 */
[----:B------:R-:W-:-:S04]  /*0930*/  SHF.R.U32.HI R4, RZ, 0x3, R3 ;  /* 0x00000003ff047819 */ /* 0x000fc80000011603 */
[----:B------:R-:W-:Y:S02]  /*0940*/  LOP3.LUT R212, R2, R4, RZ, 0x3c, !PT ;  /* 0x0000000402d47212 */ /* 0x000fe400078e3cff */
[C-C-:B------:R-:W-:Y:S02]  /*0950*/  LOP3.LUT R2, R4.reuse, R7, R3.reuse, 0x1e, !PT ;  /* 0x0000000704027212 */ /* 0x140fe400078e1e03 */
[----:B------:R-:W-:Y:S01]  /*0960*/  LOP3.LUT R200, R4, R200, R3, 0x1e, !PT ;  /* 0x000000c804c87212 */ /* 0x000fe200078e1e03 */
[----:B------:R-:W-:Y:S01]  /*0970*/  IMAD.IADD R212, R5, 0x1, R212 ;  /* 0x0000000105d47824 */ /* 0x000fe200078e02d4 */
[-C--:B------:R-:W-:Y:S01]  /*0980*/  LOP3.LUT R210, R2, R0.reuse, RZ, 0xfc, !PT ;  /* 0x0000000002d27212 */ /* 0x080fe200078efcff */
[----:B------:R-:W-:Y:S01]  /*0990*/  IMAD.MOV.U32 R5, RZ, RZ, 0x1 ;  /* 0x00000001ff057424 */ /* 0x000fe200078e00ff */
[----:B------:R-:W-:Y:S01]  /*09a0*/  LOP3.LUT R200, R200, R0, RZ, 0xfc, !PT ;  /* 0x00000000c8c87212 */ /* 0x000fe200078efcff */
[----:B------:R-:W-:Y:S01]  /*09b0*/  IMAD.MOV.U32 R4, RZ, RZ, 0x20 ;  /* 0x00000020ff047424 */ /* 0x000fe200078e00ff */
[C---:B------:R-:W-:Y:S01]  /*09c0*/  IADD3 R0, R10.reuse, -0x40, RZ ;  /* 0xffffffc00a007810 */ /* 0x040fe20007ffe0ff */
[----:B------:R-:W-:Y:S01]  /*09d0*/  IMAD.MOV.U32 R2, RZ, RZ, 0x40 ;  /* 0x00000040ff027424 */ /* 0x000fe200078e00ff */
[----:B------:R-:W-:-:S02]  /*09e0*/  IADD3 R5, R10, -c[0x0][0x214], R5 ;  /* 0x800085000a057a10 */ /* 0x000fc40007ffe005 */
[----:B------:R-:W-:Y:S02]  /*09f0*/  SHF.R.S32.HI R3, RZ, 0x1f, R0 ;  /* 0x0000001fff037819 */ /* 0x000fe40000011400 */
[----:B------:R-:W-:Y:S01]  /*0a00*/  SEL R207, R4, 0xffffffe0, !P4 ;  /* 0xffffffe004cf7807 */ /* 0x000fe20006000000 */
[----:B------:R1:W-:Y:S01]  /*0a10*/  STL [R1+0x1c], R5 ;  /* 0x00001c0501007387 */ /* 0x0003e20000100800 */
[C---:B------:R-:W-:Y:S01]  /*0a20*/  SHF.L.U64.HI R3, R0.reuse, 0x2, R3 ;  /* 0x0000000200037819 */ /* 0x040fe20000010203 */
[----:B------:R-:W-:Y:S01]  /*0a30*/  IMAD.SHL.U32 R0, R0, 0x4, RZ ;  /* 0x0000000400007824 */ /* 0x000fe200078e00ff */
[----:B------:R-:W-:Y:S01]  /*0a40*/  SEL R208, R2, 0xffffffc0, !P3 ;  /* 0xffffffc002d07807 */ /* 0x000fe20005800000 */
[----:B------:R-:W-:Y:S01]  /*0a50*/  IMAD.IADD R207, R206, 0x1, R207 ;  /* 0x00000001cecf7824 */ /* 0x000fe200078e02cf */
[----:B------:R-:W-:Y:S01]  /*0a60*/  SEL R4, R4, 0xffffffe0, !P1 ;  /* 0xffffffe004047807 */ /* 0x000fe20004800000 */
[----:B------:R2:W-:Y:S01]  /*0a70*/  STL [R1+0x18], R3 ;  /* 0x0000180301007387 */ /* 0x0005e20000100800 */
[----:B------:R-:W-:Y:S01]  /*0a80*/  LEA R7, R8, 0xc000, 0x1 ;  /* 0x0000c00008077811 */ /* 0x000fe200078e08ff */
[----:B------:R-:W-:Y:S01]  /*0a90*/  IMAD.IADD R209, R206, 0x1, R208 ;  /* 0x00000001ced17824 */ /* 0x000fe200078e02d0 */
[----:B------:R-:W-:Y:S01]  /*0aa0*/  SEL R2, R2, 0xffffffc0, !P2 ;  /* 0xffffffc002027807 */ /* 0x000fe20005000000 */
[----:B------:R3:W-:Y:S01]  /*0ab0*/  STL [R1+0x14], R0 ;  /* 0x0000140001007387 */ /* 0x0007e20000100800 */
[----:B------:R-:W-:Y:S01]  /*0ac0*/  IMAD.IADD R220, R213, 0x1, R4 ;  /* 0x00000001d5dc7824 */ /* 0x000fe200078e0204 */
[----:B------:R-:W-:Y:S01]  /*0ad0*/  LEA R200, R200, 0xc000, 0x1 ;  /* 0x0000c000c8c87811 */ /* 0x000fe200078e08ff */
[----:B------:R-:W-:Y:S01]  /*0ae0*/  IMAD.IADD R208, R208, 0x1, R207 ;  /* 0x00000001d0d07824 */ /* 0x000fe200078e02cf */
[----:B------:R-:W-:Y:S01]  /*0af0*/  STL [R1+0xc], R7 ;  /* 0x00000c0701007387 */ /* 0x000fe20000100800 */
[----:B------:R-:W-:-:S02]  /*0b00*/  IMAD.IADD R221, R221, 0x1, R220 ;  /* 0x00000001dddd7824 */ /* 0x000fc400078e02dc */
[----:B-1----:R-:W-:-:S04]  /*0b10*/  IMAD.IADD R5, R4, 0x1, R7 ;  /* 0x0000000104057824 */ /* 0x002fc800078e0207 */
[--C-:B------:R-:W-:Y:S01]  /*0b20*/  IMAD.IADD R4, R5, 0x1, R2.reuse ;  /* 0x0000000105047824 */ /* 0x100fe200078e0202 */
[----:B------:R-:W-:Y:S01]  /*0b30*/  STL [R1+0x24], R5 ;  /* 0x0000240501007387 */ /* 0x000fe20000100800 */
[C---:B--2---:R-:W-:Y:S02]  /*0b40*/  IADD3 R3, R7.reuse, 0x420, RZ ;  /* 0x0000042007037810 */ /* 0x044fe40007ffe0ff */
[C---:B------:R-:W-:Y:S01]  /*0b50*/  @P1 IADD3 R3, R7.reuse, 0x3e0, RZ ;  /* 0x000003e007031810 */ /* 0x040fe20007ffe0ff */
[----:B---3--:R-:W-:-:S05]  /*0b60*/  IMAD.IADD R0, R7, 0x1, R2 ;  /* 0x0000000107007824 */ /* 0x008fca00078e0202 */
[----:B------:R1:W-:Y:S04]  /*0b70*/  STL [R1+0x10], R0 ;  /* 0x0000100001007387 */ /* 0x0003e80000100800 */
[----:B------:R2:W-:Y:S04]  /*0b80*/  STL [R1+0x3c], R3 ;  /* 0x00003c0301007387 */ /* 0x0005e80000100800 */
[----:B------:R2:W-:Y:S01]  /*0b90*/  STL [R1+0x28], R4 ;  /* 0x0000280401007387 */ /* 0x0005e20000100800 */
[----:B-1----:R-:W-:-:S05]  /*0ba0*/  IMAD.IADD R0, R2, 0x1, R3 ;  /* 0x0000000102007824 */ /* 0x002fca00078e0203 */
[----:B------:R2:W-:Y:S02]  /*0bb0*/  STL [R1+0x38], R0 ;  /* 0x0000380001007387 */ /* 0x0005e40000100800 */
.L_x_216:
[----:B------:R-:W-:Y:S01]  /*0bc0*/  ULDC.64 UR4, c[0x0][0x258] ;  /* 0x0000960000047ab9 */ /* 0x000fe20000000a00 */
[----:B------:R-:W-:Y:S01]  /*0bd0*/  ISETP.NE.U32.AND P1, PT, RZ, c[0x0][0x250], PT ;  /* 0x00009400ff007a0c */ /* 0x000fe20003f25070 */
[----:B------:R-:W-:Y:S02]  /*0be0*/  UISETP.NE.U32.AND UP1, UPT, URZ, UR4, UPT ;  /* 0x000000043f00728c */ /* 0x000fe4000bf25070 */
[----:B------:R-:W-:Y:S01]  /*0bf0*/  ULDC.64 UR6, c[0x0][0x258] ;  /* 0x0000960000067ab9 */ /* 0x000fe20000000a00 */
[----:B------:R-:W-:Y:S01]  /*0c00*/  ISETP.NE.AND.EX P1, PT, RZ, c[0x0][0x254], PT, P1 ;  /* 0x00009500ff007a0c */ /* 0x000fe20003f25310 */
[----:B------:R-:W-:-:S06]  /*0c10*/  UISETP.NE.AND.EX UP1, UPT, URZ, UR5, UPT, UP1 ;  /* 0x000000053f00728c */ /* 0x000fcc000bf25310 */
[----:B------:R-:W-:-:S05]  /*0c20*/  PLOP3.LUT P0, PT, PT, PT, UP1, 0x80, 0x0 ;  /* 0x000000000000781c */ /* 0x000fca0003f0f018 */
[----:B------:R-:W-:Y:S01]  /*0c30*/  @UP1 UMOV UR4, 0x4 ;  /* 0x0000000400041882 */ /* 0x000fe20000000000 */
[----:B-1----:R-:W1:Y:S01]  /*0c40*/  @P1 S2R R5, SR_CTAID.Y ;  /* 0x0000000000051919 */ /* 0x002e620000002600 */
[----:B--2---:R-:W-:-:S06]  /*0c50*/  @P1 IMAD.MOV.U32 R4, RZ, RZ, 0x4 ;  /* 0x00000004ff041424 */ /* 0x004fcc00078e00ff */
[----:B------:R-:W2:Y:S01]  /*0c60*/  @P0 S2R R0, SR_CTAID.Y ;  /* 0x0000000000000919 */ /* 0x000ea20000002600 */
[----:B-1----:R-:W-:-:S06]  /*0c70*/  @P1 IMAD.WIDE R4, R5, R4, c[0x0][0x250] ;  /* 0x0000940005041625 */ /* 0x002fcc00078e0204 */
[----:B------:R-:W3:Y:S01]  /*0c80*/  @P1 LDG.E R4, [R4.64] ;  /* 0x0000002404041981 */ /* 0x000ee2000c1e1900 */
[----:B--2---:R-:W1:Y:S02]  /*0c90*/  @P0 R2UR UR5, R0 ;  /* 0x00000000000503c2 */ /* 0x004e6400000e0000 */
[----:B-1----:R-:W-:-:S06]  /*0ca0*/  @UP1 UIMAD.WIDE UR4, UR5, UR4, UR6 ;  /* 0x00000004050412a5 */ /* 0x002fcc000f8e0206 */
[----:B------:R-:W-:Y:S02]  /*0cb0*/  IMAD.U32 R2, RZ, RZ, UR4 ;  /* 0x00000004ff027e24 */ /* 0x000fe4000f8e00ff */
[----:B------:R-:W-:Y:S01]  /*0cc0*/  IMAD.U32 R3, RZ, RZ, UR5 ;  /* 0x00000005ff037e24 */ /* 0x000fe2000f8e00ff */
[----:B------:R-:W-:Y:S02]  /*0cd0*/  UMOV UR41, URZ ;  /* 0x0000003f00297c82 */ /* 0x000fe40008000000 */
[----:B------:R-:W-:Y:S02]  /*0ce0*/  ULDC.64 UR4, c[0x0][0x268] ;  /* 0x00009a0000047ab9 */ /* 0x000fe40000000a00 */
[----:B------:R-:W2:Y:S01]  /*0cf0*/  @P0 LDG.E R0, [R2.64] ;  /* 0x0000002402000981 */ /* 0x000ea2000c1e1900 */
[----:B------:R-:W-:-:S04]  /*0d00*/  @!UP1 UISETP.NE.U32.AND UP0, UPT, URZ, UR4, UPT ;  /* 0x000000043f00928c */ /* 0x000fc8000bf05070 */
[----:B------:R-:W-:-:S03]  /*0d10*/  @!UP1 UISETP.NE.AND.EX UP0, UPT, URZ, UR5, UPT, UP0 ;  /* 0x000000053f00928c */ /* 0x000fc6000bf05300 */
[----:B------:R-:W-:Y:S02]  /*0d20*/  ULDC.64 UR4, c[0x0][0x218] ;  /* 0x0000860000047ab9 */ /* 0x000fe40000000a00 */
[----:B------:R-:W-:Y:S02]  /*0d30*/  @!UP1 USEL UR5, URZ, UR5, !UP0 ;  /* 0x000000053f059287 */ /* 0x000fe4000c000000 */
[----:B------:R-:W-:Y:S01]  /*0d40*/  USHF.L.U32 UR38, UR29, 0x7, URZ ;  /* 0x000000071d267899 */ /* 0x000fe2000800063f */
[----:B---3--:R-:W1:Y:S08]  /*0d50*/  @P1 R2UR UR41, R4 ;  /* 0x00000000042913c2 */ /* 0x008e7000000e0000 */
[----:B--2---:R-:W1:Y:S02]  /*0d60*/  @P0 R2UR UR39, R0 ;  /* 0x00000000002703c2 */ /* 0x004e6400000e0000 */
[----:B-1----:R-:W-:-:S02]  /*0d70*/  @UP1 UIADD3 UR39, UR39, -UR41, URZ ;  /* 0x8000002927271290 */ /* 0x002fc4000fffe03f */
[----:B------:R-:W-:-:S04]  /*0d80*/  @!UP1 UIADD3 UR39, UR5, UR4, -UR41 ;  /* 0x0000000405279290 */ /* 0x000fc8000fffe829 */
[----:B------:R-:W-:-:S06]  /*0d90*/  UISETP.GE.AND UP0, UPT, UR38, UR39, UPT ;  /* 0x000000272600728c */ /* 0x000fcc000bf06270 */
[----:B------:R-:W-:-:S13]  /*0da0*/  PLOP3.LUT P0, PT, PT, PT, UP0, 0x80, 0x0 ;  /* 0x000000000000781c */ /* 0x000fda0003f0f008 */
[----:B-----5:R-:W-:Y:S05]  /*0db0*/  @P0 BRA `(.L_x_208) ;  /* 0x000068b000000947 */ /* 0x020fea0003800000 */
[----:B------:R-:W-:Y:S01]  /*0dc0*/  IABS R4, c[0x0][0x1c8] ;  /* 0x0000720000047a13 */ /* 0x000fe20000000000 */
[----:B------:R-:W1:Y:S01]  /*0dd0*/  S2R R5, SR_CTAID.Z ;  /* 0x0000000000057919 */ /* 0x000e620000002700 */
[----:B------:R-:W2:Y:S01]  /*0de0*/  S2UR UR42, SR_CTAID.Z ;  /* 0x00000000002a79c3 */ /* 0x000ea20000002700 */
[----:B------:R-:W-:Y:S01]  /*0df0*/  ULDC UR10, c[0x0][0x1c8] ;  /* 0x00007200000a7ab9 */ /* 0x000fe20000000800 */
[----:B------:R-:W3:Y:S01]  /*0e00*/  I2F.RP R2, R4 ;  /* 0x0000000400027306 */ /* 0x000ee20000209400 */
[----:B------:R-:W-:Y:S01]  /*0e10*/  ULDC UR11, c[0x0][0x214] ;  /* 0x00008500000b7ab9 */ /* 0x000fe20000000800 */
[----:B------:R-:W-:Y:S01]  /*0e20*/  ISETP.NE.AND P2, PT, RZ, c[0x0][0x1c8], PT ;  /* 0x00007200ff007a0c */ /* 0x000fe20003f45270 */
[----:B------:R-:W-:Y:S02]  /*0e30*/  ULDC.U8 UR6, c[0x0][0x328] ;  /* 0x0000ca0000067ab9 */ /* 0x000fe40000000000 */
[----:B------:R-:W-:Y:S01]  /*0e40*/  UIADD3 UR11, UR11, 0x3f, URZ ;  /* 0x0000003f0b0b7890 */ /* 0x000fe2000fffe03f */
[----:B------:R-:W4:Y:S01]  /*0e50*/  S2UR UR43, SR_CTAID.Y ;  /* 0x00000000002b79c3 */ /* 0x000f220000002600 */
[----:B------:R-:W-:-:S02]  /*0e60*/  ULDC.64 UR4, c[0x0][0x240] ;  /* 0x0000900000047ab9 */ /* 0x000fc40000000a00 */
[----:B------:R-:W-:Y:S02]  /*0e70*/  UISETP.NE.AND UP0, UPT, UR6, URZ, UPT ;  /* 0x0000003f0600728c */ /* 0x000fe4000bf05270 */
[----:B------:R-:W-:Y:S02]  /*0e80*/  UISETP.NE.U32.AND UP1, UPT, URZ, UR4, UPT ;  /* 0x000000043f00728c */ /* 0x000fe4000bf25070 */
[----:B------:R-:W-:Y:S02]  /*0e90*/  USHF.R.S32.HI UR47, URZ, 0x1f, UR11 ;  /* 0x0000001f3f2f7899 */ /* 0x000fe4000801140b */
[----:B------:R-:W-:Y:S01]  /*0ea0*/  UISETP.NE.AND.EX UP1, UPT, URZ, UR5, UPT, UP1 ;  /* 0x000000053f00728c */ /* 0x000fe2000bf25310 */
[----:B---3--:R-:W3:Y:S01]  /*0eb0*/  MUFU.RCP R2, R2 ;  /* 0x0000000200027308 */ /* 0x008ee20000001000 */
[----:B------:R-:W-:Y:S02]  /*0ec0*/  ULEA.HI UR47, UR47, UR11, URZ, 0x6 ;  /* 0x0000000b2f2f7291 */ /* 0x000fe4000f8f303f */
[----:B------:R-:W-:Y:S01]  /*0ed0*/  ULDC UR4, c[0x0][0x214] ;  /* 0x0000850000047ab9 */ /* 0x000fe20000000800 */
[----:B-1----:R-:W-:Y:S01]  /*0ee0*/  IABS R5, R5 ;  /* 0x0000000500057213 */ /* 0x002fe20000000000 */
[----:B--2---:R-:W-:-:S02]  /*0ef0*/  ULOP3.LUT UR10, UR42, UR10, URZ, 0x3c, !UPT ;  /* 0x0000000a2a0a7292 */ /* 0x004fc4000f8e3c3f */
[----:B------:R-:W-:Y:S02]  /*0f00*/  ULDC UR8, c[0x0][0x22c] ;  /* 0x00008b0000087ab9 */ /* 0x000fe40000000800 */
[----:B------:R-:W-:Y:S02]  /*0f10*/  ULDC UR5, c[0x0][0x1c0] ;  /* 0x0000700000057ab9 */ /* 0x000fe40000000800 */
[----:B------:R-:W-:Y:S01]  /*0f20*/  ISETP.LE.AND P1, PT, RZ, UR10, PT ;  /* 0x0000000aff007c0c */ /* 0x000fe2000bf23270 */
[----:B------:R-:W-:Y:S02]  /*0f30*/  UIMAD UR8, UR42, UR8, URZ ;  /* 0x000000082a0872a4 */ /* 0x000fe4000f8e023f */
[----:B----4-:R-:W-:Y:S01]  /*0f40*/  UIMAD.WIDE UR52, UR43, 0x80, URZ ;  /* 0x000000802b3478a5 */ /* 0x010fe2000f8e023f */
[----:B---3--:R-:W-:Y:S01]  /*0f50*/  IADD3 R2, R2, 0xffffffe, RZ ;  /* 0x0ffffffe02027810 */ /* 0x008fe20007ffe0ff */
[----:B------:R-:W-:Y:S02]  /*0f60*/  @UP0 UIMAD UR6, UR43, UR4, URZ ;  /* 0x000000042b0602a4 */ /* 0x000fe4000f8e023f */
[----:B------:R-:W-:Y:S01]  /*0f70*/  USEL UR50, UR52, URZ, UP1 ;  /* 0x0000003f34327287 */ /* 0x000fe20008800000 */
[----:B------:R-:W1:Y:S01]  /*0f80*/  F2I.FTZ.U32.TRUNC.NTZ R3, R2 ;  /* 0x0000000200037305 */ /* 0x000e62000021f000 */
[----:B------:R-:W-:-:S02]  /*0f90*/  ULOP3.LUT UR52, UR47, 0xffffffc0, URZ, 0xc0, !UPT ;  /* 0xffffffc02f347892 */ /* 0x000fc4000f8ec03f */
[----:B------:R-:W-:Y:S02]  /*0fa0*/  @!UP0 UIMAD UR5, UR43, UR5, UR42 ;  /* 0x000000052b0582a4 */ /* 0x000fe4000f8e022a */
[----:B------:R-:W-:Y:S02]  /*0fb0*/  UIADD3 UR52, UR52, -0x40, URZ ;  /* 0xffffffc034347890 */ /* 0x000fe4000fffe03f */
[----:B------:R-:W-:Y:S02]  /*0fc0*/  ULDC.U8 UR7, c[0x0][0x3d0] ;  /* 0x0000f40000077ab9 */ /* 0x000fe40000000000 */
[----:B------:R-:W-:Y:S02]  /*0fd0*/  ULDC UR46, c[0x0][0x234] ;  /* 0x00008d00002e7ab9 */ /* 0x000fe40000000800 */
[----:B------:R-:W-:Y:S02]  /*0fe0*/  ULDC UR51, c[0x0][0x1c0] ;  /* 0x0000700000337ab9 */ /* 0x000fe40000000800 */
[----:B------:R-:W-:-:S02]  /*0ff0*/  USEL UR48, UR53, URZ, UP1 ;  /* 0x0000003f35307287 */ /* 0x000fc40008800000 */
[----:B------:R-:W-:Y:S01]  /*1000*/  @UP0 UIMAD UR46, UR42, UR46, UR6 ;  /* 0x0000002e2a2e02a4 */ /* 0x000fe2000f8e0206 */
[--C-:B-1----:R-:W-:Y:S01]  /*1010*/  IMAD.MOV R0, RZ, RZ, -R3.reuse ;  /* 0x000000ffff007224 */ /* 0x102fe200078e0a03 */
[----:B------:R-:W-:Y:S01]  /*1020*/  USHF.R.S32.HI UR9, URZ, 0x1f, UR41 ;  /* 0x0000001f3f097899 */ /* 0x000fe20008011429 */
[----:B------:R-:W-:Y:S01]  /*1030*/  IMAD.MOV.U32 R2, RZ, RZ, RZ ;  /* 0x000000ffff027224 */ /* 0x000fe200078e00ff */
[----:B------:R-:W-:Y:S01]  /*1040*/  USHF.R.S32.HI UR40, URZ, 0x1f, UR38 ;  /* 0x0000001f3f287899 */ /* 0x000fe20008011426 */
[----:B------:R-:W-:Y:S01]  /*1050*/  IMAD R0, R0, R4, RZ ;  /* 0x0000000400007224 */ /* 0x000fe200078e02ff */
[----:B------:R-:W-:Y:S02]  /*1060*/  USHF.R.S32.HI UR49, URZ, 0x1f, UR43 ;  /* 0x0000001f3f317899 */ /* 0x000fe4000801142b */
[----:B------:R-:W-:Y:S01]  /*1070*/  USHF.R.S32.HI UR44, URZ, 0x1f, UR42 ;  /* 0x0000001f3f2c7899 */ /* 0x000fe2000801142a */
[----:B------:R-:W-:Y:S01]  /*1080*/  IMAD.HI.U32 R0, R3, R0, R2 ;  /* 0x0000000003007227 */ /* 0x000fe200078e0002 */
[----:B------:R-:W-:-:S02]  /*1090*/  USHF.R.S32.HI UR51, URZ, 0x1f, UR51 ;  /* 0x0000001f3f337899 */ /* 0x000fc40008011433 */
[----:B------:R-:W-:Y:S01]  /*10a0*/  USHF.R.S32.HI UR54, URZ, 0x1f, UR8 ;  /* 0x0000001f3f367899 */ /* 0x000fe20008011408 */
[----:B------:R-:W-:Y:S01]  /*10b0*/  IMAD.MOV.U32 R3, RZ, RZ, R5 ;  /* 0x000000ffff037224 */ /* 0x000fe200078e0005 */
[----:B------:R-:W-:Y:S02]  /*10c0*/  USHF.R.S32.HI UR47, URZ, 0x6, UR47 ;  /* 0x000000063f2f7899 */ /* 0x000fe4000801142f */
[----:B------:R-:W-:Y:S01]  /*10d0*/  @!UP0 UIMAD UR46, UR5, UR4, URZ ;  /* 0x00000004052e82a4 */ /* 0x000fe2000f8e023f */
[----:B------:R-:W-:Y:S01]  /*10e0*/  IMAD.HI.U32 R0, R0, R3, RZ ;  /* 0x0000000300007227 */ /* 0x000fe200078e00ff */
[----:B------:R-:W-:-:S03]  /*10f0*/  USHF.R.S32.HI UR53, URZ, 0x1f, UR52 ;  /* 0x0000001f3f357899 */ /* 0x000fc60008011434 */
[----:B------:R-:W-:-:S04]  /*1100*/  IMAD.MOV R2, RZ, RZ, -R0 ;  /* 0x000000ffff027224 */ /* 0x000fc800078e0a00 */
[C---:B------:R-:W-:Y:S02]  /*1110*/  IMAD R2, R4.reuse, R2, R3 ;  /* 0x0000000204027224 */ /* 0x040fe400078e0203 */
[----:B------:R-:W1:Y:S03]  /*1120*/  S2R R3, SR_CTAID.X ;  /* 0x0000000000037919 */ /* 0x000e660000002500 */
[----:B------:R-:W-:-:S13]  /*1130*/  ISETP.GT.U32.AND P3, PT, R4, R2, PT ;  /* 0x000000020400720c */ /* 0x000fda0003f64070 */
[----:B------:R-:W-:Y:S01]  /*1140*/  @!P3 IMAD.IADD R2, R2, 0x1, -R4 ;  /* 0x000000010202b824 */ /* 0x000fe200078e0a04 */
[----:B------:R-:W-:Y:S02]  /*1150*/  @!P3 IADD3 R0, R0, 0x1, RZ ;  /* 0x000000010000b810 */ /* 0x000fe40007ffe0ff */
[----:B------:R-:W-:Y:S02]  /*1160*/  ISETP.NE.AND P3, PT, RZ, UR7, PT ;  /* 0x00000007ff007c0c */ /* 0x000fe4000bf65270 */
[----:B------:R-:W-:Y:S01]  /*1170*/  ISETP.GE.U32.AND P0, PT, R2, R4, PT ;  /* 0x000000040200720c */ /* 0x000fe20003f06070 */
[----:B-1----:R-:W-:-:S04]  /*1180*/  IMAD.WIDE.U32 R10, R3, c[0x0][0x3d8], RZ ;  /* 0x0000f600030a7a25 */ /* 0x002fc800078e00ff */
[----:B------:R-:W-:Y:S01]  /*1190*/  IMAD R2, R3, c[0x0][0x3dc], R11 ;  /* 0x0000f70003027a24 */ /* 0x000fe200078e020b */
[----:B------:R-:W-:-:S04]  /*11a0*/  SEL R10, R10, RZ, P3 ;  /* 0x000000ff0a0a7207 */ /* 0x000fc80001800000 */
[----:B------:R-:W-:-:S03]  /*11b0*/  SEL R19, R2, RZ, P3 ;  /* 0x000000ff02137207 */ /* 0x000fc60001800000 */
[----:B------:R-:W-:Y:S02]  /*11c0*/  @P0 IADD3 R0, R0, 0x1, RZ ;  /* 0x0000000100000810 */ /* 0x000fe40007ffe0ff */
[----:B------:R-:W-:-:S03]  /*11d0*/  PLOP3.LUT P0, PT, PT, PT, UP0, 0x80, 0x0 ;  /* 0x000000000000781c */ /* 0x000fc60003f0f008 */
[----:B------:R-:W-:Y:S01]  /*11e0*/  @!P1 IMAD.MOV R0, RZ, RZ, -R0 ;  /* 0x000000ffff009224 */ /* 0x000fe200078e0a00 */
[----:B------:R-:W-:-:S04]  /*11f0*/  @!P2 LOP3.LUT R0, RZ, c[0x0][0x1c8], RZ, 0x33, !PT ;  /* 0x00007200ff00aa12 */ /* 0x000fc800078e33ff */
[----:B------:R-:W-:-:S05]  /*1200*/  SHF.R.S32.HI R18, RZ, 0x1f, R0 ;  /* 0x0000001fff127819 */ /* 0x000fca0000011400 */
[----:B------:R-:W-:Y:S05]  /*1210*/  @!P0 BRA `(.L_x_209) ;  /* 0x0000003000008947 */ /* 0x000fea0003800000 */
[----:B------:R-:W-:-:S04]  /*1220*/  UIMAD UR45, UR27, UR43, URZ ;  /* 0x0000002b1b2d72a4 */ /* 0x000fc8000f8e023f */
[----:B------:R-:W-:Y:S01]  /*1230*/  UIMAD UR45, UR28, UR42, UR45 ;  /* 0x0000002a1c2d72a4 */ /* 0x000fe2000f8e022d */
[----:B------:R-:W-:Y:S05]  /*1240*/  BRA `(.L_x_210) ;  /* 0x0000002000007947 */ /* 0x000fea0003800000 */
.L_x_209:
[----:B------:R-:W-:-:S04]  /*1250*/  UIMAD UR45, UR43, UR18, UR42 ;  /* 0x000000122b2d72a4 */ /* 0x000fc8000f8e022a */
[----:B------:R-:W-:Y:S02]  /*1260*/  UIMAD UR45, UR45, UR17, URZ ;  /* 0x000000112d2d72a4 */ /* 0x000fe4000f8e023f */
.L_x_210:
[----:B------:R-:W2:Y:S04]  /*1270*/  LDL.64 R2, [R1+0x30] ;  /* 0x0000300001027983 */ /* 0x000ea80000100a00 */
[----:B------:R1:W2:Y:S01]  /*1280*/  LDL.64 R14, [R1+0x30] ;  /* 0x00003000010e7983 */ /* 0x0002a20000100a00 */
[----:B------:R-:W-:Y:S01]  /*1290*/  UIADD3 UR41, UP0, UR38, UR41, URZ ;  /* 0x0000002926297290 */ /* 0x000fe2000ff1e03f */
[----:B------:R-:W-:Y:S01]  /*12a0*/  IMAD.U32 R16, RZ, RZ, UR8 ;  /* 0x00000008ff107e24 */ /* 0x000fe2000f8e00ff */
[----:B------:R-:W-:Y:S01]  /*12b0*/  ULDC.64 UR10, c[0x0][0x198] ;  /* 0x00006600000a7ab9 */ /* 0x000fe20000000a00 */
[----:B------:R-:W3:Y:S01]  /*12c0*/  S2R R22, SR_TID.X ;  /* 0x0000000000167919 */ /* 0x000ee20000002100 */
[----:B------:R-:W-:Y:S01]  /*12d0*/  UIADD3.X UR40, UR9, UR40, URZ, UP0, !UPT ;  /* 0x0000002809287290 */ /* 0x000fe200087fe43f */
[----:B------:R-:W-:Y:S01]  /*12e0*/  IMAD.U32 R17, RZ, RZ, UR54 ;  /* 0x00000036ff117e24 */ /* 0x000fe2000f8e00ff */
[----:B------:R-:W-:Y:S01]  /*12f0*/  ULDC.64 UR4, c[0x0][0x368] ;  /* 0x0000da0000047ab9 */ /* 0x000fe20000000a00 */
[----:B------:R-:W4:Y:S01]  /*1300*/  S2R R23, SR_CTAID.Y ;  /* 0x0000000000177919 */ /* 0x000f220000002600 */
[----:B------:R-:W-:Y:S01]  /*1310*/  UIMAD UR9, UR40, UR10, URZ ;  /* 0x0000000a280972a4 */ /* 0x000fe2000f8e023f */
[----:B------:R-:W-:Y:S01]  /*1320*/  IMAD.U32 R4, RZ, RZ, UR41 ;  /* 0x00000029ff047e24 */ /* 0x000fe2000f8e00ff */
[----:B------:R-:W-:-:S02]  /*1330*/  UIMAD UR4, UR49, UR4, URZ ;  /* 0x00000004310472a4 */ /* 0x000fc4000f8e023f */
[----:B------:R-:W-:Y:S02]  /*1340*/  UIMAD UR9, UR41, UR11, UR9 ;  /* 0x0000000b290972a4 */ /* 0x000fe4000f8e0209 */
[----:B------:R-:W-:Y:S02]  /*1350*/  UIMAD UR5, UR43, UR5, UR4 ;  /* 0x000000052b0572a4 */ /* 0x000fe4000f8e0204 */
[----:B------:R-:W-:Y:S02]  /*1360*/  ULDC.64 UR6, c[0x0][0x1a0] ;  /* 0x0000680000067ab9 */ /* 0x000fe40000000a00 */
[----:B------:R-:W-:-:S04]  /*1370*/  UIMAD UR4, UR40, UR6, URZ ;  /* 0x00000006280472a4 */ /* 0x000fc8000f8e023f */
[----:B------:R-:W-:Y:S01]  /*1380*/  UIMAD UR4, UR41, UR7, UR4 ;  /* 0x00000007290472a4 */ /* 0x000fe2000f8e0204 */
[----:B---3--:R-:W-:-:S04]  /*1390*/  SHF.R.S32.HI R21, RZ, 0x1f, R22 ;  /* 0x0000001fff157819 */ /* 0x008fc80000011416 */
[CC--:B------:R-:W-:Y:S02]  /*13a0*/  LEA.HI R9, R21.reuse, R22.reuse, RZ, 0x5 ;  /* 0x0000001615097211 */ /* 0x0c0fe400078f28ff */
[----:B------:R-:W-:Y:S02]  /*13b0*/  LEA.HI R12, R21, R22, RZ, 0x3 ;  /* 0x00000016150c7211 */ /* 0x000fe400078f18ff */
[----:B------:R-:W-:Y:S02]  /*13c0*/  LOP3.LUT R8, R9, 0xffffffe0, RZ, 0xc0, !PT ;  /* 0xffffffe009087812 */ /* 0x000fe400078ec0ff */
[----:B------:R-:W-:Y:S02]  /*13d0*/  SHF.R.S32.HI R9, RZ, 0x5, R9 ;  /* 0x00000005ff097819 */ /* 0x000fe40000011409 */
[----:B------:R-:W-:Y:S01]  /*13e0*/  SHF.R.S32.HI R12, RZ, 0x3, R12 ;  /* 0x00000003ff0c7819 */ /* 0x000fe2000001140c */
[----:B------:R-:W-:-:S03]  /*13f0*/  IMAD.IADD R8, R22, 0x1, -R8 ;  /* 0x0000000116087824 */ /* 0x000fc600078e0a08 */
[----:B------:R-:W-:Y:S01]  /*1400*/  SHF.R.S32.HI R20, RZ, 0x1f, R12 ;  /* 0x0000001fff147819 */ /* 0x000fe2000001140c */
[----:B------:R-:W-:-:S05]  /*1410*/  IMAD R8, R9, UR26, R8 ;  /* 0x0000001a09087c24 */ /* 0x000fca000f8e0208 */
[----:B------:R-:W-:Y:S02]  /*1420*/  IADD3 R16, P1, P0, R8, UR25, R16 ;  /* 0x0000001908107c10 */ /* 0x000fe4000f83e010 */
[----:B------:R-:W-:Y:S02]  /*1430*/  SHF.R.S32.HI R9, RZ, 0x1f, R8 ;  /* 0x0000001fff097819 */ /* 0x000fe40000011408 */
[----:B------:R-:W-:Y:S02]  /*1440*/  IADD3 R8, P2, R12, UR52, RZ ;  /* 0x000000340c087c10 */ /* 0x000fe4000ff5e0ff */
[----:B------:R-:W-:Y:S02]  /*1450*/  IADD3.X R17, R9, UR24, R17, P1, P0 ;  /* 0x0000001809117c10 */ /* 0x000fe40008fe0411 */
[----:B------:R-:W-:Y:S02]  /*1460*/  IADD3.X R9, R20, UR53, RZ, P2, !PT ;  /* 0x0000003514097c10 */ /* 0x000fe400097fe4ff */
[----:B------:R-:W-:-:S03]  /*1470*/  IADD3 R16, P0, R16, R10, RZ ;  /* 0x0000000a10107210 */ /* 0x000fc60007f1e0ff */
[C---:B------:R-:W-:Y:S02]  /*1480*/  IMAD R13, R9.reuse, c[0x0][0x190], RZ ;  /* 0x00006400090d7a24 */ /* 0x040fe400078e02ff */
[----:B------:R-:W-:-:S04]  /*1490*/  IMAD R9, R9, c[0x0][0x370], RZ ;  /* 0x0000dc0009097a24 */ /* 0x000fc800078e02ff */
[----:B------:R-:W-:Y:S01]  /*14a0*/  IMAD R9, R8, c[0x0][0x374], R9 ;  /* 0x0000dd0008097a24 */ /* 0x000fe200078e0209 */
[----:B------:R-:W-:Y:S01]  /*14b0*/  UIMAD UR51, UR51, UR15, UR23 ;  /* 0x0000000f333372a4 */ /* 0x000fe2000f8e0217 */
[----:B------:R-:W-:Y:S01]  /*14c0*/  @P3 BAR.SYNC.DEFER_BLOCKING 0x0 ;  /* 0x0000000000003b1d */ /* 0x000fe20000010000 */
[----:B--2---:R-:W-:Y:S02]  /*14d0*/  IMAD.MOV.U32 R14, RZ, RZ, R2 ;  /* 0x000000ffff0e7224 */ /* 0x004fe400078e0002 */
[----:B------:R-:W-:-:S03]  /*14e0*/  IMAD.U32 R2, RZ, RZ, UR41 ;  /* 0x00000029ff027e24 */ /* 0x000fc6000f8e00ff */
[----:B------:R-:W-:-:S05]  /*14f0*/  SHF.R.S32.HI R15, RZ, 0x1f, R14 ;  /* 0x0000001fff0f7819 */ /* 0x000fca000001140e */
[----:B------:R2:W-:Y:S01]  /*1500*/  STL [R1+0x34], R15 ;  /* 0x0000340f01007387 */ /* 0x0005e20000100800 */
[----:B------:R-:W-:-:S03]  /*1510*/  IMAD.WIDE.U32 R4, R4, c[0x0][0x198], R14 ;  /* 0x0000660004047a25 */ /* 0x000fc600078e000e */
[----:B------:R-:W3:Y:S01]  /*1520*/  LDL R24, [R1] ;  /* 0x0000000001187983 */ /* 0x000ee20000100800 */
[----:B----4-:R-:W-:Y:S01]  /*1530*/  IMAD.WIDE.U32 R6, R23, c[0x0][0x368], R14 ;  /* 0x0000da0017067a25 */ /* 0x010fe200078e000e */
[----:B------:R-:W-:Y:S01]  /*1540*/  IADD3 R5, R5, UR9, RZ ;  /* 0x0000000905057c10 */ /* 0x000fe2000fffe0ff */
[----:B------:R-:W-:Y:S02]  /*1550*/  ULDC.64 UR8, c[0x0][0x180] ;  /* 0x0000600000087ab9 */ /* 0x000fe40000000a00 */
[----:B------:R-:W-:Y:S01]  /*1560*/  UIMAD UR8, UR49, UR8, URZ ;  /* 0x00000008310872a4 */ /* 0x000fe2000f8e023f */
[----:B------:R-:W-:Y:S01]  /*1570*/  IADD3 R7, R7, UR5, RZ ;  /* 0x0000000507077c10 */ /* 0x000fe2000fffe0ff */
[----:B------:R-:W-:Y:S02]  /*1580*/  IMAD.WIDE.U32 R4, R23, c[0x0][0x180], R4 ;  /* 0x0000600017047a25 */ /* 0x000fe400078e0004 */
[----:B------:R-:W-:Y:S02]  /*1590*/  UIMAD UR8, UR43, UR9, UR8 ;  /* 0x000000092b0872a4 */ /* 0x000fe4000f8e0208 */
[----:B------:R-:W-:-:S04]  /*15a0*/  IMAD.WIDE.U32 R10, R8, c[0x0][0x370], R6 ;  /* 0x0000dc00080a7a25 */ /* 0x000fc800078e0006 */
[----:B------:R-:W-:Y:S01]  /*15b0*/  IMAD.IADD R9, R11, 0x1, R9 ;  /* 0x000000010b097824 */ /* 0x000fe200078e0209 */
[----:B------:R-:W-:Y:S01]  /*15c0*/  IADD3 R5, R5, UR8, RZ ;  /* 0x0000000805057c10 */ /* 0x000fe2000fffe0ff */
[----:B------:R-:W-:Y:S02]  /*15d0*/  IMAD R11, R18, c[0x0][0x1b0], RZ ;  /* 0x00006c00120b7a24 */ /* 0x000fe400078e02ff */
[----:B------:R-:W-:Y:S02]  /*15e0*/  IMAD R6, R8, c[0x0][0x194], R13 ;  /* 0x0000650008067a24 */ /* 0x000fe400078e020d */
[C---:B------:R-:W-:Y:S02]  /*15f0*/  IMAD R13, R0.reuse, c[0x0][0x1b4], R11 ;  /* 0x00006d00000d7a24 */ /* 0x040fe400078e020b */
[----:B------:R-:W-:-:S04]  /*1600*/  IMAD.WIDE.U32 R4, R0, c[0x0][0x1b0], R4 ;  /* 0x00006c0000047a25 */ /* 0x000fc800078e0004 */
[----:B------:R-:W-:Y:S02]  /*1610*/  IMAD.IADD R5, R5, 0x1, R13 ;  /* 0x0000000105057824 */ /* 0x000fe400078e020d */
[----:B------:R-:W4:Y:S01]  /*1620*/  LDL R13, [R1+0x2c] ;  /* 0x00002c00010d7983 */ /* 0x000f220000100800 */
[----:B------:R-:W-:-:S04]  /*1630*/  IMAD.WIDE.U32 R2, R2, c[0x0][0x1a0], R14 ;  /* 0x0000680002027a25 */ /* 0x000fc800078e000e */
[----:B--2---:R-:W-:Y:S01]  /*1640*/  IMAD.WIDE.U32 R14, R8, c[0x0][0x190], R14 ;  /* 0x00006400080e7a25 */ /* 0x004fe200078e000e */
[----:B------:R-:W-:Y:S01]  /*1650*/  IADD3 R3, R3, UR4, RZ ;  /* 0x0000000403037c10 */ /* 0x000fe2000fffe0ff */
[----:B------:R-:W-:Y:S02]  /*1660*/  ULDC.64 UR4, c[0x0][0x188] ;  /* 0x0000620000047ab9 */ /* 0x000fe40000000a00 */
[----:B------:R-:W-:Y:S01]  /*1670*/  IMAD.IADD R7, R15, 0x1, R6 ;  /* 0x000000010f077824 */ /* 0x000fe200078e0206 */
[----:B------:R-:W-:Y:S01]  /*1680*/  UIMAD UR4, UR49, UR4, URZ ;  /* 0x00000004310472a4 */ /* 0x000fe2000f8e023f */
[----:B------:R-:W2:Y:S01]  /*1690*/  S2R R15, SR_CTAID.Z ;  /* 0x00000000000f7919 */ /* 0x000ea20000002700 */
[----:B------:R-:W-:Y:S02]  /*16a0*/  IMAD.WIDE.U32 R2, R23, c[0x0][0x188], R2 ;  /* 0x0000620017027a25 */ /* 0x000fe400078e0002 */
[----:B------:R-:W-:-:S06]  /*16b0*/  UIMAD UR4, UR43, UR5, UR4 ;  /* 0x000000052b0472a4 */ /* 0x000fcc000f8e0204 */
[----:B------:R-:W-:Y:S01]  /*16c0*/  IADD3 R3, R3, UR4, RZ ;  /* 0x0000000403037c10 */ /* 0x000fe2000fffe0ff */
[----:B------:R-:W-:Y:S02]  /*16d0*/  ULDC.64 UR4, c[0x0][0x378] ;  /* 0x0000de0000047ab9 */ /* 0x000fe40000000a00 */
[----:B------:R-:W-:Y:S01]  /*16e0*/  UIMAD UR4, UR44, UR4, URZ ;  /* 0x000000042c0472a4 */ /* 0x000fe2000f8e023f */
[----:B------:R-:W-:Y:S01]  /*16f0*/  IMAD.MOV.U32 R8, RZ, RZ, R10 ;  /* 0x000000ffff087224 */ /* 0x000fe200078e000a */
[----:B------:R-:W-:Y:S02]  /*1700*/  UIMAD.WIDE UR54, UR43, UR16, UR52 ;  /* 0x000000102b3672a5 */ /* 0x000fe4000f8e0234 */
[----:B------:R-:W-:-:S03]  /*1710*/  UIMAD UR8, UR42, UR5, UR4 ;  /* 0x000000052a0872a4 */ /* 0x000fc6000f8e0204 */
[----:B------:R-:W-:Y:S01]  /*1720*/  ULDC.64 UR4, c[0x0][0x178] ;  /* 0x00005e0000047ab9 */ /* 0x000fe20000000a00 */
[----:B------:R-:W-:Y:S01]  /*1730*/  IMAD.MOV.U32 R6, RZ, RZ, R14 ;  /* 0x000000ffff067224 */ /* 0x000fe200078e000e */
[----:B------:R-:W-:Y:S01]  /*1740*/  UIADD3 UR50, UP0, UR54, UR50, URZ ;  /* 0x0000003236327290 */ /* 0x000fe2000ff1e03f */
[----:B------:R-:W-:Y:S01]  /*1750*/  IMAD R10, R18, c[0x0][0x1b8], RZ ;  /* 0x00006e00120a7a24 */ /* 0x000fe200078e02ff */
[----:B------:R-:W-:Y:S01]  /*1760*/  UIADD3 UR51, UR35, UR51, URZ ;  /* 0x0000003323337290 */ /* 0x000fe2000fffe03f */
[----:B--2---:R-:W-:Y:S01]  /*1770*/  IMAD.WIDE.U32 R8, R15, c[0x0][0x378], R8 ;  /* 0x0000de000f087a25 */ /* 0x004fe200078e0008 */
[----:B------:R-:W-:Y:S02]  /*1780*/  UIMAD UR4, UR49, UR4, URZ ;  /* 0x00000004310472a4 */ /* 0x000fe4000f8e023f */
[----:B------:R-:W-:Y:S01]  /*1790*/  UIADD3.X UR48, UR55, UR48, URZ, UP0, !UPT ;  /* 0x0000003037307290 */ /* 0x000fe200087fe43f */
[----:B------:R-:W-:Y:S01]  /*17a0*/  IMAD.X R17, R17, 0x1, R19, P0 ;  /* 0x0000000111117824 */ /* 0x000fe200000e0613 */
[----:B------:R-:W-:Y:S01]  /*17b0*/  UIMAD UR51, UR51, UR50, URZ ;  /* 0x00000032333372a4 */ /* 0x000fe2000f8e023f */
[----:B------:R-:W-:Y:S01]  /*17c0*/  IMAD.U32 R18, RZ, RZ, UR34 ;  /* 0x00000022ff127e24 */ /* 0x000fe2000f8e00ff */
[----:B------:R-:W-:Y:S01]  /*17d0*/  UIMAD UR43, UR43, UR5, UR4 ;  /* 0x000000052b2b72a4 */ /* 0x000fe2000f8e0204 */
[----:B------:R-:W-:Y:S01]  /*17e0*/  IMAD R14, R0, c[0x0][0x1bc], R10 ;  /* 0x00006f00000e7a24 */ /* 0x000fe200078e020a */
[----:B------:R-:W-:Y:S01]  /*17f0*/  LEA R218, P1, R8, c[0x0][0x330], 0x1 ;  /* 0x0000cc0008da7a11 */ /* 0x000fe200078208ff */
[----:B------:R-:W-:Y:S01]  /*1800*/  IMAD.WIDE.U32 R2, R0, c[0x0][0x1b8], R2 ;  /* 0x00006e0000027a25 */ /* 0x000fe200078e0002 */
[----:B------:R-:W-:-:S03]  /*1810*/  IADD3 R0, R9, UR8, RZ ;  /* 0x0000000809007c10 */ /* 0x000fc6000fffe0ff */
[----:B------:R-:W-:Y:S01]  /*1820*/  IMAD.WIDE.U32 R6, R23, c[0x0][0x178], R6 ;  /* 0x00005e0017067a25 */ /* 0x000fe200078e0006 */
[----:B------:R-:W-:Y:S02]  /*1830*/  UIMAD UR48, UR48, UR34, UR51 ;  /* 0x00000022303072a4 */ /* 0x000fe4000f8e0233 */
[----:B------:R-:W-:Y:S01]  /*1840*/  ULDC.64 UR4, c[0x0][0x1a8] ;  /* 0x00006a0000047ab9 */ /* 0x000fe20000000a00 */
[----:B------:R-:W-:Y:S01]  /*1850*/  IMAD.WIDE.U32 R10, R18, UR50, R16 ;  /* 0x00000032120a7c25 */ /* 0x000fe2000f8e0010 */
[----:B------:R-:W-:Y:S01]  /*1860*/  UIADD3 UR8, UR47, -0x1, URZ ;  /* 0xffffffff2f087890 */ /* 0x000fe2000fffe03f */
[----:B------:R-:W-:Y:S01]  /*1870*/  LEA.HI.X R219, R8, c[0x0][0x334], R0, 0x1, P1 ;  /* 0x0000cd0008db7a11 */ /* 0x000fe200008f0c00 */
[----:B------:R-:W-:Y:S01]  /*1880*/  UIMAD UR4, UR44, UR4, URZ ;  /* 0x000000042c0472a4 */ /* 0x000fe2000f8e023f */
[----:B------:R-:W-:Y:S01]  /*1890*/  IADD3 R7, R7, UR43, RZ ;  /* 0x0000002b07077c10 */ /* 0x000fe2000fffe0ff */
[----:B------:R-:W-:Y:S02]  /*18a0*/  IMAD.IADD R3, R3, 0x1, R14 ;  /* 0x0000000103037824 */ /* 0x000fe400078e020e */
[----:B------:R-:W-:Y:S01]  /*18b0*/  IMAD R0, R20, c[0x0][0x1a0], RZ ;  /* 0x0000680014007a24 */ /* 0x000fe200078e02ff */
[----:B------:R-:W-:Y:S01]  /*18c0*/  ULEA.HI UR9, UR8, UR8, URZ, 0x1 ;  /* 0x0000000808097291 */ /* 0x000fe2000f8f083f */
[----:B------:R-:W-:Y:S01]  /*18d0*/  IADD3 R9, R11, UR48, RZ ;  /* 0x000000300b097c10 */ /* 0x000fe2000fffe0ff */
[----:B------:R-:W-:Y:S01]  /*18e0*/  UIMAD UR4, UR42, UR5, UR4 ;  /* 0x000000052a0472a4 */ /* 0x000fe2000f8e0204 */
[----:B------:R-:W-:Y:S01]  /*18f0*/  LEA R214, P0, R10, c[0x0][0x350], 0x2 ;  /* 0x0000d4000ad67a11 */ /* 0x000fe200078010ff */
[----:B------:R-:W-:-:S02]  /*1900*/  IMAD R8, R20, c[0x0][0x198], RZ ;  /* 0x0000660014087a24 */ /* 0x000fc400078e02ff */
[C---:B------:R-:W-:Y:S02]  /*1910*/  IMAD R0, R12.reuse, c[0x0][0x1a4], R0 ;  /* 0x000069000c007a24 */ /* 0x040fe400078e0200 */
[----:B------:R-:W-:Y:S01]  /*1920*/  IMAD.WIDE.U32 R2, R12, c[0x0][0x1a0], R2 ;  /* 0x000068000c027a25 */ /* 0x000fe200078e0002 */
[----:B------:R-:W-:-:S03]  /*1930*/  ULOP3.LUT UR9, UR9, 0xfffffffe, URZ, 0xc0, !UPT ;  /* 0xfffffffe09097892 */ /* 0x000fc6000f8ec03f */
[----:B------:R-:W-:Y:S01]  /*1940*/  IMAD.WIDE.U32 R6, R15, c[0x0][0x1a8], R6 ;  /* 0x00006a000f067a25 */ /* 0x000fe200078e0006 */
[----:B------:R-:W-:Y:S01]  /*1950*/  LEA.HI.X R215, R10, c[0x0][0x354], R9, 0x2, P0 ;  /* 0x0000d5000ad77a11 */ /* 0x000fe200000f1409 */
[----:B------:R-:W-:Y:S02]  /*1960*/  UIADD3 UR9, UR8, -UR9, URZ ;  /* 0x8000000908097290 */ /* 0x000fe4000fffe03f */
[----:B------:R-:W-:Y:S01]  /*1970*/  IMAD R8, R12, c[0x0][0x19c], R8 ;  /* 0x000067000c087a24 */ /* 0x000fe200078e0208 */
[----:B------:R-:W-:Y:S01]  /*1980*/  LEA R216, P2, R6, c[0x0][0x160], 0x1 ;  /* 0x0000580006d87a11 */ /* 0x000fe200078408ff */
[----:B------:R-:W-:-:S04]  /*1990*/  IMAD.WIDE.U32 R10, R12, c[0x0][0x198], R4 ;  /* 0x000066000c0a7a25 */ /* 0x000fc800078e0004 */
[----:B------:R-:W-:Y:S01]  /*19a0*/  IMAD.IADD R3, R3, 0x1, R0 ;  /* 0x0000000103037824 */ /* 0x000fe200078e0200 */
[----:B------:R-:W-:Y:S01]  /*19b0*/  IADD3 R0, R7, UR4, RZ ;  /* 0x0000000407007c10 */ /* 0x000fe2000fffe0ff */
[----:B------:R-:W-:Y:S01]  /*19c0*/  IMAD.IADD R5, R11, 0x1, R8 ;  /* 0x000000010b057824 */ /* 0x000fe200078e0208 */
[----:B------:R-:W-:Y:S01]  /*19d0*/  LEA R8, P0, R2, c[0x0][0x170], 0x1 ;  /* 0x00005c0002087a11 */ /* 0x000fe200078008ff */
[----:B------:R-:W-:Y:S01]  /*19e0*/  UISETP.NE.AND UP0, UPT, UR9, 0x1, UPT ;  /* 0x000000010900788c */ /* 0x000fe2000bf05270 */
[----:B------:R-:W-:Y:S01]  /*19f0*/  LEA.HI.X R217, R6, c[0x0][0x164], R0, 0x1, P2 ;  /* 0x0000590006d97a11 */ /* 0x000fe200010f0c00 */
[----:B------:R-:W-:Y:S01]  /*1a00*/  IMAD.MOV.U32 R0, RZ, RZ, c[0x0][0x370] ;  /* 0x0000dc00ff007624 */ /* 0x000fe200078e00ff */
[----:B------:R-:W-:Y:S02]  /*1a10*/  LEA R4, P1, R10, c[0x0][0x168], 0x1 ;  /* 0x00005a000a047a11 */ /* 0x000fe400078208ff */
[----:B------:R-:W-:Y:S01]  /*1a20*/  LEA.HI.X R9, R2, c[0x0][0x174], R3, 0x1, P0 ;  /* 0x00005d0002097a11 */ /* 0x000fe200000f0c03 */
[----:B------:R-:W-:Y:S01]  /*1a30*/  IMAD.MOV.U32 R3, RZ, RZ, c[0x0][0x374] ;  /* 0x0000dd00ff037624 */ /* 0x000fe200078e00ff */
[----:B------:R-:W-:-:S02]  /*1a40*/  LEA.HI.X R5, R10, c[0x0][0x16c], R5, 0x1, P1 ;  /* 0x00005b000a057a11 */ /* 0x000fc400008f0c05 */
[C---:B------:R-:W-:Y:S02]  /*1a50*/  LEA R2, P1, R0.reuse, R218, 0x6 ;  /* 0x000000da00027211 */ /* 0x040fe400078230ff */
[----:B------:R-:W-:Y:S01]  /*1a60*/  PLOP3.LUT P2, PT, PT, PT, UP0, 0x80, 0x0 ;  /* 0x000000000000781c */ /* 0x000fe20003f4f008 */
[----:B------:R-:W-:Y:S01]  /*1a70*/  IMAD.MOV.U32 R11, RZ, RZ, c[0x0][0x190] ;  /* 0x00006400ff0b7624 */ /* 0x000fe200078e00ff */
[----:B------:R-:W-:Y:S01]  /*1a80*/  LEA.HI.X R3, R0, R219, R3, 0x6, P1 ;  /* 0x000000db00037211 */ /* 0x000fe200008f3403 */
[----:B------:R-:W-:Y:S01]  /*1a90*/  IMAD.MOV.U32 R12, RZ, RZ, c[0x0][0x194] ;  /* 0x00006500ff0c7624 */ /* 0x000fe200078e00ff */
[----:B------:R-:W-:Y:S02]  /*1aa0*/  USHF.L.U32 UR4, UR10, 0x6, URZ ;  /* 0x000000060a047899 */ /* 0x000fe4000800063f */
[----:B------:R-:W-:Y:S01]  /*1ab0*/  LEA R6, P0, R11, R216, 0x6 ;  /* 0x000000d80b067211 */ /* 0x000fe200078030ff */
[----:B------:R-:W-:Y:S02]  /*1ac0*/  USHF.L.U64.HI UR10, UR10, UR22, UR11 ;  /* 0x000000160a0a7299 */ /* 0x000fe4000801020b */
[----:B------:R-:W-:-:S02]  /*1ad0*/  USHF.L.U32 UR5, UR6, 0x6, URZ ;  /* 0x0000000606057899 */ /* 0x000fc4000800063f */
[----:B------:R-:W-:Y:S02]  /*1ae0*/  USHF.L.U64.HI UR6, UR6, UR22, UR7 ;  /* 0x0000001606067299 */ /* 0x000fe40008010207 */
[----:B------:R-:W-:Y:S02]  /*1af0*/  UIADD3 UR46, UR52, UR46, URZ ;  /* 0x0000002e342e7290 */ /* 0x000fe4000fffe03f */
[----:B------:R-:W-:Y:S01]  /*1b00*/  UIADD3 UR45, UR52, UR45, URZ ;  /* 0x0000002d342d7290 */ /* 0x000fe2000fffe03f */
[----:B------:R-:W-:Y:S01]  /*1b10*/  IMAD.U32 R19, RZ, RZ, UR35 ;  /* 0x00000023ff137e24 */ /* 0x000fe2000f8e00ff */
        /* <DEDUP_REMOVED lines=64> */
[C---:B---3--:R-:W-:Y:S01]  /*1f20*/  IADD3 R7, R24.reuse, 0x2000, RZ ;  /* 0x0000200018077810 */ /* 0x048fe20007ffe0ff */
[----:B------:R-:W-:-:S03]  /*1f30*/  IMAD.SHL.U32 R0, R24, 0x2, RZ ;  /* 0x0000000218007824 */ /* 0x000fc600078e00ff */
[----:B------:R-:W-:Y:S02]  /*1f40*/  SEL R10, R7, R24, !P2 ;  /* 0x00000018070a7207 */ /* 0x000fe40005000000 */
[----:B------:R-:W-:Y:S01]  /*1f50*/  @!PT LDS RZ, [RZ] ;  /* 0x00000000fffff984 */ /* 0x000fe20000000800 */
[----:B------:R-:W-:Y:S01]  /*1f60*/  @!PT LDS RZ, [RZ] ;  /* 0x00000000fffff984 */ /* 0x000fe20000000800 */
[----:B------:R-:W-:Y:S01]  /*1f70*/  @!PT LDS RZ, [RZ] ;  /* 0x00000000fffff984 */ /* 0x000fe20000000800 */
[----:B------:R2:W-:Y:S01]  /*1f80*/  LDGSTS.E.BYPASS.LTC128B.128 [R0+0x8000], [R218.64] ;  /* 0x08000000da007fae */ /* 0x0005e2000b901d64 */
[----:B------:R-:W-:Y:S02]  /*1f90*/  LEA.HI.X R7, R11, R217, R12, 0x6, P0 ;  /* 0x000000d90b077211 */ /* 0x000fe400000f340c */
[----:B------:R-:W-:Y:S01]  /*1fa0*/  IMAD.SHL.U32 R223, R10, 0x2, RZ ;  /* 0x000000020adf7824 */ /* 0x000fe200078e00ff */
[----:B------:R2:W-:Y:S04]  /*1fb0*/  LDGSTS.E.BYPASS.LTC128B.128 [R0+0xa000], [R218.64+0x80] ;  /* 0x0a000080da007fae */ /* 0x0005e8000b901d64 */
[----:B------:R3:W-:Y:S04]  /*1fc0*/  LDGSTS.E.BYPASS.LTC128B.128 [R0+0x9000], [R2.64] ;  /* 0x0900000002007fae */ /* 0x0007e8000b901d64 */
[----:B------:R3:W-:Y:S04]  /*1fd0*/  LDGSTS.E.BYPASS.LTC128B.128 [R0+0xb000], [R2.64+0x80] ;  /* 0x0b00008002007fae */ /* 0x0007e8000b901d64 */
[----:B------:R1:W-:Y:S04]  /*1fe0*/  LDGSTS.E.BYPASS.LTC128B.128 [R223], [R216.64] ;  /* 0x00000000d8df7fae */ /* 0x0003e8000b901d64 */
[----:B------:R1:W-:Y:S04]  /*1ff0*/  LDGSTS.E.BYPASS.LTC128B.128 [R223+0x2000], [R216.64+0x80] ;  /* 0x02000080d8df7fae */ /* 0x0003e8000b901d64 */
[----:B------:R5:W-:Y:S04]  /*2000*/  LDGSTS.E.BYPASS.LTC128B.128 [R223+0x1000], [R6.64] ;  /* 0x0100000006df7fae */ /* 0x000be8000b901d64 */
[----:B------:R5:W-:Y:S04]  /*2010*/  LDGSTS.E.BYPASS.LTC128B.128 [R223+0x3000], [R6.64+0x80] ;  /* 0x0300008006df7fae */ /* 0x000be8000b901d64 */
[----:B------:R1:W-:Y:S04]  /*2020*/  LDGSTS.E.BYPASS.LTC128B.128 [R0+0xc000], [R4.64] ;  /* 0x0c00000004007fae */ /* 0x0003e8000b901d64 */
[----:B------:R1:W-:Y:S01]  /*2030*/  LDGSTS.E.BYPASS.LTC128B.128 [R0+0x10000], [R4.64+0x80] ;  /* 0x1000008004007fae */ /* 0x0003e2000b901d64 */
[----:B---3--:R-:W-:-:S04]  /*2040*/  IADD3 R2, P0, R4, UR4, RZ ;  /* 0x0000000404027c10 */ /* 0x008fc8000ff1e0ff */
[----:B------:R-:W-:-:S05]  /*2050*/  IADD3.X R3, R5, UR10, RZ, P0, !PT ;  /* 0x0000000a05037c10 */ /* 0x000fca00087fe4ff */
[----:B------:R3:W-:Y:S04]  /*2060*/  LDGSTS.E.BYPASS.LTC128B.128 [R0+0xd000], [R2.64] ;  /* 0x0d00000002007fae */ /* 0x0007e8000b901d64 */
[----:B------:R3:W-:Y:S01]  /*2070*/  LDGSTS.E.BYPASS.LTC128B.128 [R0+0x11000], [R2.64+0x80] ;  /* 0x1100008002007fae */ /* 0x0007e2000b901d64 */
[----:B-----5:R-:W-:-:S04]  /*2080*/  IADD3 R6, P0, R2, UR4, RZ ;  /* 0x0000000402067c10 */ /* 0x020fc8000ff1e0ff */
[----:B------:R-:W-:Y:S02]  /*2090*/  IADD3.X R7, R3, UR10, RZ, P0, !PT ;  /* 0x0000000a03077c10 */ /* 0x000fe400087fe4ff */
[----:B-1----:R-:W-:-:S03]  /*20a0*/  IADD3 R4, P0, R8, UR5, RZ ;  /* 0x0000000508047c10 */ /* 0x002fc6000ff1e0ff */
[----:B------:R1:W-:Y:S01]  /*20b0*/  LDGSTS.E.BYPASS.LTC128B.128 [R0+0xe000], [R6.64] ;  /* 0x0e00000006007fae */ /* 0x0003e2000b901d64 */
[----:B------:R-:W-:-:S03]  /*20c0*/  IADD3.X R5, R9, UR6, RZ, P0, !PT ;  /* 0x0000000609057c10 */ /* 0x000fc600087fe4ff */
[----:B------:R1:W-:Y:S01]  /*20d0*/  LDGSTS.E.BYPASS.LTC128B.128 [R0+0x12000], [R6.64+0x80] ;  /* 0x1200008006007fae */ /* 0x0003e2000b901d64 */
[----:B------:R-:W-:Y:S02]  /*20e0*/  IADD3 R10, P1, R6, UR4, RZ ;  /* 0x00000004060a7c10 */ /* 0x000fe4000ff3e0ff */
[----:B---3--:R-:W-:-:S04]  /*20f0*/  IADD3 R2, P0, R4, UR5, RZ ;  /* 0x0000000504027c10 */ /* 0x008fc8000ff1e0ff */
[----:B------:R-:W-:Y:S02]  /*2100*/  IADD3.X R3, R5, UR6, RZ, P0, !PT ;  /* 0x0000000605037c10 */ /* 0x000fe400087fe4ff */
[----:B-1----:R-:W-:Y:S01]  /*2110*/  IADD3 R6, P0, R2, UR5, RZ ;  /* 0x0000000502067c10 */ /* 0x002fe2000ff1e0ff */
[----:B------:R-:W-:-:S04]  /*2120*/  UIADD3 UR5, -UR39, UR14, UR38 ;  /* 0x0000000e27057290 */ /* 0x000fc8000fffe126 */
[----:B------:R-:W-:-:S04]  /*2130*/  UIADD3 UR5, UR5, -UR13, URZ ;  /* 0x8000000d05057290 */ /* 0x000fc8000fffe03f */
[----:B------:R-:W-:-:S04]  /*2140*/  USHF.R.S32.HI UR4, URZ, 0x1f, UR5 ;  /* 0x0000001f3f047899 */ /* 0x000fc80008011405 */
[----:B------:R-:W-:-:S04]  /*2150*/  ULEA.HI UR4, UR4, UR5, URZ, 0x6 ;  /* 0x0000000504047291 */ /* 0x000fc8000f8f303f */
[----:B------:R-:W-:-:S04]  /*2160*/  USHF.R.S32.HI UR4, URZ, 0x6, UR4 ;  /* 0x000000063f047899 */ /* 0x000fc80008011404 */
[----:B------:R-:W-:Y:S01]  /*2170*/  UISETP.LT.AND UP0, UPT, URZ, UR4, UPT ;  /* 0x000000043f00728c */ /* 0x000fe2000bf01270 */
[----:B------:R-:W-:-:S03]  /*2180*/  IADD3.X R11, R7, UR10, RZ, P1, !PT ;  /* 0x0000000a070b7c10 */ /* 0x000fc60008ffe4ff */
[----:B------:R-:W-:Y:S02]  /*2190*/  USEL UR4, URZ, UR4, !UP0 ;  /* 0x000000043f047287 */ /* 0x000fe4000c000000 */
[----:B------:R2:W-:Y:S02]  /*21a0*/  LDGSTS.E.BYPASS.LTC128B.128 [R0+0xf000], [R10.64] ;  /* 0x0f0000000a007fae */ /* 0x0005e4000b901d64 */
[----:B------:R-:W-:Y:S02]  /*21b0*/  UISETP.GT.AND UP0, UPT, UR47, UR4, UPT ;  /* 0x000000042f00728c */ /* 0x000fe4000bf04270 */
[----:B------:R2:W-:Y:S01]  /*21c0*/  LDGSTS.E.BYPASS.LTC128B.128 [R0+0x13000], [R10.64+0x80] ;  /* 0x130000800a007fae */ /* 0x0005e2000b901d64 */
[----:B------:R-:W-:-:S03]  /*21d0*/  IADD3.X R7, R3, UR6, RZ, P0, !PT ;  /* 0x0000000603077c10 */ /* 0x000fc600087fe4ff */
[----:B------:R2:W-:Y:S01]  /*21e0*/  LDGSTS.E.BYPASS.LTC128B.128 [R0+0x14000], [R8.64] ;  /* 0x1400000008007fae */ /* 0x0005e2000b901d64 */
[----:B------:R-:W-:-:S03]  /*21f0*/  PLOP3.LUT P0, PT, PT, PT, UP0, 0x80, 0x0 ;  /* 0x000000000000781c */ /* 0x000fc60003f0f008 */
[----:B------:R2:W-:Y:S01]  /*2200*/  LDGSTS.E.BYPASS.LTC128B.128 [R0+0x18000], [R8.64+0x80] ;  /* 0x1800008008007fae */ /* 0x0005e2000b901d64 */
[----:B------:R-:W-:-:S03]  /*2210*/  UIMAD.WIDE UR6, UR46, UR20, UR32 ;  /* 0x000000142e0672a5 */ /* 0x000fc6000f8e0220 */
[----:B------:R4:W-:Y:S04]  /*2220*/  LDGSTS.E.BYPASS.LTC128B.128 [R0+0x15000], [R4.64] ;  /* 0x1500000004007fae */ /* 0x0009e8000b901d64 */
[----:B------:R4:W-:Y:S04]  /*2230*/  LDGSTS.E.BYPASS.LTC128B.128 [R0+0x19000], [R4.64+0x80] ;  /* 0x1900008004007fae */ /* 0x0009e8000b901d64 */
[----:B------:R1:W-:Y:S04]  /*2240*/  LDGSTS.E.BYPASS.LTC128B.128 [R0+0x16000], [R2.64] ;  /* 0x1600000002007fae */ /* 0x0003e8000b901d64 */
[----:B------:R1:W-:Y:S04]  /*2250*/  LDGSTS.E.BYPASS.LTC128B.128 [R0+0x1a000], [R2.64+0x80] ;  /* 0x1a00008002007fae */ /* 0x0003e8000b901d64 */
[----:B------:R2:W-:Y:S01]  /*2260*/  LDGSTS.E.BYPASS.LTC128B.128 [R0+0x17000], [R6.64] ;  /* 0x1700000006007fae */ /* 0x0005e2000b901d64 */
[----:B------:R-:W-:-:S03]  /*2270*/  UMOV UR5, UR7 ;  /* 0x0000000700057c82 */ /* 0x000fc60008000000 */
[----:B------:R2:W-:Y:S01]  /*2280*/  LDGSTS.E.BYPASS.LTC128B.128 [R0+0x1b000], [R6.64+0x80] ;  /* 0x1b00008006007fae */ /* 0x0005e2000b901d64 */
[----:B------:R-:W-:-:S03]  /*2290*/  UIMAD.WIDE UR10, UR45, UR20, UR30 ;  /* 0x000000142d0a72a5 */ /* 0x000fc6000f8e021e */
[----:B------:R-:W0:Y:S01]  /*22a0*/  LDGDEPBAR ;  /* 0x00000000000079af */ /* 0x000e220000000000 */
[----:B----4-:R-:W-:Y:S01]  /*22b0*/  SHF.R.S32.HI R4, RZ, 0x1f, R13 ;  /* 0x0000001fff047819 */ /* 0x010fe2000001140d */
[----:B-1----:R-:W-:-:S05]  /*22c0*/  IMAD.SHL.U32 R2, R13, 0x4, RZ ;  /* 0x000000040d027824 */ /* 0x002fca00078e00ff */
[----:B------:R-:W-:Y:S02]  /*22d0*/  IADD3 R2, P1, R2, UR6, RZ ;  /* 0x0000000602027c10 */ /* 0x000fe4000ff3e0ff */
[----:B--2---:R-:W-:-:S04]  /*22e0*/  SHF.L.U64.HI R0, R13, 0x2, R4 ;  /* 0x000000020d007819 */ /* 0x004fc80000010204 */
[----:B------:R-:W-:Y:S01]  /*22f0*/  IADD3.X R3, R0, UR5, RZ, P1, !PT ;  /* 0x0000000500037c10 */ /* 0x000fe20008ffe4ff */
[----:B------:R-:W-:Y:S05]  /*2300*/  @!P0 BRA `(.L_x_211) ;  /* 0x0000407000008947 */ /* 0x000fea0003800000 */
[----:B------:R-:W-:Y:S01]  /*2310*/  LEA.HI R0, R21, R22, RZ, 0x4 ;  /* 0x0000001615007211 */ /* 0x000fe200078f20ff */
[----:B------:R1:W5:Y:S03]  /*2320*/  LDG.E R244, [R2.64] ;  /* 0x0000002402f47981 */ /* 0x000366000c1e1900 */
[----:B------:R-:W-:Y:S01]  /*2330*/  LOP3.LUT R0, R0, 0xfffffff0, RZ, 0xc0, !PT ;  /* 0xfffffff000007812 */ /* 0x000fe200078ec0ff */
[----:B------:R1:W5:Y:S04]  /*2340*/  LDG.E R243, [R2.64+0x20] ;  /* 0x0000202402f37981 */ /* 0x000368000c1e1900 */
[----:B------:R-:W-:Y:S01]  /*2350*/  IMAD.IADD R0, R22, 0x1, -R0 ;  /* 0x0000000116007824 */ /* 0x000fe200078e0a00 */
[----:B------:R1:W5:Y:S04]  /*2360*/  LDG.E R242, [R2.64+0x80] ;  /* 0x0000802402f27981 */ /* 0x000368000c1e1900 */
[----:B------:R1:W5:Y:S01]  /*2370*/  LDG.E R241, [R2.64+0xa0] ;  /* 0x0000a02402f17981 */ /* 0x000362000c1e1900 */
[----:B------:R-:W-:Y:S01]  /*2380*/  IMAD.MOV.U32 R211, RZ, RZ, 0x20 ;  /* 0x00000020ffd37424 */ /* 0x000fe200078e00ff */
[----:B------:R-:W-:Y:S01]  /*2390*/  UIADD3 UR9, UR38, UR12, URZ ;  /* 0x0000000c26097290 */ /* 0x000fe2000fffe03f */
[----:B------:R-:W-:-:S02]  /*23a0*/  IMAD.MOV.U32 R192, RZ, RZ, 0x40 ;  /* 0x00000040ffc07424 */ /* 0x000fc400078e00ff */
[----:B------:R-:W-:Y:S01]  /*23b0*/  IMAD.MOV.U32 R159, RZ, RZ, RZ ;  /* 0x000000ffff9f7224 */ /* 0x000fe200078e00ff */
[----:B------:R-:W-:Y:S01]  /*23c0*/  UIADD3 UR9, -UR39, 0x80, UR9 ;  /* 0x0000008027097890 */ /* 0x000fe2000fffe109 */
[----:B-1----:R-:W-:-:S04]  /*23d0*/  SHF.R.S32.HI R2, RZ, 0x1f, R0 ;  /* 0x0000001fff027819 */ /* 0x002fc80000011400 */
[----:B------:R-:W-:-:S04]  /*23e0*/  LEA.HI R2, R2, R0, RZ, 0x3 ;  /* 0x0000000002027211 */ /* 0x000fc800078f18ff */
[----:B------:R-:W-:-:S05]  /*23f0*/  LOP3.LUT R2, R2, 0xfffffff8, RZ, 0xc0, !PT ;  /* 0xfffffff802027812 */ /* 0x000fca00078ec0ff */
[----:B------:R-:W-:Y:S01]  /*2400*/  IMAD.IADD R0, R0, 0x1, -R2 ;  /* 0x0000000100007824 */ /* 0x000fe200078e0a02 */
[----:B------:R-:W-:-:S04]  /*2410*/  IADD3 R2, R212, 0x2000, RZ ;  /* 0x00002000d4027810 */ /* 0x000fc80007ffe0ff */
[C---:B------:R-:W-:Y:S02]  /*2420*/  LOP3.LUT P0, RZ, R0.reuse, 0x2, RZ, 0xc0, !PT ;  /* 0x0000000200ff7812 */ /* 0x040fe4000780c0ff */
[----:B------:R-:W-:Y:S02]  /*2430*/  LOP3.LUT P1, RZ, R0, 0x4, RZ, 0xc0, !PT ;  /* 0x0000000400ff7812 */ /* 0x000fe4000782c0ff */
[----:B------:R-:W-:Y:S02]  /*2440*/  IADD3 R0, R210, 0x2000, RZ ;  /* 0x00002000d2007810 */ /* 0x000fe40007ffe0ff */
[----:B------:R-:W-:Y:S02]  /*2450*/  SEL R2, R2, R212, !P2 ;  /* 0x000000d402027207 */ /* 0x000fe40005000000 */
[----:B------:R-:W-:Y:S02]  /*2460*/  SEL R0, R0, R210, !P2 ;  /* 0x000000d200007207 */ /* 0x000fe40005000000 */
[----:B------:R-:W-:Y:S01]  /*2470*/  SEL R211, R211, 0xffffffe0, !P0 ;  /* 0xffffffe0d3d37807 */ /* 0x000fe20004000000 */
[----:B------:R-:W-:Y:S01]  /*2480*/  IMAD.SHL.U32 R205, R2, 0x2, RZ ;  /* 0x0000000202cd7824 */ /* 0x000fe200078e00ff */
[----:B------:R-:W-:Y:S01]  /*2490*/  SEL R192, R192, 0xffffffc0, !P1 ;  /* 0xffffffc0c0c07807 */ /* 0x000fe20004800000 */
[----:B------:R-:W-:-:S02]  /*24a0*/  IMAD.SHL.U32 R202, R0, 0x2, RZ ;  /* 0x0000000200ca7824 */ /* 0x000fc400078e00ff */
[----:B------:R-:W-:Y:S01]  /*24b0*/  IMAD.MOV.U32 R0, RZ, RZ, c[0x0][0x22c] ;  /* 0x00008b00ff007624 */ /* 0x000fe200078e00ff */
[----:B------:R-:W-:Y:S01]  /*24c0*/  SHF.L.U64.HI R2, R13, 0x2, R4 ;  /* 0x000000020d027819 */ /* 0x000fe20000010204 */
[----:B------:R-:W-:-:S02]  /*24d0*/  IMAD.SHL.U32 R203, R212, 0x2, RZ ;  /* 0x00000002d4cb7824 */ /* 0x000fc400078e00ff */
[----:B------:R-:W-:Y:S02]  /*24e0*/  IMAD R0, R0, c[0x0][0x1c0], RZ ;  /* 0x0000700000007a24 */ /* 0x000fe400078e02ff */
[----:B------:R1:W-:Y:S01]  /*24f0*/  STL [R1+0x4], R2 ;  /* 0x0000040201007387 */ /* 0x0003e20000100800 */
[----:B------:R-:W-:Y:S01]  /*2500*/  IADD3 R204, R211, R203, RZ ;  /* 0x000000cbd3cc7210 */ /* 0x000fe20007ffe0ff */
[C---:B------:R-:W-:Y:S02]  /*2510*/  IMAD.SHL.U32 R5, R0.reuse, 0x10, RZ ;  /* 0x0000001000057824 */ /* 0x040fe400078e00ff */
[----:B------:R-:W-:-:S03]  /*2520*/  IMAD.SHL.U32 R224, R0, 0x8, RZ ;  /* 0x0000000800e07824 */ /* 0x000fc600078e00ff */
[C---:B------:R-:W-:Y:S02]  /*2530*/  IADD3 R3, R5.reuse, 0x40, RZ ;  /* 0x0000004005037810 */ /* 0x040fe40007ffe0ff */
[----:B------:R-:W-:-:S03]  /*2540*/  IADD3 R4, R5, 0x20, RZ ;  /* 0x0000002005047810 */ /* 0x000fc60007ffe0ff */
[C---:B------:R-:W-:Y:S01]  /*2550*/  IMAD.IADD R3, R224.reuse, 0x1, R3 ;  /* 0x00000001e0037824 */ /* 0x040fe200078e0203 */
[----:B------:R-:W-:-:S04]  /*2560*/  IADD3 R4, R224, R4, RZ ;  /* 0x00000004e0047210 */ /* 0x000fc80007ffe0ff */
[C---:B------:R-:W-:Y:S01]  /*2570*/  IADD3 R3, R224.reuse, R3, RZ ;  /* 0x00000003e0037210 */ /* 0x040fe20007ffe0ff */
[----:B------:R-:W-:-:S04]  /*2580*/  IMAD.IADD R4, R224, 0x1, R4 ;  /* 0x00000001e0047824 */ /* 0x000fc800078e0204 */
[C---:B------:R-:W-:Y:S01]  /*2590*/  IMAD.IADD R248, R224.reuse, 0x1, R3 ;  /* 0x00000001e0f87824 */ /* 0x040fe200078e0203 */
[C---:B------:R-:W-:Y:S02]  /*25a0*/  IADD3 R250, R224.reuse, R4, RZ ;  /* 0x00000004e0fa7210 */ /* 0x040fe40007ffe0ff */
[----:B-1----:R-:W-:Y:S02]  /*25b0*/  SHF.L.U32 R2, R13, 0x2, RZ ;  /* 0x000000020d027819 */ /* 0x002fe400000006ff */
[C---:B------:R-:W-:Y:S01]  /*25c0*/  IADD3 R247, R224.reuse, R248, RZ ;  /* 0x000000f8e0f77210 */ /* 0x040fe20007ffe0ff */
[C---:B------:R-:W-:Y:S02]  /*25d0*/  IMAD.IADD R249, R224.reuse, 0x1, R250 ;  /* 0x00000001e0f97824 */ /* 0x040fe400078e02fa */
[----:B------:R1:W-:Y:S02]  /*25e0*/  STL [R1+0x8], R2 ;  /* 0x0000080201007387 */ /* 0x0003e40000100800 */
[C---:B------:R-:W-:Y:S01]  /*25f0*/  IMAD.IADD R252, R224.reuse, 0x1, R247 ;  /* 0x00000001e0fc7824 */ /* 0x040fe200078e02f7 */
[----:B------:R-:W-:-:S02]  /*2600*/  IADD3 R0, R224, R249, RZ ;  /* 0x000000f9e0007210 */ /* 0x000fc40007ffe0ff */
[----:B-1----:R-:W-:-:S04]  /*2610*/  IADD3 R2, R5, 0x60, RZ ;  /* 0x0000006005027810 */ /* 0x002fc80007ffe0ff */
[----:B------:R-:W-:-:S05]  /*2620*/  IADD3 R2, R224, R2, RZ ;  /* 0x00000002e0027210 */ /* 0x000fca0007ffe0ff */
[----:B------:R-:W-:-:S05]  /*2630*/  IMAD.IADD R2, R224, 0x1, R2 ;  /* 0x00000001e0027824 */ /* 0x000fca00078e0202 */
[----:B------:R-:W-:-:S05]  /*2640*/  IADD3 R246, R224, R2, RZ ;  /* 0x00000002e0f67210 */ /* 0x000fca0007ffe0ff */
[----:B------:R-:W-:-:S05]  /*2650*/  IMAD.IADD R245, R224, 0x1, R246 ;  /* 0x00000001e0f57824 */ /* 0x000fca00078e02f6 */
[----:B------:R-:W-:Y:S02]  /*2660*/  IADD3 R251, R224, R245, RZ ;  /* 0x000000f5e0fb7210 */ /* 0x000fe40007ffe0ff */
.L_x_214:
[----:B------:R-:W0:Y:S01]  /*2670*/  LDGDEPBAR ;  /* 0x00000000000079af */ /* 0x000e220000000000 */
[C---:B------:R-:W-:Y:S01]  /*2680*/  IMAD.IADD R0, R205.reuse, 0x1, R211 ;  /* 0x00000001cd007824 */ /* 0x040fe200078e02d3 */
[----:B------:R-:W-:Y:S01]  /*2690*/  USHF.L.U32 UR7, UR8, 0x6, URZ ;  /* 0x0000000608077899 */ /* 0x000fe2000800063f */
[--C-:B------:R-:W-:Y:S01]  /*26a0*/  IMAD.IADD R3, R205, 0x1, R192.reuse ;  /* 0x00000001cd037824 */ /* 0x100fe200078e02c0 */
[----:B-----5:R-:W-:Y:S01]  /*26b0*/  FSETP.NEU.FTZ.AND P2, PT, R244, -INF , PT ;  /* 0xff800000f400780b */ /* 0x020fe20003f5d000 */
[----:B------:R-:W-:Y:S01]  /*26c0*/  IMAD.IADD R2, R0, 0x1, R192 ;  /* 0x0000000100027824 */ /* 0x000fe200078e02c0 */
[----:B------:R-:W-:Y:S02]  /*26d0*/  UISETP.GE.AND UP0, UPT, UR7, UR9, UPT ;  /* 0x000000090700728c */ /* 0x000fe4000bf06270 */
[----:B------:R-:W2:Y:S01]  /*26e0*/  LDL R226, [R1+0x1c] ;  /* 0x00001c0001e27983 */ /* 0x000ea20000100800 */
[----:B------:R-:W-:Y:S03]  /*26f0*/  UISETP.GT.AND UP3, UPT, UR8, UR4, UPT ;  /* 0x000000040800728c */ /* 0x000fe6000bf64270 */
[----:B------:R-:W3:Y:S01]  /*2700*/  LDL R225, [R1+0x20] ;  /* 0x0000200001e17983 */ /* 0x000ee20000100800 */
        /* <DEDUP_REMOVED lines=14> */
[----:B------:R-:W-:Y:S01]  /*27f0*/  LDSM.16.M88.4 R184, [R209+0xc000] ;  /* 0x00c00000d1b8783b */ /* 0x000fe20000000200 */
[C---:B------:R-:W-:Y:S07]  /*2800*/  HMMA.16816.F32 R16, R32.reuse, R18, RZ ;  /* 0x000000122010723c */ /* 0x040fee00000018ff */
[----:B------:R-:W-:Y:S01]  /*2810*/  LDSM.16.M88.4 R188, [R3+0x1000] ;  /* 0x0010000003bc783b */ /* 0x000fe20000000200 */
[-C--:B------:R-:W-:Y:S07]  /*2820*/  HMMA.16816.F32 R20, R32, R164.reuse, RZ ;  /* 0x000000a42014723c */ /* 0x080fee00000018ff */
[----:B------:R-:W-:Y:S01]  /*2830*/  LDSM.16.M88.4 R192, [R2] ;  /* 0x0000000002c0783b */ /* 0x000fe20000000200 */
[C---:B------:R-:W-:Y:S07]  /*2840*/  HMMA.16816.F32 R24, R28.reuse, R164, RZ ;  /* 0x000000a41c18723c */ /* 0x040fee00000018ff */
[----:B------:R-:W-:Y:S01]  /*2850*/  LDSM.16.M88.4 R196, [R208+0xc000] ;  /* 0x00c00000d0c4783b */ /* 0x000fe20000000200 */
[-C--:B------:R-:W-:Y:S08]  /*2860*/  HMMA.16816.F32 R28, R28, R166.reuse, RZ ;  /* 0x000000a61c1c723c */ /* 0x080ff000000018ff */
[----:B------:R-:W-:Y:S01]  /*2870*/  HMMA.16816.F32 R32, R32, R166, RZ ;  /* 0x000000a62020723c */ /* 0x000fe200000018ff */
[----:B------:R-:W4:Y:S07]  /*2880*/  LDSM.16.M88.4 R164, [R3] ;  /* 0x0000000003a4783b */ /* 0x000f2e0000000200 */
[-C--:B------:R-:W-:Y:S08]  /*2890*/  HMMA.16816.F32 R4, R168, R172.reuse, R4 ;  /* 0x000000aca804723c */ /* 0x080ff00000001804 */
[C---:B-1----:R-:W-:Y:S08]  /*28a0*/  HMMA.16816.F32 R8, R176.reuse, R172, R8 ;  /* 0x000000acb008723c */ /* 0x042ff00000001808 */
[-C--:B------:R-:W-:Y:S08]  /*28b0*/  HMMA.16816.F32 R12, R176, R174.reuse, R12 ;  /* 0x000000aeb00c723c */ /* 0x080ff0000000180c */
[C---:B------:R-:W-:Y:S01]  /*28c0*/  HMMA.16816.F32 R16, R168.reuse, R174, R16 ;  /* 0x000000aea810723c */ /* 0x040fe20000001810 */
[----:B------:R-:W1:Y:S07]  /*28d0*/  LDSM.16.M88.4 R172, [R209+0xc800] ;  /* 0x00c80000d1ac783b */ /* 0x000e6e0000000200 */
[-C--:B----4-:R-:W-:Y:S08]  /*28e0*/  HMMA.16816.F32 R20, R168, R180.reuse, R20 ;  /* 0x000000b4a814723c */ /* 0x090ff00000001814 */
[C---:B------:R-:W-:Y:S08]  /*28f0*/  HMMA.16816.F32 R24, R176.reuse, R180, R24 ;  /* 0x000000b4b018723c */ /* 0x040ff00000001818 */
[-C--:B------:R-:W-:Y:S01]  /*2900*/  HMMA.16816.F32 R28, R176, R182.reuse, R28 ;  /* 0x000000b6b01c723c */ /* 0x080fe2000000181c */
[----:B------:R-:W4:Y:S07]  /*2910*/  LDSM.16.M88.4 R176, [R2+0x1000] ;  /* 0x0010000002b0783b */ /* 0x000f2e0000000200 */
[----:B------:R-:W-:Y:S01]  /*2920*/  HMMA.16816.F32 R32, R168, R182, R32 ;  /* 0x000000b6a820723c */ /* 0x000fe20000001820 */
[----:B------:R-:W2:Y:S07]  /*2930*/  LDSM.16.M88.4 R168, [R208+0xc800] ;  /* 0x00c80000d0a8783b */ /* 0x000eae0000000200 */
[-C--:B------:R-:W-:Y:S01]  /*2940*/  HMMA.16816.F32 R4, R164, R184.reuse, R4 ;  /* 0x000000b8a404723c */ /* 0x080fe20000001804 */
[----:B------:R-:W-:Y:S07]  /*2950*/  LDSM.16.M88.4 R180, [R205+0x3000] ;  /* 0x00300000cdb4783b */ /* 0x000fee0000000200 */
[C---:B------:R-:W-:Y:S08]  /*2960*/  HMMA.16816.F32 R8, R188.reuse, R184, R8 ;  /* 0x000000b8bc08723c */ /* 0x040ff00000001808 */
[-C--:B------:R-:W-:Y:S08]  /*2970*/  HMMA.16816.F32 R12, R188, R186.reuse, R12 ;  /* 0x000000babc0c723c */ /* 0x080ff0000000180c */
[C---:B------:R-:W-:Y:S01]  /*2980*/  HMMA.16816.F32 R16, R164.reuse, R186, R16 ;  /* 0x000000baa410723c */ /* 0x040fe20000001810 */
[----:B------:R-:W-:Y:S07]  /*2990*/  LDSM.16.M88.4 R184, [R206+0x10800] ;  /* 0x01080000ceb8783b */ /* 0x000fee0000000200 */
[-C--:B-1----:R-:W-:Y:S08]  /*29a0*/  HMMA.16816.F32 R20, R164, R172.reuse, R20 ;  /* 0x000000aca414723c */ /* 0x082ff00000001814 */
[C---:B------:R-:W-:Y:S08]  /*29b0*/  HMMA.16816.F32 R24, R188.reuse, R172, R24 ;  /* 0x000000acbc18723c */ /* 0x040ff00000001818 */
[-C--:B------:R-:W-:Y:S01]  /*29c0*/  HMMA.16816.F32 R28, R188, R174.reuse, R28 ;  /* 0x000000aebc1c723c */ /* 0x080fe2000000181c */
[----:B------:R-:W-:Y:S07]  /*29d0*/  LDSM.16.M88.4 R188, [R207+0x10000] ;  /* 0x01000000cfbc783b */ /* 0x000fee0000000200 */
[----:B------:R-:W-:Y:S01]  /*29e0*/  HMMA.16816.F32 R32, R164, R174, R32 ;  /* 0x000000aea420723c */ /* 0x000fe20000001820 */
[----:B------:R-:W-:Y:S07]  /*29f0*/  LDSM.16.M88.4 R164, [R205+0x2000] ;  /* 0x00200000cda4783b */ /* 0x000fee0000000200 */
[-C--:B------:R-:W-:Y:S01]  /*2a00*/  HMMA.16816.F32 R4, R192, R196.reuse, R4 ;  /* 0x000000c4c004723c */ /* 0x080fe20000001804 */
[----:B------:R-:W1:Y:S07]  /*2a10*/  LDSM.16.M88.4 R172, [R206+0x10000] ;  /* 0x01000000ceac783b */ /* 0x000e6e0000000200 */
[C---:B----4-:R-:W-:Y:S08]  /*2a20*/  HMMA.16816.F32 R8, R176.reuse, R196, R8 ;  /* 0x000000c4b008723c */ /* 0x050ff00000001808 */
[-C--:B------:R-:W-:Y:S08]  /*2a30*/  HMMA.16816.F32 R12, R176, R198.reuse, R12 ;  /* 0x000000c6b00c723c */ /* 0x080ff0000000180c */
[C---:B------:R-:W-:Y:S01]  /*2a40*/  HMMA.16816.F32 R16, R192.reuse, R198, R16 ;  /* 0x000000c6c010723c */ /* 0x040fe20000001810 */
[----:B------:R-:W-:Y:S07]  /*2a50*/  LDSM.16.M88.4 R196, [R0+0x3000] ;  /* 0x0030000000c4783b */ /* 0x000fee0000000200 */
[-C--:B--2---:R-:W-:Y:S08]  /*2a60*/  HMMA.16816.F32 R20, R192, R168.reuse, R20 ;  /* 0x000000a8c014723c */ /* 0x084ff00000001814 */
[C---:B------:R-:W-:Y:S08]  /*2a70*/  HMMA.16816.F32 R24, R176.reuse, R168, R24 ;  /* 0x000000a8b018723c */ /* 0x040ff00000001818 */
[-C--:B------:R-:W-:Y:S01]  /*2a80*/  HMMA.16816.F32 R28, R176, R170.reuse, R28 ;  /* 0x000000aab01c723c */ /* 0x080fe2000000181c */
[----:B------:R2:W4:Y:S07]  /*2a90*/  LDSM.16.M88.4 R176, [R0+0x2000] ;  /* 0x0020000000b0783b */ /* 0x00052e0000000200 */
[----:B------:R-:W-:Y:S01]  /*2aa0*/  HMMA.16816.F32 R32, R192, R170, R32 ;  /* 0x000000aac020723c */ /* 0x000fe20000001820 */
[----:B------:R-:W4:Y:S07]  /*2ab0*/  LDSM.16.M88.4 R168, [R207+0x10800] ;  /* 0x01080000cfa8783b */ /* 0x000f2e0000000200 */
[-C--:B-1----:R-:W-:Y:S01]  /*2ac0*/  HMMA.16816.F32 R4, R164, R172.reuse, R4 ;  /* 0x000000aca404723c */ /* 0x082fe20000001804 */
[----:B------:R-:W-:Y:S07]  /*2ad0*/  LDSM.16.M88.4 R192, [R208+0x10000] ;  /* 0x01000000d0c0783b */ /* 0x000fee0000000200 */
[C---:B------:R-:W-:Y:S01]  /*2ae0*/  HMMA.16816.F32 R8, R180.reuse, R172, R8 ;  /* 0x000000acb408723c */ /* 0x040fe20000001808 */
[----:B--2---:R-:W-:Y:S05]  /*2af0*/  IMAD.U32 R0, RZ, RZ, UR29 ;  /* 0x0000001dff007e24 */ /* 0x004fea000f8e00ff */
[----:B---3--:R-:W-:Y:S02]  /*2b00*/  @!P0 LEA R0, R0, R225, 0x7 ;  /* 0x000000e100008211 */ /* 0x008fe400078e38ff */
[-C--:B------:R-:W-:Y:S08]  /*2b10*/  HMMA.16816.F32 R12, R180, R174.reuse, R12 ;  /* 0x000000aeb40c723c */ /* 0x080ff0000000180c */
[C---:B------:R-:W-:Y:S01]  /*2b20*/  HMMA.16816.F32 R16, R164.reuse, R174, R16 ;  /* 0x000000aea410723c */ /* 0x040fe20000001810 */
[----:B------:R-:W-:Y:S07]  /*2b30*/  LDSM.16.M88.4 R172, [R209+0x10000] ;  /* 0x01000000d1ac783b */ /* 0x000fee0000000200 */
[-C--:B------:R-:W-:Y:S08]  /*2b40*/  HMMA.16816.F32 R20, R164, R184.reuse, R20 ;  /* 0x000000b8a414723c */ /* 0x080ff00000001814 */
[C---:B------:R-:W-:Y:S08]  /*2b50*/  HMMA.16816.F32 R24, R180.reuse, R184, R24 ;  /* 0x000000b8b418723c */ /* 0x040ff00000001818 */
[-C--:B------:R-:W-:Y:S01]  /*2b60*/  HMMA.16816.F32 R28, R180, R186.reuse, R28 ;  /* 0x000000bab41c723c */ /* 0x080fe2000000181c */
[----:B------:R-:W-:Y:S07]  /*2b70*/  LDSM.16.M88.4 R180, [R3+0x3000] ;  /* 0x0030000003b4783b */ /* 0x000fee0000000200 */
[----:B------:R-:W-:Y:S01]  /*2b80*/  HMMA.16816.F32 R32, R164, R186, R32 ;  /* 0x000000baa420723c */ /* 0x000fe20000001820 */
[----:B------:R-:W1:Y:S07]  /*2b90*/  LDSM.16.M88.4 R164, [R3+0x2000] ;  /* 0x0020000003a4783b */ /* 0x000e6e0000000200 */
[-C--:B----4-:R-:W-:Y:S01]  /*2ba0*/  HMMA.16816.F32 R4, R176, R188.reuse, R4 ;  /* 0x000000bcb004723c */ /* 0x090fe20000001804 */
[----:B------:R-:W2:Y:S07]  /*2bb0*/  LDSM.16.M88.4 R184, [R209+0x10800] ;  /* 0x01080000d1b8783b */ /* 0x000eae0000000200 */
[C---:B------:R-:W-:Y:S08]  /*2bc0*/  HMMA.16816.F32 R8, R196.reuse, R188, R8 ;  /* 0x000000bcc408723c */ /* 0x040ff00000001808 */
[-C--:B------:R-:W-:Y:S08]  /*2bd0*/  HMMA.16816.F32 R12, R196, R190.reuse, R12 ;  /* 0x000000bec40c723c */ /* 0x080ff0000000180c */
[C---:B------:R-:W-:Y:S01]  /*2be0*/  HMMA.16816.F32 R16, R176.reuse, R190, R16 ;  /* 0x000000beb010723c */ /* 0x040fe20000001810 */
[----:B------:R-:W3:Y:S07]  /*2bf0*/  LDSM.16.M88.4 R188, [R2+0x2000] ;  /* 0x0020000002bc783b */ /* 0x000eee0000000200 */
[-C--:B------:R-:W-:Y:S08]  /*2c00*/  HMMA.16816.F32 R20, R176, R168.reuse, R20 ;  /* 0x000000a8b014723c */ /* 0x080ff00000001814 */
[C---:B------:R-:W-:Y:S07]  /*2c10*/  HMMA.16816.F32 R24, R196.reuse, R168, R24 ;  /* 0x000000a8c418723c */ /* 0x040fee0000001818 */
[----:B------:R-:W-:Y:S01]  /*2c20*/  FMUL.FTZ R169, R243, 1.4426950216293334961 ;  /* 0x3fb8aa3bf3a97820 */ /* 0x000fe20000410000 */
[-C--:B------:R-:W-:Y:S04]  /*2c30*/  HMMA.16816.F32 R28, R196, R170.reuse, R28 ;  /* 0x000000aac41c723c */ /* 0x080fe8000000181c */
[----:B------:R-:W-:Y:S04]  /*2c40*/  FMUL.FTZ R168, R242, 1.4426950216293334961 ;  /* 0x3fb8aa3bf2a87820 */ /* 0x000fe80000410000 */
[----:B------:R-:W-:Y:S07]  /*2c50*/  HMMA.16816.F32 R32, R176, R170, R32 ;  /* 0x000000aab020723c */ /* 0x000fee0000001820 */
[----:B------:R-:W-:Y:S01]  /*2c60*/  FMUL.FTZ R171, R244, 1.4426950216293334961 ;  /* 0x3fb8aa3bf4ab7820 */ /* 0x000fe20000410000 */
[-C--:B-1----:R-:W-:Y:S05]  /*2c70*/  HMMA.16816.F32 R4, R164, R172.reuse, R4 ;  /* 0x000000aca404723c */ /* 0x082fea0000001804 */
[----:B------:R-:W-:Y:S03]  /*2c80*/  FSEL R171, R171, RZ, P2 ;  /* 0x000000ffabab7208 */ /* 0x000fe60001000000 */
[C---:B------:R-:W-:Y:S07]  /*2c90*/  HMMA.16816.F32 R8, R180.reuse, R172, R8 ;  /* 0x000000acb408723c */ /* 0x040fee0000001808 */
[----:B------:R-:W-:Y:S01]  /*2ca0*/  @!P0 IADD3 R173, R0, 0x1, RZ ;  /* 0x0000000100ad8810 */ /* 0x000fe20007ffe0ff */
[-C--:B------:R-:W-:Y:S08]  /*2cb0*/  HMMA.16816.F32 R12, R180, R174.reuse, R12 ;  /* 0x000000aeb40c723c */ /* 0x080ff0000000180c */
[C---:B------:R-:W-:Y:S08]  /*2cc0*/  HMMA.16816.F32 R16, R164.reuse, R174, R16 ;  /* 0x000000aea410723c */ /* 0x040ff00000001810 */
[-C--:B--2---:R-:W-:Y:S08]  /*2cd0*/  HMMA.16816.F32 R20, R164, R184.reuse, R20 ;  /* 0x000000b8a414723c */ /* 0x084ff00000001814 */
[C---:B------:R-:W-:Y:S07]  /*2ce0*/  HMMA.16816.F32 R24, R180.reuse, R184, R24 ;  /* 0x000000b8b418723c */ /* 0x040fee0000001818 */
[----:B------:R-:W-:Y:S01]  /*2cf0*/  IMAD.MOV.U32 R184, RZ, RZ, 0x40 ;  /* 0x00000040ffb87424 */ /* 0x000fe200078e00ff */
[-C--:B------:R-:W-:Y:S08]  /*2d00*/  HMMA.16816.F32 R28, R180, R186.reuse, R28 ;  /* 0x000000bab41c723c */ /* 0x080ff0000000181c */
[----:B------:R-:W-:Y:S01]  /*2d10*/  HMMA.16816.F32 R32, R164, R186, R32 ;  /* 0x000000baa420723c */ /* 0x000fe20000001820 */
[----:B------:R1:W2:Y:S07]  /*2d20*/  LDSM.16.M88.4 R164, [R2+0x3000] ;  /* 0x0030000002a4783b */ /* 0x0002ae0000000200 */
[-C--:B---3--:R-:W-:Y:S01]  /*2d30*/  HMMA.16816.F32 R4, R188, R192.reuse, R4 ;  /* 0x000000c0bc04723c */ /* 0x088fe20000001804 */
[----:B-1----:R-:W-:Y:S05]  /*2d40*/  IMAD.U32 R2, RZ, RZ, UR7 ;  /* 0x00000007ff027e24 */ /* 0x002fea000f8e00ff */
[----:B------:R-:W-:Y:S06]  /*2d50*/  @!P0 IADD3 R2, R2, UR39, R226 ;  /* 0x0000002702028c10 */ /* 0x000fec000fffe0e2 */
[C---:B------:R-:W-:Y:S02]  /*2d60*/  @!P0 IMNMX R172, R2.reuse, UR39, PT ;  /* 0x0000002702ac8c17 */ /* 0x040fe4000b800200 */
[----:B------:R-:W-:Y:S02]  /*2d70*/  @!P0 IADD3 R170, R2, 0x8, RZ ;  /* 0x0000000802aa8810 */ /* 0x000fe40007ffe0ff */
[-C--:B------:R-:W-:Y:S02]  /*2d80*/  @!P0 ISETP.GE.AND P3, PT, R0, R172.reuse, PT ;  /* 0x000000ac0000820c */ /* 0x080fe40003f66270 */
[----:B------:R-:W-:Y:S01]  /*2d90*/  @!P0 ISETP.GE.AND P2, PT, R173, R172, PT ;  /* 0x000000acad00820c */ /* 0x000fe20003f46270 */
[C---:B--2---:R-:W-:Y:S05]  /*2da0*/  HMMA.16816.F32 R8, R164.reuse, R192, R8 ;  /* 0x000000c0a408723c */ /* 0x044fea0000001808 */
[----:B------:R-:W-:Y:S02]  /*2db0*/  @!P0 FSEL R4, R4, -INF , !P3 ;  /* 0xff80000004048808 */ /* 0x000fe40005800000 */
[----:B------:R-:W-:Y:S01]  /*2dc0*/  @!P0 IMNMX R170, R170, UR39, PT ;  /* 0x00000027aaaa8c17 */ /* 0x000fe2000b800200 */
[-C--:B------:R-:W-:Y:S03]  /*2dd0*/  HMMA.16816.F32 R12, R164, R194.reuse, R12 ;  /* 0x000000c2a40c723c */ /* 0x080fe6000000180c */
[-C--:B------:R-:W-:Y:S01]  /*2de0*/  @!P0 ISETP.GE.AND P3, PT, R0, R170.reuse, PT ;  /* 0x000000aa0000820c */ /* 0x080fe20003f66270 */
[--C-:B------:R-:W-:Y:S01]  /*2df0*/  FFMA.FTZ R4, R4, c[0x0][0x23c], -R171.reuse ;  /* 0x00008f0004047a23 */ /* 0x100fe200000108ab */
[----:B------:R-:W-:Y:S02]  /*2e00*/  @!P0 FSEL R5, R5, -INF , !P2 ;  /* 0xff80000005058808 */ /* 0x000fe40005000000 */
[----:B------:R-:W-:Y:S01]  /*2e10*/  FSETP.NEU.FTZ.AND P2, PT, R243, -INF , PT ;  /* 0xff800000f300780b */ /* 0x000fe20003f5d000 */
[C---:B------:R-:W-:Y:S01]  /*2e20*/  HMMA.16816.F32 R16, R188.reuse, R194, R16 ;  /* 0x000000c2bc10723c */ /* 0x040fe20000001810 */
[----:B------:R1:W-:Y:S03]  /*2e30*/  MUFU.EX2 R228, R4 ;  /* 0x0000000400e47308 */ /* 0x0003e60000000800 */
[----:B------:R-:W-:Y:S01]  /*2e40*/  @!P0 IADD3 R3, R2, 0x20, RZ ;  /* 0x0000002002038810 */ /* 0x000fe20007ffe0ff */
[----:B------:R-:W-:Y:S01]  /*2e50*/  FFMA.FTZ R5, R5, c[0x0][0x23c], -R171 ;  /* 0x00008f0005057a23 */ /* 0x000fe200000108ab */
[----:B------:R-:W-:Y:S02]  /*2e60*/  FSEL R169, R169, RZ, P2 ;  /* 0x000000ffa9a97208 */ /* 0x000fe40001000000 */
[----:B------:R-:W-:Y:S03]  /*2e70*/  @!P0 ISETP.GE.AND P2, PT, R173, R170, PT ;  /* 0x000000aaad00820c */ /* 0x000fe60003f46270 */
[----:B------:R-:W-:Y:S01]  /*2e80*/  MUFU.EX2 R198, R5 ;  /* 0x0000000500c67308 */ /* 0x000fe20000000800 */
[----:B------:R-:W-:Y:S02]  /*2e90*/  @!P0 IMNMX R3, R3, UR39, PT ;  /* 0x0000002703038c17 */ /* 0x000fe4000b800200 */
[----:B------:R-:W-:Y:S02]  /*2ea0*/  @!P0 FSEL R6, R6, -INF , !P3 ;  /* 0xff80000006068808 */ /* 0x000fe40005800000 */
[----:B------:R-:W-:Y:S02]  /*2eb0*/  @!P0 FSEL R7, R7, -INF , !P2 ;  /* 0xff80000007078808 */ /* 0x000fe40005000000 */
[----:B------:R-:W-:Y:S01]  /*2ec0*/  FSETP.NEU.FTZ.AND P2, PT, R242, -INF , PT ;  /* 0xff800000f200780b */ /* 0x000fe20003f5d000 */
[--C-:B------:R-:W-:Y:S01]  /*2ed0*/  FFMA.FTZ R6, R6, c[0x0][0x23c], -R169.reuse ;  /* 0x00008f0006067a23 */ /* 0x100fe200000108a9 */
[-C--:B------:R-:W-:Y:S01]  /*2ee0*/  @!P0 ISETP.GE.AND P3, PT, R0, R3.reuse, PT ;  /* 0x000000030000820c */ /* 0x080fe20003f66270 */
[----:B------:R-:W-:Y:S01]  /*2ef0*/  FFMA.FTZ R7, R7, c[0x0][0x23c], -R169 ;  /* 0x00008f0007077a23 */ /* 0x000fe200000108a9 */
[----:B------:R-:W-:Y:S01]  /*2f00*/  FSEL R168, R168, RZ, P2 ;  /* 0x000000ffa8a87208 */ /* 0x000fe20001000000 */
[----:B------:R-:W-:Y:S01]  /*2f10*/  MUFU.EX2 R180, R6 ;  /* 0x0000000600b47308 */ /* 0x000fe20000000800 */
[----:B------:R-:W-:Y:S02]  /*2f20*/  @!P0 FSEL R8, R8, -INF , !P3 ;  /* 0xff80000008088808 */ /* 0x000fe40005800000 */
[----:B-1----:R-:W-:Y:S02]  /*2f30*/  @!P0 IADD3 R4, R2, 0x28, RZ ;  /* 0x0000002802048810 */ /* 0x002fe40007ffe0ff */
[-C--:B------:R-:W-:Y:S01]  /*2f40*/  @!P0 ISETP.GE.AND P2, PT, R173, R3.reuse, PT ;  /* 0x00000003ad00820c */ /* 0x080fe20003f46270 */
[--C-:B------:R-:W-:Y:S01]  /*2f50*/  FFMA.FTZ R2, R8, c[0x0][0x23c], -R168.reuse ;  /* 0x00008f0008027a23 */ /* 0x100fe200000108a8 */
[----:B------:R-:W-:Y:S02]  /*2f60*/  @!P0 IMNMX R8, R4, UR39, PT ;  /* 0x0000002704088c17 */ /* 0x000fe4000b800200 */
[----:B------:R-:W-:Y:S01]  /*2f70*/  @!P0 FSEL R9, R9, -INF , !P2 ;  /* 0xff80000009098808 */ /* 0x000fe20005000000 */
[----:B------:R1:W-:Y:S01]  /*2f80*/  MUFU.EX2 R238, R2 ;  /* 0x0000000200ee7308 */ /* 0x0003e20000000800 */
[----:B------:R-:W-:Y:S02]  /*2f90*/  FSETP.NEU.FTZ.AND P2, PT, R241, -INF , PT ;  /* 0xff800000f100780b */ /* 0x000fe40003f5d000 */
[-C--:B------:R-:W-:Y:S01]  /*2fa0*/  @!P0 ISETP.GE.AND P3, PT, R0, R8.reuse, PT ;  /* 0x000000080000820c */ /* 0x080fe20003f66270 */
[----:B------:R-:W-:Y:S01]  /*2fb0*/  FFMA.FTZ R9, R9, c[0x0][0x23c], -R168 ;  /* 0x00008f0009097a23 */ /* 0x000fe200000108a8 */
[----:B------:R-:W-:Y:S02]  /*2fc0*/  SEL R192, R184, 0xffffffc0, !P1 ;  /* 0xffffffc0b8c07807 */ /* 0x000fe40004800000 */
[----:B------:R-:W-:Y:S03]  /*2fd0*/  @!P0 FSEL R10, R10, -INF , !P3 ;  /* 0xff8000000a0a8808 */ /* 0x000fe60005800000 */
[----:B------:R2:W3:Y:S01]  /*2fe0*/  MUFU.EX2 R234, R7 ;  /* 0x0000000700ea7308 */ /* 0x0004e20000000800 */
[----:B------:R-:W-:Y:S09]  /*2ff0*/  IMAD.IADD R184, R192, 0x1, R203 ;  /* 0x00000001c0b87824 */ /* 0x000ff200078e02cb */
        /* <DEDUP_REMOVED lines=16> */
[-C--:B------:R-:W-:Y:S04]  /*3100*/  @!P0 ISETP.GE.AND P2, PT, R10, R3.reuse, PT ;  /* 0x000000030a00820c */ /* 0x080fe80003f46270 */
        /* <DEDUP_REMOVED lines=38> */
[----:B------:R-:W-:Y:S02]  /*3370*/  @!P0 ISETP.GE.AND P2, PT, R9, R170, PT ;  /* 0x000000aa0900820c */ /* 0x000fe40003f46270 */
        /* <DEDUP_REMOVED lines=8> */
[-C--:B------:R-:W-:Y:S02]  /*3400*/  @!P0 ISETP.GE.AND P2, PT, R9, R3.reuse, PT ;  /* 0x000000030900820c */ /* 0x080fe40003f46270 */
[----:B------:R-:W-:Y:S01]  /*3410*/  MOV R190, c[0x0][0x1c0] ;  /* 0x0000700000be7a02 */ /* 0x000fe20000000f00 */
[----:B------:R-:W-:Y:S01]  /*3420*/  FFMA.FTZ R23, R23, c[0x0][0x23c], -R169 ;  /* 0x00008f0017177a23 */ /* 0x000fe200000108a9 */
[----:B------:R-:W-:Y:S01]  /*3430*/  @!P0 FSEL R24, R24, -INF , !P2 ;  /* 0xff80000018188808 */ /* 0x000fe20005000000 */
[----:B------:R-:W2:Y:S01]  /*3440*/  MUFU.EX2 R226, R19 ;  /* 0x0000001300e27308 */ /* 0x000ea20000000800 */
[-C--:B------:R-:W-:Y:S01]  /*3450*/  @!P0 ISETP.GE.AND P2, PT, R10, R3.reuse, PT ;  /* 0x000000030a00820c */ /* 0x080fe20003f46270 */
[----:B------:R-:W-:Y:S02]  /*3460*/  IMAD R190, R190, c[0x0][0x22c], RZ ;  /* 0x00008b00bebe7a24 */ /* 0x000fe400078e02ff */
[--C-:B------:R-:W-:Y:S01]  /*3470*/  FFMA.FTZ R24, R24, c[0x0][0x23c], -R168.reuse ;  /* 0x00008f0018187a23 */ /* 0x100fe200000108a8 */
[----:B------:R-:W-:Y:S01]  /*3480*/  @!P0 FSEL R25, R25, -INF , !P2 ;  /* 0xff80000019198808 */ /* 0x000fe20005000000 */
[----:B------:R-:W-:Y:S01]  /*3490*/  IMAD.U32 R190, R190, -0x40, RZ ;  /* 0xffffffc0bebe7824 */ /* 0x000fe200078e00ff */
[-C--:B------:R-:W-:Y:S03]  /*34a0*/  @!P0 ISETP.GE.AND P2, PT, R9, R8.reuse, PT ;  /* 0x000000080900820c */ /* 0x080fe60003f46270 */
[----:B------:R-:W-:Y:S01]  /*34b0*/  MUFU.EX2 R194, R20 ;  /* 0x0000001400c27308 */ /* 0x000fe20000000800 */
[----:B------:R-:W-:Y:S01]  /*34c0*/  @!P0 FSEL R26, R26, -INF , !P2 ;  /* 0xff8000001a1a8808 */ /* 0x000fe20005000000 */
[----:B------:R-:W-:Y:S01]  /*34d0*/  FFMA.FTZ R25, R25, c[0x0][0x23c], -R168 ;  /* 0x00008f0019197a23 */ /* 0x000fe200000108a8 */
[-C--:B------:R-:W-:Y:S03]  /*34e0*/  @!P0 ISETP.GE.AND P2, PT, R10, R8.reuse, PT ;  /* 0x000000080a00820c */ /* 0x080fe60003f46270 */
[--C-:B------:R-:W-:Y:S01]  /*34f0*/  FFMA.FTZ R26, R26, c[0x0][0x23c], -R2.reuse ;  /* 0x00008f001a1a7a23 */ /* 0x100fe20000010802 */
[----:B------:R-:W-:Y:S02]  /*3500*/  @!P0 FSEL R27, R27, -INF , !P2 ;  /* 0xff8000001b1b8808 */ /* 0x000fe40005000000 */
[----:B------:R-:W-:Y:S01]  /*3510*/  @!P0 ISETP.GE.AND P2, PT, R4, R3, PT ;  /* 0x000000030400820c */ /* 0x000fe20003f46270 */
        /* <DEDUP_REMOVED lines=31> */
[----:B------:R-:W-:Y:S02]  /*3710*/  FFMA.FTZ R169, R35, c[0x0][0x23c], -R169 ;  /* 0x00008f0023a97a23 */ /* 0x000fe400000108a9 */
        /* <DEDUP_REMOVED lines=34> */
[----:B------:R2:W-:Y:S01]  /*3940*/  STS [R221+0x21000], R2 ;  /* 0x02100002dd007388 */ /* 0x0005e20000000800 */
[----:B----4-:R-:W-:Y:S05]  /*3950*/  F2FP.PACK_AB R0, R186, R189 ;  /* 0x000000bdba00723e */ /* 0x010fea00000000ff */
[----:B------:R3:W-:Y:S01]  /*3960*/  STS [R221+0x21400], R0 ;  /* 0x02140000dd007388 */ /* 0x0007e20000000800 */
[----:B-1----:R-:W-:Y:S03]  /*3970*/  IMAD.IADD R3, R192, 0x1, R204 ;  /* 0x00000001c0037824 */ /* 0x002fe600078e02cc */
[----:B------:R-:W-:Y:S08]  /*3980*/  LDSM.16.M88.4 R32, [R203+0x8000] ;  /* 0x00800000cb20783b */ /* 0x000ff00000000200 */
[----:B------:R-:W1:Y:S08]  /*3990*/  LDSM.16.M88.4 R16, [R206+0x14000] ;  /* 0x01400000ce10783b */ /* 0x000e700000000200 */
[----:B------:R-:W4:Y:S08]  /*39a0*/  LDSM.16.M88.4 R28, [R203+0x9000] ;  /* 0x00900000cb1c783b */ /* 0x000f300000000200 */
[----:B------:R-:W4:Y:S08]  /*39b0*/  LDSM.16.M88.4 R164, [R206+0x14800] ;  /* 0x01480000cea4783b */ /* 0x000f300000000200 */
[----:B--2---:R-:W2:Y:S04]  /*39c0*/  LDL R2, [R1+0x8] ;  /* 0x0000080001027983 */ /* 0x004ea80000100800 */
[----:B------:R-:W-:Y:S08]  /*39d0*/  LDSM.16.M88.4 R168, [R204+0x8000] ;  /* 0x00800000cca8783b */ /* 0x000ff00000000200 */
[----:B---3--:R-:W3:Y:S01]  /*39e0*/  LDL R0, [R1+0x4] ;  /* 0x0000040001007983 */ /* 0x008ee20000100800 */
[-C--:B-1----:R-:W-:Y:S03]  /*39f0*/  HMMA.16816.F32 R4, R32, R16.reuse, RZ ;  /* 0x000000102004723c */ /* 0x082fe600000018ff */
[----:B------:R-:W1:Y:S05]  /*3a00*/  LDSM.16.M88.4 R172, [R207+0x14000] ;  /* 0x01400000cfac783b */ /* 0x000e6a0000000200 */
[C---:B----4-:R-:W-:Y:S03]  /*3a10*/  HMMA.16816.F32 R8, R28.reuse, R16, RZ ;  /* 0x000000101c08723c */ /* 0x050fe600000018ff */
[----:B------:R-:W4:Y:S05]  /*3a20*/  LDSM.16.M88.4 R176, [R204+0x9000] ;  /* 0x00900000ccb0783b */ /* 0x000f2a0000000200 */
[-C--:B------:R-:W-:Y:S08]  /*3a30*/  HMMA.16816.F32 R12, R28, R18.reuse, RZ ;  /* 0x000000121c0c723c */ /* 0x080ff000000018ff */
[C---:B------:R-:W-:Y:S08]  /*3a40*/  HMMA.16816.F32 R16, R32.reuse, R18, RZ ;  /* 0x000000122010723c */ /* 0x040ff000000018ff */
[-C--:B------:R-:W-:Y:S08]  /*3a50*/  HMMA.16816.F32 R20, R32, R164.reuse, RZ ;  /* 0x000000a42014723c */ /* 0x080ff000000018ff */
[C---:B------:R-:W-:Y:S08]  /*3a60*/  HMMA.16816.F32 R24, R28.reuse, R164, RZ ;  /* 0x000000a41c18723c */ /* 0x040ff000000018ff */
[-C--:B------:R-:W-:Y:S08]  /*3a70*/  HMMA.16816.F32 R28, R28, R166.reuse, RZ ;  /* 0x000000a61c1c723c */ /* 0x080ff000000018ff */
[----:B------:R-:W-:Y:S01]  /*3a80*/  HMMA.16816.F32 R32, R32, R166, RZ ;  /* 0x000000a62020723c */ /* 0x000fe200000018ff */
[----:B------:R-:W4:Y:S07]  /*3a90*/  LDSM.16.M88.4 R164, [R207+0x14800] ;  /* 0x01480000cfa4783b */ /* 0x000f2e0000000200 */
[-C--:B-1----:R-:W-:Y:S08]  /*3aa0*/  HMMA.16816.F32 R4, R168, R172.reuse, R4 ;  /* 0x000000aca804723c */ /* 0x082ff00000001804 */
[C---:B----4-:R-:W-:Y:S08]  /*3ab0*/  HMMA.16816.F32 R8, R176.reuse, R172, R8 ;  /* 0x000000acb008723c */ /* 0x050ff00000001808 */
[-C--:B------:R-:W-:Y:S08]  /*3ac0*/  HMMA.16816.F32 R12, R176, R174.reuse, R12 ;  /* 0x000000aeb00c723c */ /* 0x080ff0000000180c */
[C---:B------:R-:W-:Y:S01]  /*3ad0*/  HMMA.16816.F32 R16, R168.reuse, R174, R16 ;  /* 0x000000aea810723c */ /* 0x040fe20000001810 */
[----:B------:R-:W-:Y:S07]  /*3ae0*/  LDSM.16.M88.4 R172, [R184+0x8000] ;  /* 0x00800000b8ac783b */ /* 0x000fee0000000200 */
[-C--:B------:R-:W-:Y:S08]  /*3af0*/  HMMA.16816.F32 R20, R168, R164.reuse, R20 ;  /* 0x000000a4a814723c */ /* 0x080ff00000001814 */
[C---:B------:R-:W-:Y:S08]  /*3b00*/  HMMA.16816.F32 R24, R176.reuse, R164, R24 ;  /* 0x000000a4b018723c */ /* 0x040ff00000001818 */
[-C--:B------:R-:W-:Y:S01]  /*3b10*/  HMMA.16816.F32 R28, R176, R166.reuse, R28 ;  /* 0x000000a6b01c723c */ /* 0x080fe2000000181c */
[----:B------:R-:W1:Y:S07]  /*3b20*/  LDSM.16.M88.4 R176, [R209+0x14000] ;  /* 0x01400000d1b0783b */ /* 0x000e6e0000000200 */
[----:B------:R-:W-:Y:S01]  /*3b30*/  HMMA.16816.F32 R32, R168, R166, R32 ;  /* 0x000000a6a820723c */ /* 0x000fe20000001820 */
[----:B------:R-:W4:Y:S08]  /*3b40*/  LDSM.16.M88.4 R164, [R184+0x9000] ;  /* 0x00900000b8a4783b */ /* 0x000f300000000200 */
[----:B------:R-:W4:Y:S01]  /*3b50*/  LDSM.16.M88.4 R168, [R209+0x14800] ;  /* 0x01480000d1a8783b */ /* 0x000f220000000200 */
[-C--:B-1----:R-:W-:Y:S08]  /*3b60*/  HMMA.16816.F32 R4, R172, R176.reuse, R4 ;  /* 0x000000b0ac04723c */ /* 0x082ff00000001804 */
[C---:B----4-:R-:W-:Y:S08]  /*3b70*/  HMMA.16816.F32 R8, R164.reuse, R176, R8 ;  /* 0x000000b0a408723c */ /* 0x050ff00000001808 */
[-C--:B------:R-:W-:Y:S08]  /*3b80*/  HMMA.16816.F32 R12, R164, R178.reuse, R12 ;  /* 0x000000b2a40c723c */ /* 0x080ff0000000180c */
[C---:B------:R-:W-:Y:S08]  /*3b90*/  HMMA.16816.F32 R16, R172.reuse, R178, R16 ;  /* 0x000000b2ac10723c */ /* 0x040ff00000001810 */
[-C--:B------:R-:W-:Y:S08]  /*3ba0*/  HMMA.16816.F32 R20, R172, R168.reuse, R20 ;  /* 0x000000a8ac14723c */ /* 0x080ff00000001814 */
        /* <DEDUP_REMOVED lines=10> */
[----:B------:R-:W1:Y:S03]  /*3c50*/  LDSM.16.M88.4 R168, [R208+0x14800] ;  /* 0x01480000d0a8783b */ /* 0x000e660000000200 */
[----:B--2---:R-:W-:Y:S04]  /*3c60*/  IADD3 R178, P0, R2, UR10, RZ ;  /* 0x0000000a02b27c10 */ /* 0x004fe8000ff1e0ff */
[----:B---3--:R-:W-:Y:S04]  /*3c70*/  IADD3.X R179, R0, UR11, RZ, P0, !PT ;  /* 0x0000000b00b37c10 */ /* 0x008fe800087fe4ff */
[C---:B------:R-:W-:Y:S01]  /*3c80*/  LEA R214, P0, R190.reuse, R214, 0x2 ;  /* 0x000000d6bed67211 */ /* 0x040fe200078010ff */
[----:B------:R-:W2:Y:S03]  /*3c90*/  LDG.E R177, [R178.64] ;  /* 0x00000024b2b17981 */ /* 0x000ea6000c1e1900 */
[----:B------:R-:W-:Y:S02]  /*3ca0*/  LEA.HI.X.SX32 R215, R190, R215, 0x2, P0 ;  /* 0x000000d7bed77211 */ /* 0x000fe400000f16ff */
[----:B------:R-:W-:Y:S01]  /*3cb0*/  PLOP3.LUT P0, PT, PT, PT, UP3, 0x80, 0x0 ;  /* 0x000000000000781c */ /* 0x000fe20003f0f038 */
[----:B------:R-:W3:Y:S04]  /*3cc0*/  LDG.E R176, [R178.64+0x20] ;  /* 0x00002024b2b07981 */ /* 0x000ee8000c1e1900 */
[----:B------:R-:W4:Y:S04]  /*3cd0*/  LDG.E R2, [R178.64+0x80] ;  /* 0x00008024b2027981 */ /* 0x000f28000c1e1900 */
[----:B------:R2:W2:Y:S01]  /*3ce0*/  LDG.E R0, [R178.64+0xa0] ;  /* 0x0000a024b2007981 */ /* 0x0004a2000c1e1900 */
[-C--:B-1----:R-:W-:Y:S08]  /*3cf0*/  HMMA.16816.F32 R20, R164, R168.reuse, R20 ;  /* 0x000000a8a414723c */ /* 0x082ff00000001814 */
[C---:B------:R-:W-:Y:S08]  /*3d00*/  HMMA.16816.F32 R24, R172.reuse, R168, R24 ;  /* 0x000000a8ac18723c */ /* 0x040ff00000001818 */
[-C--:B------:R-:W-:Y:S01]  /*3d10*/  HMMA.16816.F32 R28, R172, R170.reuse, R28 ;  /* 0x000000aaac1c723c */ /* 0x080fe2000000181c */
[----:B------:R-:W-:Y:S07]  /*3d20*/  LDSM.16.M88.4 R172, [R203+0xa000] ;  /* 0x00a00000cbac783b */ /* 0x000fee0000000200 */
[----:B------:R-:W-:Y:S01]  /*3d30*/  HMMA.16816.F32 R32, R164, R170, R32 ;  /* 0x000000aaa420723c */ /* 0x000fe20000001820 */
[----:B------:R-:W1:Y:S08]  /*3d40*/  LDSM.16.M88.4 R164, [R206+0x18000] ;  /* 0x01800000cea4783b */ /* 0x000e700000000200 */
[----:B------:R-:W1:Y:S02]  /*3d50*/  LDSM.16.M88.4 R168, [R203+0xb000] ;  /* 0x00b00000cba8783b */ /* 0x000e640000000200 */
[-C--:B-1----:R-:W-:Y:S08]  /*3d60*/  HMMA.16816.F32 R4, R172, R164.reuse, R4 ;  /* 0x000000a4ac04723c */ /* 0x082ff00000001804 */
[C---:B------:R-:W-:Y:S08]  /*3d70*/  HMMA.16816.F32 R8, R168.reuse, R164, R8 ;  /* 0x000000a4a808723c */ /* 0x040ff00000001808 */
        /* <DEDUP_REMOVED lines=21> */
[----:B------:R-:W2:Y:S01]  /*3ed0*/  LDSM.16.M88.4 R168, [R184+0xb000] ;  /* 0x00b00000b8a8783b */ /* 0x000ea20000000200 */
[-C--:B-1----:R-:W-:Y:S08]  /*3ee0*/  HMMA.16816.F32 R4, R172, R164.reuse, R4 ;  /* 0x000000a4ac04723c */ /* 0x082ff00000001804 */
[C---:B--2---:R-:W-:Y:S08]  /*3ef0*/  HMMA.16816.F32 R8, R168.reuse, R164, R8 ;  /* 0x000000a4a808723c */ /* 0x044ff00000001808 */
        /* <DEDUP_REMOVED lines=13> */
[C---:B------:R-:W-:Y:S01]  /*3fd0*/  FADD.FTZ R4, -R177.reuse, R4 ;  /* 0x00000004b1047221 */ /* 0x040fe20000010100 */
[C---:B------:R-:W-:Y:S01]  /*3fe0*/  HMMA.16816.F32 R16, R164.reuse, R170, R16 ;  /* 0x000000aaa410723c */ /* 0x040fe20000001810 */
[----:B------:R-:W1:Y:S03]  /*3ff0*/  LDSM.16.M88.4 R168, [R208+0x18800] ;  /* 0x01880000d0a8783b */ /* 0x000e660000000200 */
[C---:B------:R-:W-:Y:S02]  /*4000*/  FADD.FTZ R5, -R177.reuse, R5 ;  /* 0x00000005b1057221 */ /* 0x040fe40000010100 */
[----:B---3--:R-:W-:Y:S02]  /*4010*/  FADD.FTZ R6, -R176, R6 ;  /* 0x00000006b0067221 */ /* 0x008fe40000010100 */
[----:B----4-:R-:W-:Y:S04]  /*4020*/  FADD.FTZ R9, -R2, R9 ;  /* 0x0000000902097221 */ /* 0x010fe80000010100 */
[----:B------:R-:W-:Y:S02]  /*4030*/  FMUL.FTZ R179, R228, R4 ;  /* 0x00000004e4b37220 */ /* 0x000fe40000410000 */
[----:B------:R-:W-:Y:S02]  /*4040*/  FMUL.FTZ R178, R198, R5 ;  /* 0x00000005c6b27220 */ /* 0x000fe40000410000 */
[----:B------:R-:W-:Y:S02]  /*4050*/  FADD.FTZ R13, -R2, R13 ;  /* 0x0000000d020d7221 */ /* 0x000fe40000010100 */
[----:B------:R-:W-:Y:S02]  /*4060*/  FMUL.FTZ R180, R180, R6 ;  /* 0x00000006b4b47220 */ /* 0x000fe40000410000 */
[----:B------:R-:W-:Y:S02]  /*4070*/  FADD.FTZ R7, -R176, R7 ;  /* 0x00000007b0077221 */ /* 0x000fe40000010100 */
[----:B------:R-:W-:Y:S02]  /*4080*/  FADD.FTZ R8, -R2, R8 ;  /* 0x0000000802087221 */ /* 0x000fe40000010100 */
[C---:B------:R-:W-:Y:S02]  /*4090*/  FADD.FTZ R16, -R177.reuse, R16 ;  /* 0x00000010b1107221 */ /* 0x040fe40000010100 */
[----:B------:R-:W-:Y:S02]  /*40a0*/  FADD.FTZ R17, -R177, R17 ;  /* 0x00000011b1117221 */ /* 0x000fe40000010100 */
[C---:B------:R-:W-:Y:S02]  /*40b0*/  FADD.FTZ R18, -R176.reuse, R18 ;  /* 0x00000012b0127221 */ /* 0x040fe40000010100 */
[----:B------:R-:W-:Y:S02]  /*40c0*/  FADD.FTZ R19, -R176, R19 ;  /* 0x00000013b0137221 */ /* 0x000fe40000010100 */
[----:B------:R-:W-:Y:S02]  /*40d0*/  FADD.FTZ R12, -R2, R12 ;  /* 0x0000000c020c7221 */ /* 0x000fe40000010100 */
[C---:B------:R-:W-:Y:S02]  /*40e0*/  FADD.FTZ R6, -R0.reuse, R10 ;  /* 0x0000000a00067221 */ /* 0x040fe40000010100 */
[----:B------:R-:W-:Y:S02]  /*40f0*/  FADD.FTZ R14, -R0, R14 ;  /* 0x0000000e000e7221 */ /* 0x000fe40000010100 */
[----:B------:R-:W-:Y:S02]  /*4100*/  FMUL.FTZ R7, R234, R7 ;  /* 0x00000007ea077220 */ /* 0x000fe40000410000 */
[----:B------:R-:W-:Y:S01]  /*4110*/  FMUL.FTZ R6, R239, R6 ;  /* 0x00000006ef067220 */ /* 0x000fe20000410000 */
[-C--:B-1----:R-:W-:Y:S03]  /*4120*/  HMMA.16816.F32 R20, R164, R168.reuse, R20 ;  /* 0x000000a8a414723c */ /* 0x082fe60000001814 */
[----:B------:R-:W-:Y:S05]  /*4130*/  FMUL.FTZ R14, R236, R14 ;  /* 0x0000000eec0e7220 */ /* 0x000fea0000410000 */
[C---:B------:R-:W-:Y:S07]  /*4140*/  HMMA.16816.F32 R24, R172.reuse, R168, R24 ;  /* 0x000000a8ac18723c */ /* 0x040fee0000001818 */
[----:B------:R-:W-:Y:S01]  /*4150*/  FMUL.FTZ R168, R225, R16 ;  /* 0x00000010e1a87220 */ /* 0x000fe20000410000 */
[-C--:B------:R-:W-:Y:S08]  /*4160*/  HMMA.16816.F32 R28, R172, R170.reuse, R28 ;  /* 0x000000aaac1c723c */ /* 0x080ff0000000181c */
[C---:B------:R-:W-:Y:S01]  /*4170*/  FADD.FTZ R20, -R177.reuse, R20 ;  /* 0x00000014b1147221 */ /* 0x040fe20000010100 */
[----:B------:R-:W-:Y:S04]  /*4180*/  HMMA.16816.F32 R32, R164, R170, R32 ;  /* 0x000000aaa420723c */ /* 0x000fe80000001820 */
[----:B------:R-:W-:Y:S02]  /*4190*/  FADD.FTZ R22, -R176, R22 ;  /* 0x00000016b0167221 */ /* 0x000fe40000010100 */
[----:B------:R-:W-:Y:S02]  /*41a0*/  FADD.FTZ R21, -R177, R21 ;  /* 0x00000015b1157221 */ /* 0x000fe40000010100 */
[----:B------:R-:W-:Y:S04]  /*41b0*/  FMUL.FTZ R166, R197, R17 ;  /* 0x00000011c5a67220 */ /* 0x000fe80000410000 */
[----:B------:R-:W-:Y:S02]  /*41c0*/  FMUL.FTZ R171, R194, R20 ;  /* 0x00000014c2ab7220 */ /* 0x000fe40000410000 */
[----:B------:R-:W-:Y:S02]  /*41d0*/  FADD.FTZ R23, -R176, R23 ;  /* 0x00000017b0177221 */ /* 0x000fe40000010100 */
[----:B------:R-:W-:Y:S02]  /*41e0*/  FMUL.FTZ R17, R237, R9 ;  /* 0x00000009ed117220 */ /* 0x000fe40000410000 */
[C---:B------:R-:W-:Y:S02]  /*41f0*/  FADD.FTZ R4, -R2.reuse, R24 ;  /* 0x0000001802047221 */ /* 0x040fe40000010100 */
[C---:B------:R-:W-:Y:S02]  /*4200*/  FADD.FTZ R24, -R2.reuse, R25 ;  /* 0x0000001902187221 */ /* 0x040fe40000010100 */
[----:B------:R-:W-:Y:S02]  /*4210*/  FADD.FTZ R5, -R2, R28 ;  /* 0x0000001c02057221 */ /* 0x000fe40000010100 */
[C---:B------:R-:W-:Y:S02]  /*4220*/  FADD.FTZ R32, -R177.reuse, R32 ;  /* 0x00000020b1207221 */ /* 0x040fe40000010100 */
[----:B------:R-:W-:Y:S02]  /*4230*/  FADD.FTZ R33, -R177, R33 ;  /* 0x00000021b1217221 */ /* 0x000fe40000010100 */
[----:B------:R-:W-:Y:S02]  /*4240*/  FMUL.FTZ R169, R182, R32 ;  /* 0x00000020b6a97220 */ /* 0x000fe40000410000 */
[----:B------:R-:W-:Y:S02]  /*4250*/  FMUL.FTZ R167, R181, R33 ;  /* 0x00000021b5a77220 */ /* 0x000fe40000410000 */
[----:B------:R-:W-:Y:S02]  /*4260*/  FMUL.FTZ R33, R227, R18 ;  /* 0x00000012e3217220 */ /* 0x000fe40000410000 */
[----:B------:R-:W-:Y:S02]  /*4270*/  FMUL.FTZ R32, R226, R19 ;  /* 0x00000013e2207220 */ /* 0x000fe40000410000 */
[C---:B------:R-:W-:Y:S02]  /*4280*/  FADD.FTZ R165, -R176.reuse, R34 ;  /* 0x00000022b0a57221 */ /* 0x040fe40000010100 */
[----:B------:R-:W-:Y:S02]  /*4290*/  FADD.FTZ R164, -R176, R35 ;  /* 0x00000023b0a47221 */ /* 0x000fe40000010100 */
[----:B------:R-:W-:Y:S02]  /*42a0*/  FMUL.FTZ R35, R196, R22 ;  /* 0x00000016c4237220 */ /* 0x000fe40000410000 */
[----:B------:R-:W-:Y:S02]  /*42b0*/  FMUL.FTZ R22, R232, R13 ;  /* 0x0000000de8167220 */ /* 0x000fe40000410000 */
[----:B------:R-:W-:Y:S02]  /*42c0*/  FADD.FTZ R28, -R2, R29 ;  /* 0x0000001d021c7221 */ /* 0x000fe40000010100 */
        /* <DEDUP_REMOVED lines=24> */
[----:B------:R-:W-:Y:S01]  /*4450*/  ULOP3.LUT UR7, UR8, 0x1, URZ, 0xc0, !UPT ;  /* 0x0000000108077892 */ /* 0x000fe2000f8ec03f */
[----:B------:R-:W-:Y:S02]  /*4460*/  IMAD.MOV.U32 R8, RZ, RZ, c[0x0][0x194] ;  /* 0x00006500ff087624 */ /* 0x000fe400078e00ff */
[----:B------:R-:W-:Y:S01]  /*4470*/  IMAD.U32 R0, R5, -0x40, RZ ;  /* 0xffffffc005007824 */ /* 0x000fe200078e00ff */
[----:B------:R-:W-:Y:S04]  /*4480*/  UISETP.NE.U32.AND UP0, UPT, UR7, 0x1, UPT ;  /* 0x000000010700788c */ /* 0x000fe8000bf05070 */
[C---:B------:R-:W-:Y:S01]  /*4490*/  LEA R2, P2, R0.reuse, R216, 0x1 ;  /* 0x000000d800027211 */ /* 0x040fe200078408ff */
[----:B------:R-:W-:Y:S03]  /*44a0*/  USEL UR7, UR21, 0x4000, !UP0 ;  /* 0x0000400015077887 */ /* 0x000fe6000c000000 */
[----:B------:R-:W-:Y:S01]  /*44b0*/  LEA.HI.X.SX32 R0, R0, R217, 0x1, P2 ;  /* 0x000000d900007211 */ /* 0x000fe200010f0eff */
[----:B------:R-:W-:Y:S02]  /*44c0*/  IMAD.MOV.U32 R216, RZ, RZ, R2 ;  /* 0x000000ffffd87224 */ /* 0x000fe400078e0002 */
[----:B------:R-:W-:Y:S02]  /*44d0*/  IADD3 R223, R223, UR7, RZ ;  /* 0x00000007dfdf7c10 */ /* 0x000fe4000fffe0ff */
[----:B------:R-:W-:Y:S01]  /*44e0*/  IMAD.MOV.U32 R217, RZ, RZ, R0 ;  /* 0x000000ffffd97224 */ /* 0x000fe200078e0000 */
[----:B------:R-:W-:Y:S02]  /*44f0*/  LEA R4, P2, R5, R216, 0x6 ;  /* 0x000000d805047211 */ /* 0x000fe400078430ff */
[----:B------:R-:W-:Y:S02]  /*4500*/  IADD3 R205, R205, UR7, RZ ;  /* 0x00000007cdcd7c10 */ /* 0x000fe4000fffe0ff */
        /* <DEDUP_REMOVED lines=9> */
.L_x_212:
        /* <DEDUP_REMOVED lines=8> */
[----:B------:R-:W-:Y:S02]  /*4620*/  F2FP.PACK_AB R6, R22, R23 ;  /* 0x000000171606723e */ /* 0x000fe400000000ff */
[----:B------:R-:W-:Y:S01]  /*4630*/  STS [R222+0x1c000], R8 ;  /* 0x01c00008de007388 */ /* 0x000fe20000000800 */
[----:B-1----:R-:W-:Y:S02]  /*4640*/  F2FP.PACK_AB R5, R13, R14 ;  /* 0x0000000e0d05723e */ /* 0x002fe400000000ff */
        /* <DEDUP_REMOVED lines=15> */
[----:B------:R1:W-:Y:S05]  /*4740*/  STS [R221+0x1c000], R0 ;  /* 0x01c00000dd007388 */ /* 0x0003ea0000000800 */
[----:B------:R-:W-:Y:S05]  /*4750*/  STS [R221+0x1c400], R15 ;  /* 0x01c4000fdd007388 */ /* 0x000fea0000000800 */
[----:B------:R-:W-:Y:S05]  /*4760*/  STS [R220+0x1d000], R17 ;  /* 0x01d00011dc007388 */ /* 0x000fea0000000800 */
[----:B------:R2:W-:Y:S05]  /*4770*/  STS [R220+0x1d400], R16 ;  /* 0x01d40010dc007388 */ /* 0x0005ea0000000800 */
[----:B------:R-:W-:Y:S05]  /*4780*/  STS [R221+0x1d000], R14 ;  /* 0x01d0000edd007388 */ /* 0x000fea0000000800 */
[----:B------:R-:W-:Y:S01]  /*4790*/  STS [R221+0x1d400], R13 ;  /* 0x01d4000ddd007388 */ /* 0x000fe20000000800 */
[----:B-1----:R-:W-:Y:S04]  /*47a0*/  IMAD.SHL.U32 R0, R210, 0x2, RZ ;  /* 0x00000002d2007824 */ /* 0x002fe800078e00ff */
[----:B------:R-:W-:Y:S01]  /*47b0*/  BAR.SYNC.DEFER_BLOCKING 0x0 ;  /* 0x0000000000007b1d */ /* 0x000fe20000010000 */
[C---:B------:R-:W-:Y:S02]  /*47c0*/  IADD3 R2, R0.reuse, 0x8040, RZ ;  /* 0x0000804000027810 */ /* 0x040fe40007ffe0ff */
[----:B--2---:R-:W-:Y:S04]  /*47d0*/  IADD3 R16, R0, 0x8000, RZ ;  /* 0x0000800000107810 */ /* 0x004fe80007ffe0ff */
[----:B------:R-:W-:Y:S01]  /*47e0*/  @P1 IADD3 R2, R16, -0x40, RZ ;  /* 0xffffffc010021810 */ /* 0x000fe20007ffe0ff */
[----:B------:R-:W-:Y:S05]  /*47f0*/  LDSM.16.MT88.4 R4, [R201+0x20000] ;  /* 0x02000000c904783b */ /* 0x000fea0000004200 */
[----:B------:R-:W1:Y:S05]  /*4800*/  LDSM.16.MT88.4 R8, [R0+0x8000] ;  /* 0x008000000008783b */ /* 0x000e6a0000004200 */
[----:B------:R-:W2:Y:S05]  /*4810*/  LDSM.16.MT88.4 R12, [R201+0x22000] ;  /* 0x02200000c90c783b */ /* 0x000eaa0000004200 */
[----:B------:R-:W3:Y:S05]  /*4820*/  LDSM.16.MT88.4 R16, [R2] ;  /* 0x000000000210783b */ /* 0x000eea0000004200 */
        /* <DEDUP_REMOVED lines=86> */
[----:B------:R-:W2:Y:S01]  /*4d90*/  LDL R176, [R1] ;  /* 0x0000000001b07983 */ /* 0x000ea20000100800 */
[----:B------:R-:W-:Y:S02]  /*4da0*/  IMAD.MOV.U32 R5, RZ, RZ, c[0x0][0x370] ;  /* 0x0000dc00ff057624 */ /* 0x000fe400078e00ff */
[----:B------:R-:W-:Y:S02]  /*4db0*/  IMAD.MOV.U32 R6, RZ, RZ, c[0x0][0x374] ;  /* 0x0000dd00ff067624 */ /* 0x000fe400078e00ff */
[C---:B------:R-:W-:Y:S05]  /*4dc0*/  IMAD.U32 R0, R5.reuse, -0x40, RZ ;  /* 0xffffffc005007824 */ /* 0x040fea00078e00ff */
[C---:B------:R-:W-:Y:S04]  /*4dd0*/  LEA R2, P2, R0.reuse, R218, 0x1 ;  /* 0x000000da00027211 */ /* 0x040fe800078408ff */
[----:B------:R-:W-:Y:S02]  /*4de0*/  LEA.HI.X.SX32 R0, R0, R219, 0x1, P2 ;  /* 0x000000db00007211 */ /* 0x000fe400010f0eff */
[----:B------:R-:W-:Y:S03]  /*4df0*/  MOV R218, R2 ;  /* 0x0000000200da7202 */ /* 0x000fe60000000f00 */
[----:B------:R-:W-:Y:S01]  /*4e00*/  IMAD.MOV.U32 R219, RZ, RZ, R0 ;  /* 0x000000ffffdb7224 */ /* 0x000fe200078e0000 */
[C---:B------:R-:W-:Y:S04]  /*4e10*/  LEA R4, P2, R5.reuse, R218, 0x6 ;  /* 0x000000da05047211 */ /* 0x040fe800078430ff */
[----:B------:R-:W-:Y:S02]  /*4e20*/  LEA.HI.X R5, R5, R219, R6, 0x6, P2 ;  /* 0x000000db05057211 */ /* 0x000fe400010f3406 */
[----:B--2---:R-:W-:Y:S05]  /*4e30*/  SHF.L.U32 R0, R176, 0x1, RZ ;  /* 0x00000001b0007819 */ /* 0x004fea00000006ff */
[----:B------:R-:W-:Y:S01]  /*4e40*/  @!PT LDS RZ, [RZ] ;  /* 0x00000000fffff984 */ /* 0x000fe20000000800 */
[----:B------:R-:W-:Y:S01]  /*4e50*/  @!PT LDS RZ, [RZ] ;  /* 0x00000000fffff984 */ /* 0x000fe20000000800 */
[----:B------:R-:W-:Y:S01]  /*4e60*/  @!PT LDS RZ, [RZ] ;  /* 0x00000000fffff984 */ /* 0x000fe20000000800 */
[----:B------:R1:W-:Y:S04]  /*4e70*/  LDGSTS.E.BYPASS.LTC128B.128 [R0+0x8000], [R218.64] ;  /* 0x08000000da007fae */ /* 0x0003e8000b901d64 */
[----:B------:R1:W-:Y:S04]  /*4e80*/  LDGSTS.E.BYPASS.LTC128B.128 [R0+0xa000], [R218.64+0x80] ;  /* 0x0a000080da007fae */ /* 0x0003e8000b901d64 */
[----:B------:R1:W-:Y:S04]  /*4e90*/  LDGSTS.E.BYPASS.LTC128B.128 [R0+0x9000], [R4.64] ;  /* 0x0900000004007fae */ /* 0x0003e8000b901d64 */
[----:B------:R1:W-:Y:S04]  /*4ea0*/  LDGSTS.E.BYPASS.LTC128B.128 [R0+0xb000], [R4.64+0x80] ;  /* 0x0b00008004007fae */ /* 0x0003e8000b901d64 */
[----:B------:R-:W0:Y:S02]  /*4eb0*/  LDGDEPBAR ;  /* 0x00000000000079af */ /* 0x000e240000000000 */
.L_x_213:
[----:B------:R-:W-:Y:S01]  /*4ec0*/  LDSM.16.M88.4 R32, [R203+0x1c000] ;  /* 0x01c00000cb20783b */ /* 0x000fe20000000200 */
[----:B------:R-:W-:Y:S01]  /*4ed0*/  IMAD.MOV.U32 R185, RZ, RZ, c[0x0][0x22c] ;  /* 0x00008b00ffb97624 */ /* 0x000fe200078e00ff */
[----:B------:R-:W-:Y:S01]  /*4ee0*/  ULOP3.LUT UR7, UR8, 0x1, URZ, 0xc0, !UPT ;  /* 0x0000000108077892 */ /* 0x000fe2000f8ec03f */
[----:B------:R-:W-:Y:S01]  /*4ef0*/  IMAD.MOV.U32 R188, RZ, RZ, c[0x0][0x22c] ;  /* 0x00008b00ffbc7624 */ /* 0x000fe200078e00ff */
[----:B------:R-:W-:Y:S01]  /*4f00*/  UISETP.GT.AND UP2, UPT, UR8, UR4, UPT ;  /* 0x000000040800728c */ /* 0x000fe2000bf44270 */
[----:B------:R-:W2:Y:S01]  /*4f10*/  LDSM.16.MT88.4 R16, [R200] ;  /* 0x00000000c810783b */ /* 0x000ea20000004200 */
[----:B------:R-:W-:Y:S01]  /*4f20*/  IMAD R185, R185, c[0x0][0x1c0], RZ ;  /* 0x00007000b9b97a24 */ /* 0x000fe200078e02ff */
[----:B------:R-:W-:Y:S01]  /*4f30*/  UISETP.NE.U32.AND UP0, UPT, UR7, 0x1, UPT ;  /* 0x000000010700788c */ /* 0x000fe2000bf05070 */
[----:B------:R-:W-:Y:S01]  /*4f40*/  IMAD R188, R188, c[0x0][0x1c0], RZ ;  /* 0x00007000bcbc7a24 */ /* 0x000fe200078e02ff */
[----:B------:R-:W-:Y:S01]  /*4f50*/  UIADD3 UR8, UR8, -0x1, URZ ;  /* 0xffffffff08087890 */ /* 0x000fe2000fffe03f */
[----:B------:R-:W3:Y:S01]  /*4f60*/  LDSM.16.M88.4 R28, [R203+0x1d000] ;  /* 0x01d00000cb1c783b */ /* 0x000ee20000000200 */
[----:B------:R-:W-:Y:S02]  /*4f70*/  IMAD R185, R185, 0x18, RZ ;  /* 0x00000018b9b97824 */ /* 0x000fe400078e02ff */
[----:B------:R-:W-:Y:S02]  /*4f80*/  IMAD.SHL.U32 R188, R188, 0x20, RZ ;  /* 0x00000020bcbc7824 */ /* 0x000fe400078e00ff */
[----:B------:R-:W3:Y:S01]  /*4f90*/  LDSM.16.MT88.4 R164, [R200+0x4000] ;  /* 0x00400000c8a4783b */ /* 0x000ee20000004200 */
[----:B------:R-:W-:Y:S02]  /*4fa0*/  IMAD.MOV.U32 R187, RZ, RZ, c[0x0][0x22c] ;  /* 0x00008b00ffbb7624 */ /* 0x000fe400078e00ff */
[----:B------:R-:W-:Y:S02]  /*4fb0*/  IMAD.MOV.U32 R186, RZ, RZ, c[0x0][0x22c] ;  /* 0x00008b00ffba7624 */ /* 0x000fe400078e00ff */
[----:B------:R-:W4:Y:S01]  /*4fc0*/  LDL R2, [R1+0x14] ;  /* 0x0000140001027983 */ /* 0x000f220000100800 */
[----:B------:R-:W-:Y:S02]  /*4fd0*/  IMAD R187, R187, c[0x0][0x1c0], RZ ;  /* 0x00007000bbbb7a24 */ /* 0x000fe400078e02ff */
[----:B------:R-:W-:Y:S02]  /*4fe0*/  IMAD R186, R186, c[0x0][0x1c0], RZ ;  /* 0x00007000baba7a24 */ /* 0x000fe400078e02ff */
[----:B------:R-:W-:Y:S01]  /*4ff0*/  LDSM.16.M88.4 R168, [R204+0x1c000] ;  /* 0x01c00000cca8783b */ /* 0x000fe20000000200 */
[----:B------:R-:W-:Y:S02]  /*5000*/  IMAD R187, R187, 0x28, RZ ;  /* 0x00000028bbbb7824 */ /* 0x000fe400078e02ff */
[----:B------:R-:W-:Y:S02]  /*5010*/  IMAD R186, R186, 0x38, RZ ;  /* 0x00000038baba7824 */ /* 0x000fe400078e02ff */
[----:B-1----:R-:W4:Y:S05]  /*5020*/  LDL R0, [R1+0x18] ;  /* 0x0000180001007983 */ /* 0x002f2a0000100800 */
[----:B------:R-:W1:Y:S05]  /*5030*/  LDSM.16.MT88.4 R172, [R200+0x800] ;  /* 0x00080000c8ac783b */ /* 0x000e6a0000004200 */
[----:B------:R-:W1:Y:S01]  /*5040*/  LDSM.16.M88.4 R176, [R204+0x1d000] ;  /* 0x01d00000ccb0783b */ /* 0x000e620000000200 */
[-C--:B--2---:R-:W-:Y:S04]  /*5050*/  HMMA.16816.F32 R4, R32, R16.reuse, RZ ;  /* 0x000000102004723c */ /* 0x084fe800000018ff */
[----:B------:R-:W2:Y:S04]  /*5060*/  LDSM.16.MT88.4 R180, [R200+0x4800] ;  /* 0x00480000c8b4783b */ /* 0x000ea80000004200 */
[C---:B---3--:R-:W-:Y:S08]  /*5070*/  HMMA.16816.F32 R8, R28.reuse, R16, RZ ;  /* 0x000000101c08723c */ /* 0x048ff000000018ff */
[-C--:B------:R-:W-:Y:S08]  /*5080*/  HMMA.16816.F32 R12, R28, R18.reuse, RZ ;  /* 0x000000121c0c723c */ /* 0x080ff000000018ff */
[C---:B------:R-:W-:Y:S08]  /*5090*/  HMMA.16816.F32 R16, R32.reuse, R18, RZ ;  /* 0x000000122010723c */ /* 0x040ff000000018ff */
[-C--:B------:R-:W-:Y:S08]  /*50a0*/  HMMA.16816.F32 R20, R32, R164.reuse, RZ ;  /* 0x000000a42014723c */ /* 0x080ff000000018ff */
[C---:B------:R-:W-:Y:S08]  /*50b0*/  HMMA.16816.F32 R24, R28.reuse, R164, RZ ;  /* 0x000000a41c18723c */ /* 0x040ff000000018ff */
[-C--:B------:R-:W-:Y:S08]  /*50c0*/  HMMA.16816.F32 R28, R28, R166.reuse, RZ ;  /* 0x000000a61c1c723c */ /* 0x080ff000000018ff */
[----:B------:R-:W-:Y:S01]  /*50d0*/  HMMA.16816.F32 R32, R32, R166, RZ ;  /* 0x000000a62020723c */ /* 0x000fe200000018ff */
[----:B------:R-:W-:Y:S07]  /*50e0*/  LDSM.16.M88.4 R164, [R184+0x1c000] ;  /* 0x01c00000b8a4783b */ /* 0x000fee0000000200 */
[-C--:B-1----:R-:W-:Y:S08]  /*50f0*/  HMMA.16816.F32 R4, R168, R172.reuse, R4 ;  /* 0x000000aca804723c */ /* 0x082ff00000001804 */
[C---:B------:R-:W-:Y:S08]  /*5100*/  HMMA.16816.F32 R8, R176.reuse, R172, R8 ;  /* 0x000000acb008723c */ /* 0x040ff00000001808 */
[-C--:B------:R-:W-:Y:S08]  /*5110*/  HMMA.16816.F32 R12, R176, R174.reuse, R12 ;  /* 0x000000aeb00c723c */ /* 0x080ff0000000180c */
[C---:B------:R-:W-:Y:S01]  /*5120*/  HMMA.16816.F32 R16, R168.reuse, R174, R16 ;  /* 0x000000aea810723c */ /* 0x040fe20000001810 */
[----:B------:R-:W1:Y:S07]  /*5130*/  LDSM.16.MT88.4 R172, [R200+0x1000] ;  /* 0x00100000c8ac783b */ /* 0x000e6e0000004200 */
[-C--:B--2---:R-:W-:Y:S08]  /*5140*/  HMMA.16816.F32 R20, R168, R180.reuse, R20 ;  /* 0x000000b4a814723c */ /* 0x084ff00000001814 */
[C---:B------:R-:W-:Y:S08]  /*5150*/  HMMA.16816.F32 R24, R176.reuse, R180, R24 ;  /* 0x000000b4b018723c */ /* 0x040ff00000001818 */
[-C--:B------:R-:W-:Y:S01]  /*5160*/  HMMA.16816.F32 R28, R176, R182.reuse, R28 ;  /* 0x000000b6b01c723c */ /* 0x080fe2000000181c */
[----:B------:R-:W2:Y:S07]  /*5170*/  LDSM.16.M88.4 R176, [R184+0x1d000] ;  /* 0x01d00000b8b0783b */ /* 0x000eae0000000200 */
[----:B------:R-:W-:Y:S01]  /*5180*/  HMMA.16816.F32 R32, R168, R182, R32 ;  /* 0x000000b6a820723c */ /* 0x000fe20000001820 */
[----:B------:R-:W3:Y:S05]  /*5190*/  LDSM.16.MT88.4 R168, [R200+0x5000] ;  /* 0x00500000c8a8783b */ /* 0x000eea0000004200 */
[----:B------:R-:W-:Y:S02]  /*51a0*/  LDSM.16.M88.4 R180, [R3+0x1d000] ;  /* 0x01d0000003b4783b */ /* 0x000fe40000000200 */
[-C--:B-1----:R-:W-:Y:S08]  /*51b0*/  HMMA.16816.F32 R4, R164, R172.reuse, R4 ;  /* 0x000000aca404723c */ /* 0x082ff00000001804 */
[C---:B--2---:R-:W-:Y:S08]  /*51c0*/  HMMA.16816.F32 R8, R176.reuse, R172, R8 ;  /* 0x000000acb008723c */ /* 0x044ff00000001808 */
[-C--:B------:R-:W-:Y:S08]  /*51d0*/  HMMA.16816.F32 R12, R176, R174.reuse, R12 ;  /* 0x000000aeb00c723c */ /* 0x080ff0000000180c */
[C---:B------:R-:W-:Y:S01]  /*51e0*/  HMMA.16816.F32 R16, R164.reuse, R174, R16 ;  /* 0x000000aea410723c */ /* 0x040fe20000001810 */
[----:B------:R-:W-:Y:S07]  /*51f0*/  LDSM.16.M88.4 R172, [R3+0x1c000] ;  /* 0x01c0000003ac783b */ /* 0x000fee0000000200 */
[-C--:B---3--:R-:W-:Y:S08]  /*5200*/  HMMA.16816.F32 R20, R164, R168.reuse, R20 ;  /* 0x000000a8a414723c */ /* 0x088ff00000001814 */
[C---:B------:R-:W-:Y:S08]  /*5210*/  HMMA.16816.F32 R24, R176.reuse, R168, R24 ;  /* 0x000000a8b018723c */ /* 0x040ff00000001818 */
[-C--:B------:R-:W-:Y:S01]  /*5220*/  HMMA.16816.F32 R28, R176, R170.reuse, R28 ;  /* 0x000000aab01c723c */ /* 0x080fe2000000181c */
[----:B------:R-:W1:Y:S07]  /*5230*/  LDSM.16.MT88.4 R176, [R200+0x1800] ;  /* 0x00180000c8b0783b */ /* 0x000e6e0000004200 */
[----:B------:R-:W-:Y:S01]  /*5240*/  HMMA.16816.F32 R32, R164, R170, R32 ;  /* 0x000000aaa420723c */ /* 0x000fe20000001820 */
[----:B------:R-:W2:Y:S05]  /*5250*/  LDSM.16.MT88.4 R164, [R200+0x5800] ;  /* 0x00580000c8a4783b */ /* 0x000eaa0000004200 */
[----:B------:R-:W-:Y:S02]  /*5260*/  LDSM.16.M88.4 R168, [R203+0x1e000] ;  /* 0x01e00000cba8783b */ /* 0x000fe40000000200 */
        /* <DEDUP_REMOVED lines=44> */
[----:B------:R2:W3:Y:S07]  /*5530*/  LDSM.16.M88.4 R180, [R3+0x1f000] ;  /* 0x01f0000003b4783b */ /* 0x0004ee0000000200 */
[----:B------:R-:W-:Y:S01]  /*5540*/  HMMA.16816.F32 R32, R168, R166, R32 ;  /* 0x000000a6a820723c */ /* 0x000fe20000001820 */
[----:B------:R-:W3:Y:S06]  /*5550*/  LDSM.16.MT88.4 R164, [R200+0x7800] ;  /* 0x00780000c8a4783b */ /* 0x000eec0000004200 */
[----:B----4-:R-:W-:Y:S01]  /*5560*/  @P0 IADD3 R168, P2, R2, UR6, RZ ;  /* 0x0000000602a80c10 */ /* 0x010fe2000ff5e0ff */
[----:B------:R-:W-:Y:S01]  /*5570*/  @UP3 UIADD3 UR6, UP1, UR6, -0x100, URZ ;  /* 0xffffff0006063890 */ /* 0x000fe2000ff3e03f */
[-C--:B-1----:R-:W-:Y:S05]  /*5580*/  HMMA.16816.F32 R4, R172, R176.reuse, R4 ;  /* 0x000000b0ac04723c */ /* 0x082fea0000001804 */
[----:B------:R-:W-:Y:S01]  /*5590*/  @P0 IADD3.X R169, R0, UR5, RZ, P2, !PT ;  /* 0x0000000500a90c10 */ /* 0x000fe200097fe4ff */
[----:B------:R-:W-:Y:S01]  /*55a0*/  IMAD.MOV.U32 R0, RZ, RZ, c[0x0][0x22c] ;  /* 0x00008b00ff007624 */ /* 0x000fe200078e00ff */
[CC--:B------:R-:W-:Y:S01]  /*55b0*/  LEA R2, P2, R224.reuse, R214.reuse, 0x2 ;  /* 0x000000d6e0027211 */ /* 0x0c0fe200078410ff */
[----:B------:R-:W-:Y:S02]  /*55c0*/  @UP3 UIADD3.X UR5, UR5, -0x1, URZ, UP1, !UPT ;  /* 0xffffffff05053890 */ /* 0x000fe40008ffe43f */
[----:B------:R1:W5:Y:S02]  /*55d0*/  @P0 LDG.E R244, [R168.64] ;  /* 0x00000024a8f40981 */ /* 0x000364000c1e1900 */
[-C--:B--2---:R-:W-:Y:S01]  /*55e0*/  LEA.HI.X.SX32 R3, R224, R215.reuse, 0x2, P2 ;  /* 0x000000d7e0037211 */ /* 0x084fe200010f16ff */
[----:B------:R-:W-:Y:S02]  /*55f0*/  IMAD R0, R0, c[0x0][0x1c0], RZ ;  /* 0x0000700000007a24 */ /* 0x000fe400078e02ff */
[----:B------:R1:W5:Y:S02]  /*5600*/  @P0 LDG.E R243, [R168.64+0x20] ;  /* 0x00002024a8f30981 */ /* 0x000364000c1e1900 */
[----:B------:R-:W-:Y:S03]  /*5610*/  IMAD.SHL.U32 R0, R0, 0x10, RZ ;  /* 0x0000001000007824 */ /* 0x000fe600078e00ff */
[----:B------:R1:W5:Y:S01]  /*5620*/  @P0 LDG.E R242, [R168.64+0x80] ;  /* 0x00008024a8f20981 */ /* 0x000362000c1e1900 */
[C---:B---3--:R-:W-:Y:S04]  /*5630*/  HMMA.16816.F32 R8, R180.reuse, R176, R8 ;  /* 0x000000b0b408723c */ /* 0x048fe80000001808 */
[----:B------:R1:W5:Y:S05]  /*5640*/  @P0 LDG.E R241, [R168.64+0xa0] ;  /* 0x0000a024a8f10981 */ /* 0x00036a000c1e1900 */
[----:B------:R2:W-:Y:S01]  /*5650*/  RED.E.ADD.F32.FTZ.RN.STRONG.GPU [R214.64], R4 ;  /* 0x00000004d600798e */ /* 0x0005e2000c10e7a4 */
[-C--:B------:R-:W-:Y:S04]  /*5660*/  HMMA.16816.F32 R12, R180, R178.reuse, R12 ;  /* 0x000000b2b40c723c */ /* 0x080fe8000000180c */
[----:B------:R3:W-:Y:S04]  /*5670*/  RED.E.ADD.F32.FTZ.RN.STRONG.GPU [R2.64], R5 ;  /* 0x000000050200798e */ /* 0x0007e8000c10e7a4 */
[C---:B------:R-:W-:Y:S08]  /*5680*/  HMMA.16816.F32 R16, R172.reuse, R178, R16 ;  /* 0x000000b2ac10723c */ /* 0x040ff00000001810 */
[-C--:B------:R-:W-:Y:S04]  /*5690*/  HMMA.16816.F32 R20, R172, R164.reuse, R20 ;  /* 0x000000a4ac14723c */ /* 0x080fe80000001814 */
[CC--:B-1----:R-:W-:Y:S04]  /*56a0*/  LEA R168, P2, R185.reuse, R214.reuse, 0x2 ;  /* 0x000000d6b9a87211 */ /* 0x0c2fe800078410ff */
[C---:B------:R-:W-:Y:S04]  /*56b0*/  HMMA.16816.F32 R24, R180.reuse, R164, R24 ;  /* 0x000000a4b418723c */ /* 0x040fe80000001818 */
[-C--:B------:R-:W-:Y:S01]  /*56c0*/  LEA.HI.X.SX32 R169, R185, R215.reuse, 0x2, P2 ;  /* 0x000000d7b9a97211 */ /* 0x080fe200010f16ff */
[----:B------:R-:W-:Y:S02]  /*56d0*/  IMAD.MOV.U32 R185, RZ, RZ, c[0x0][0x22c] ;  /* 0x00008b00ffb97624 */ /* 0x000fe400078e00ff */
[CC--:B------:R-:W-:Y:S01]  /*56e0*/  LEA R164, P0, R0.reuse, R214.reuse, 0x2 ;  /* 0x000000d600a47211 */ /* 0x0c0fe200078010ff */
[-C--:B------:R-:W-:Y:S04]  /*56f0*/  HMMA.16816.F32 R28, R180, R166.reuse, R28 ;  /* 0x000000a6b41c723c */ /* 0x080fe8000000181c */
[-C--:B------:R-:W-:Y:S01]  /*5700*/  LEA.HI.X.SX32 R165, R0, R215.reuse, 0x2, P0 ;  /* 0x000000d700a57211 */ /* 0x080fe200000f16ff */
[----:B------:R-:W-:Y:S03]  /*5710*/  IMAD R185, R185, c[0x0][0x1c0], RZ ;  /* 0x00007000b9b97a24 */ /* 0x000fe600078e02ff */
[----:B------:R-:W-:Y:S01]  /*5720*/  HMMA.16816.F32 R32, R172, R166, R32 ;  /* 0x000000a6ac20723c */ /* 0x000fe20000001820 */
[----:B------:R1:W-:Y:S03]  /*5730*/  RED.E.ADD.F32.FTZ.RN.STRONG.GPU [R164.64], R6 ;  /* 0x00000006a400798e */ /* 0x0003e6000c10e7a4 */
[----:B------:R-:W-:Y:S02]  /*5740*/  IMAD R185, R185, 0x30, RZ ;  /* 0x00000030b9b97824 */ /* 0x000fe400078e02ff */
[----:B------:R4:W-:Y:S01]  /*5750*/  RED.E.ADD.F32.FTZ.RN.STRONG.GPU [R168.64], R7 ;  /* 0x00000007a800798e */ /* 0x0009e2000c10e7a4 */
[CC--:B------:R-:W-:Y:S02]  /*5760*/  LEA R166, P0, R188.reuse, R214.reuse, 0x2 ;  /* 0x000000d6bca67211 */ /* 0x0c0fe400078010ff */
[CC--:B--2---:R-:W-:Y:S03]  /*5770*/  LEA R4, P2, R185.reuse, R214.reuse, 0x2 ;  /* 0x000000d6b9047211 */ /* 0x0c4fe600078410ff */
[-C--:B------:R-:W-:Y:S02]  /*5780*/  LEA.HI.X.SX32 R167, R188, R215.reuse, 0x2, P0 ;  /* 0x000000d7bca77211 */ /* 0x080fe400000f16ff */
[-C--:B---3--:R-:W-:Y:S01]  /*5790*/  LEA.HI.X.SX32 R5, R185, R215.reuse, 0x2, P2 ;  /* 0x000000d7b9057211 */ /* 0x088fe200010f16ff */
[----:B------:R-:W-:Y:S02]  /*57a0*/  IMAD.MOV.U32 R185, RZ, RZ, c[0x0][0x22c] ;  /* 0x00008b00ffb97624 */ /* 0x000fe400078e00ff */
[----:B------:R2:W-:Y:S02]  /*57b0*/  RED.E.ADD.F32.FTZ.RN.STRONG.GPU [R166.64], R8 ;  /* 0x00000008a600798e */ /* 0x0005e4000c10e7a4 */
[----:B------:R-:W-:Y:S04]  /*57c0*/  IMAD R185, R185, c[0x0][0x1c0], RZ ;  /* 0x00007000b9b97a24 */ /* 0x000fe800078e02ff */
[----:B------:R-:W-:Y:S01]  /*57d0*/  IMAD.SHL.U32 R185, R185, 0x10, RZ ;  /* 0x00000010b9b97824 */ /* 0x000fe200078e00ff */
[CC--:B-1----:R-:W-:Y:S02]  /*57e0*/  LEA R164, P3, R187.reuse, R214.reuse, 0x2 ;  /* 0x000000d6bba47211 */ /* 0x0c2fe400078610ff */
[CC--:B------:R-:W-:Y:S02]  /*57f0*/  LEA R6, P0, R186.reuse, R214.reuse, 0x2 ;  /* 0x000000d6ba067211 */ /* 0x0c0fe400078010ff */
[-C--:B------:R-:W-:Y:S02]  /*5800*/  LEA.HI.X.SX32 R165, R187, R215.reuse, 0x2, P3 ;  /* 0x000000d7bba57211 */ /* 0x080fe400018f16ff */
[-C--:B----4-:R-:W-:Y:S02]  /*5810*/  LEA.HI.X.SX32 R7, R186, R215.reuse, 0x2, P0 ;  /* 0x000000d7ba077211 */ /* 0x090fe400000f16ff */
[C---:B------:R-:W-:Y:S01]  /*5820*/  IADD3 R176, R185.reuse, 0x20, RZ ;  /* 0x00000020b9b07810 */ /* 0x040fe20007ffe0ff */
[----:B------:R1:W-:Y:S01]  /*5830*/  RED.E.ADD.F32.FTZ.RN.STRONG.GPU [R164.64], R9 ;  /* 0x00000009a400798e */ /* 0x0003e2000c10e7a4 */
[C---:B------:R-:W-:Y:S02]  /*5840*/  IADD3 R170, R185.reuse, 0x20, RZ ;  /* 0x00000020b9aa7810 */ /* 0x040fe40007ffe0ff */
[----:B------:R-:W-:Y:S01]  /*5850*/  IADD3 R171, R185, 0x20, RZ ;  /* 0x00000020b9ab7810 */ /* 0x000fe20007ffe0ff */
[----:B------:R-:W-:Y:S01]  /*5860*/  IMAD.MOV.U32 R185, RZ, RZ, c[0x0][0x22c] ;  /* 0x00008b00ffb97624 */ /* 0x000fe200078e00ff */
[----:B------:R3:W-:Y:S01]  /*5870*/  RED.E.ADD.F32.FTZ.RN.STRONG.GPU [R4.64], R10 ;  /* 0x0000000a0400798e */ /* 0x0007e2000c10e7a4 */
[----:B------:R-:W-:Y:S01]  /*5880*/  IMAD.IADD R170, R224, 0x1, R170 ;  /* 0x00000001e0aa7824 */ /* 0x000fe200078e02aa */
[-C--:B--2---:R-:W-:Y:S01]  /*5890*/  LEA R8, P3, R250, R214.reuse, 0x2 ;  /* 0x000000d6fa087211 */ /* 0x084fe200078610ff */
[C---:B------:R-:W-:Y:S02]  /*58a0*/  IMAD.IADD R171, R224.reuse, 0x1, R171 ;  /* 0x00000001e0ab7824 */ /* 0x040fe400078e02ab */
[----:B------:R2:W-:Y:S01]  /*58b0*/  RED.E.ADD.F32.FTZ.RN.STRONG.GPU [R6.64], R11 ;  /* 0x0000000b0600798e */ /* 0x0005e2000c10e7a4 */
[----:B------:R-:W-:Y:S02]  /*58c0*/  IMAD R185, R185, c[0x0][0x1c0], RZ ;  /* 0x00007000b9b97a24 */ /* 0x000fe400078e02ff */
[C---:B------:R-:W-:Y:S02]  /*58d0*/  IMAD.IADD R171, R224.reuse, 0x1, R171 ;  /* 0x00000001e0ab7824 */ /* 0x040fe400078e02ab */
[----:B------:R-:W-:Y:S01]  /*58e0*/  RED.E.ADD.F32.FTZ.RN.STRONG.GPU [R214.64+0x80], R16 ;  /* 0x00008010d600798e */ /* 0x000fe2000c10e7a4 */
[----:B------:R-:W-:Y:S04]  /*58f0*/  IMAD.SHL.U32 R185, R185, 0x10, RZ ;  /* 0x00000010b9b97824 */ /* 0x000fe800078e00ff */
[----:B------:R4:W-:Y:S01]  /*5900*/  RED.E.ADD.F32.FTZ.RN.STRONG.GPU [R2.64+0x80], R17 ;  /* 0x000080110200798e */ /* 0x0009e2000c10e7a4 */
[----:B------:R-:W-:Y:S05]  /*5910*/  IADD3 R168, R185, 0x40, RZ ;  /* 0x00000040b9a87810 */ /* 0x000fea0007ffe0ff */
[----:B------:R-:W-:Y:S01]  /*5920*/  IMAD.IADD R168, R224, 0x1, R168 ;  /* 0x00000001e0a87824 */ /* 0x000fe200078e02a8 */
[-C--:B-1----:R-:W-:Y:S03]  /*5930*/  LEA.HI.X.SX32 R9, R250, R215.reuse, 0x2, P3 ;  /* 0x000000d7fa097211 */ /* 0x082fe600018f16ff */
[----:B------:R-:W-:Y:S01]  /*5940*/  IMAD.IADD R168, R224, 0x1, R168 ;  /* 0x00000001e0a87824 */ /* 0x000fe200078e02a8 */
[CC--:B---3--:R-:W-:Y:S04]  /*5950*/  LEA R4, P0, R176.reuse, R214.reuse, 0x2 ;  /* 0x000000d6b0047211 */ /* 0x0c8fe800078010ff */
[-C--:B------:R-:W-:Y:S02]  /*5960*/  LEA.HI.X.SX32 R5, R176, R215.reuse, 0x2, P0 ;  /* 0x000000d7b0057211 */ /* 0x080fe400000f16ff */
[CC--:B--2---:R-:W-:Y:S02]  /*5970*/  LEA R6, P2, R170.reuse, R214.reuse, 0x2 ;  /* 0x000000d6aa067211 */ /* 0x0c4fe400078410ff */
[CC--:B------:R-:W-:Y:S01]  /*5980*/  LEA R10, P0, R171.reuse, R214.reuse, 0x2 ;  /* 0x000000d6ab0a7211 */ /* 0x0c0fe200078010ff */
[----:B------:R1:W-:Y:S01]  /*5990*/  RED.E.ADD.F32.FTZ.RN.STRONG.GPU [R4.64], R18 ;  /* 0x000000120400798e */ /* 0x0003e2000c10e7a4 */
[-C--:B------:R-:W-:Y:S01]  /*59a0*/  LEA.HI.X.SX32 R7, R170, R215.reuse, 0x2, P2 ;  /* 0x000000d7aa077211 */ /* 0x080fe200010f16ff */
[----:B------:R-:W-:Y:S01]  /*59b0*/  IMAD.IADD R170, R224, 0x1, R249 ;  /* 0x00000001e0aa7824 */ /* 0x000fe200078e02f9 */
[-C--:B------:R-:W-:Y:S02]  /*59c0*/  LEA.HI.X.SX32 R11, R171, R215.reuse, 0x2, P0 ;  /* 0x000000d7ab0b7211 */ /* 0x080fe400000f16ff */
[----:B------:R-:W-:Y:S01]  /*59d0*/  IADD3 R171, R185, 0x40, RZ ;  /* 0x00000040b9ab7810 */ /* 0x000fe20007ffe0ff */
[----:B------:R2:W-:Y:S01]  /*59e0*/  RED.E.ADD.F32.FTZ.RN.STRONG.GPU [R6.64], R19 ;  /* 0x000000130600798e */ /* 0x0005e2000c10e7a4 */
[C---:B----4-:R-:W-:Y:S02]  /*59f0*/  IADD3 R17, R0.reuse, 0x60, RZ ;  /* 0x0000006000117810 */ /* 0x050fe40007ffe0ff */
[C---:B------:R-:W-:Y:S02]  /*5a00*/  IADD3 R16, R0.reuse, 0x60, RZ ;  /* 0x0000006000107810 */ /* 0x040fe40007ffe0ff */
[----:B------:R-:W-:Y:S01]  /*5a10*/  RED.E.ADD.F32.FTZ.RN.STRONG.GPU [R10.64], R12 ;  /* 0x0000000c0a00798e */ /* 0x000fe2000c10e7a4 */
[----:B------:R-:W-:Y:S02]  /*5a20*/  IADD3 R0, R0, 0x60, RZ ;  /* 0x0000006000007810 */ /* 0x000fe40007ffe0ff */
[C---:B------:R-:W-:Y:S02]  /*5a30*/  IMAD.IADD R16, R224.reuse, 0x1, R16 ;  /* 0x00000001e0107824 */ /* 0x040fe400078e0210 */
[----:B------:R3:W-:Y:S01]  /*5a40*/  RED.E.ADD.F32.FTZ.RN.STRONG.GPU [R8.64], R13 ;  /* 0x0000000d0800798e */ /* 0x0007e2000c10e7a4 */
[C---:B------:R-:W-:Y:S04]  /*5a50*/  IMAD.IADD R0, R224.reuse, 0x1, R0 ;  /* 0x00000001e0007824 */ /* 0x040fe800078e0200 */
[----:B------:R-:W-:Y:S01]  /*5a60*/  IMAD.IADD R0, R224, 0x1, R0 ;  /* 0x00000001e0007824 */ /* 0x000fe200078e0200 */
[CC--:B-1----:R-:W-:Y:S04]  /*5a70*/  LEA R4, P2, R249.reuse, R214.reuse, 0x2 ;  /* 0x000000d6f9047211 */ /* 0x0c2fe800078410ff */
[-C--:B------:R-:W-:Y:S02]  /*5a80*/  LEA.HI.X.SX32 R5, R249, R215.reuse, 0x2, P2 ;  /* 0x000000d7f9057211 */ /* 0x080fe400010f16ff */
[CC--:B--2---:R-:W-:Y:S03]  /*5a90*/  LEA R6, P0, R170.reuse, R214.reuse, 0x2 ;  /* 0x000000d6aa067211 */ /* 0x0c4fe600078010ff */
[----:B------:R1:W-:Y:S01]  /*5aa0*/  RED.E.ADD.F32.FTZ.RN.STRONG.GPU [R4.64], R14 ;  /* 0x0000000e0400798e */ /* 0x0003e2000c10e7a4 */
[-C--:B------:R-:W-:Y:S02]  /*5ab0*/  LEA.HI.X.SX32 R7, R170, R215.reuse, 0x2, P0 ;  /* 0x000000d7aa077211 */ /* 0x080fe400000f16ff */
[----:B------:R-:W-:Y:S03]  /*5ac0*/  IADD3 R170, R185, 0x40, RZ ;  /* 0x00000040b9aa7810 */ /* 0x000fe60007ffe0ff */
[----:B------:R2:W-:Y:S01]  /*5ad0*/  RED.E.ADD.F32.FTZ.RN.STRONG.GPU [R6.64], R15 ;  /* 0x0000000f0600798e */ /* 0x0005e2000c10e7a4 */
[-C--:B---3--:R-:W-:Y:S01]  /*5ae0*/  LEA R8, P3, R248, R214.reuse, 0x2 ;  /* 0x000000d6f8087211 */ /* 0x088fe200078610ff */
[----:B------:R-:W-:Y:S03]  /*5af0*/  IMAD.IADD R170, R224, 0x1, R170 ;  /* 0x00000001e0aa7824 */ /* 0x000fe600078e02aa */
[----:B------:R-:W-:Y:S01]  /*5b00*/  RED.E.ADD.F32.FTZ.RN.STRONG.GPU [R214.64+0x100], R20 ;  /* 0x00010014d600798e */ /* 0x000fe2000c10e7a4 */
[-C--:B------:R-:W-:Y:S04]  /*5b10*/  LEA.HI.X.SX32 R9, R248, R215.reuse, 0x2, P3 ;  /* 0x000000d7f8097211 */ /* 0x080fe800018f16ff */
[----:B------:R-:W-:Y:S05]  /*5b20*/  RED.E.ADD.F32.FTZ.RN.STRONG.GPU [R2.64+0x100], R21 ;  /* 0x000100150200798e */ /* 0x000fea000c10e7a4 */
        /* <DEDUP_REMOVED lines=8> */
[----:B------:R-:W-:Y:S05]  /*5bb0*/  LDSM.16.MT88.4 R168, [R202+0x2800] ;  /* 0x00280000caa8783b */ /* 0x000fea0000004200 */
[----:B------:R2:W-:Y:S05]  /*5bc0*/  RED.E.ADD.F32.FTZ.RN.STRONG.GPU [R6.64], R23 ;  /* 0x000000170600798e */ /* 0x0005ea000c10e7a4 */
[----:B------:R3:W-:Y:S05]  /*5bd0*/  RED.E.ADD.F32.FTZ.RN.STRONG.GPU [R10.64], R24 ;  /* 0x000000180a00798e */ /* 0x0007ea000c10e7a4 */
[----:B------:R4:W-:Y:S05]  /*5be0*/  RED.E.ADD.F32.FTZ.RN.STRONG.GPU [R8.64], R25 ;  /* 0x000000190800798e */ /* 0x0009ea000c10e7a4 */
[----:B------:R-:W-:Y:S01]  /*5bf0*/  LDSM.16.MT88.4 R20, [R202+0x2000] ;  /* 0x00200000ca14783b */ /* 0x000fe20000004200 */
[CC--:B-1----:R-:W-:Y:S04]  /*5c00*/  LEA R4, P2, R247.reuse, R214.reuse, 0x2 ;  /* 0x000000d6f7047211 */ /* 0x0c2fe800078410ff */
[-C--:B------:R-:W-:Y:S05]  /*5c10*/  LEA.HI.X.SX32 R5, R247, R215.reuse, 0x2, P2 ;  /* 0x000000d7f7057211 */ /* 0x080fea00010f16ff */
[----:B------:R1:W-:Y:S01]  /*5c20*/  RED.E.ADD.F32.FTZ.RN.STRONG.GPU [R4.64], R26 ;  /* 0x0000001a0400798e */ /* 0x0003e2000c10e7a4 */
[CC--:B--2---:R-:W-:Y:S04]  /*5c30*/  LEA R6, P0, R252.reuse, R214.reuse, 0x2 ;  /* 0x000000d6fc067211 */ /* 0x0c4fe800078010ff */
[-C--:B------:R-:W-:Y:S02]  /*5c40*/  LEA.HI.X.SX32 R7, R252, R215.reuse, 0x2, P0 ;  /* 0x000000d7fc077211 */ /* 0x080fe400000f16ff */
[CC--:B---3--:R-:W-:Y:S03]  /*5c50*/  LEA R10, P0, R16.reuse, R214.reuse, 0x2 ;  /* 0x000000d6100a7211 */ /* 0x0c8fe600078010ff */
[----:B------:R2:W-:Y:S01]  /*5c60*/  RED.E.ADD.F32.FTZ.RN.STRONG.GPU [R6.64], R27 ;  /* 0x0000001b0600798e */ /* 0x0005e2000c10e7a4 */
[-C--:B------:R-:W-:Y:S02]  /*5c70*/  LEA.HI.X.SX32 R11, R16, R215.reuse, 0x2, P0 ;  /* 0x000000d7100b7211 */ /* 0x080fe400000f16ff */
[CC--:B----4-:R-:W-:Y:S02]  /*5c80*/  LEA R8, P4, R0.reuse, R214.reuse, 0x2 ;  /* 0x000000d600087211 */ /* 0x0d0fe400078810ff */
[----:B------:R-:W-:Y:S02]  /*5c90*/  RED.E.ADD.F32.FTZ.RN.STRONG.GPU [R214.64+0x180], R32 ;  /* 0x00018020d600798e */ /* 0x000fe4000c10e7a4 */
[-C--:B------:R-:W-:Y:S01]  /*5ca0*/  LEA.HI.X.SX32 R9, R0, R215.reuse, 0x2, P4 ;  /* 0x000000d700097211 */ /* 0x080fe200020f16ff */
[----:B------:R-:W-:Y:S02]  /*5cb0*/  IMAD.IADD R0, R192, 0x1, R202 ;  /* 0x00000001c0007824 */ /* 0x000fe400078e02ca */
[----:B------:R3:W-:Y:S05]  /*5cc0*/  RED.E.ADD.F32.FTZ.RN.STRONG.GPU [R2.64+0x180], R33 ;  /* 0x000180210200798e */ /* 0x0007ea000c10e7a4 */
[----:B------:R-:W-:Y:S01]  /*5cd0*/  LDSM.16.MT88.4 R24, [R0+0x2000] ;  /* 0x002000000018783b */ /* 0x000fe20000004200 */
[CC--:B-1----:R-:W-:Y:S04]  /*5ce0*/  LEA R4, P2, R17.reuse, R214.reuse, 0x2 ;  /* 0x000000d611047211 */ /* 0x0c2fe800078410ff */
[----:B------:R-:W-:Y:S01]  /*5cf0*/  LDSM.16.MT88.4 R164, [R0+0x800] ;  /* 0x0008000000a4783b */ /* 0x000fe20000004200 */
[-C--:B------:R-:W-:Y:S04]  /*5d00*/  LEA.HI.X.SX32 R5, R17, R215.reuse, 0x2, P2 ;  /* 0x000000d711057211 */ /* 0x080fe800010f16ff */
[----:B------:R-:W-:Y:S01]  /*5d10*/  LDSM.16.MT88.4 R16, [R0] ;  /* 0x000000000010783b */ /* 0x000fe20000004200 */
[CC--:B--2---:R-:W-:Y:S04]  /*5d20*/  LEA R6, P3, R246.reuse, R214.reuse, 0x2 ;  /* 0x000000d6f6067211 */ /* 0x0c4fe800078610ff */
[----:B------:R1:W-:Y:S01]  /*5d30*/  RED.E.ADD.F32.FTZ.RN.STRONG.GPU [R4.64], R34 ;  /* 0x000000220400798e */ /* 0x0003e2000c10e7a4 */
[-C--:B------:R-:W-:Y:S04]  /*5d40*/  LEA.HI.X.SX32 R7, R246, R215.reuse, 0x2, P3 ;  /* 0x000000d7f6077211 */ /* 0x080fe800018f16ff */
[----:B------:R-:W-:Y:S01]  /*5d50*/  RED.E.ADD.F32.FTZ.RN.STRONG.GPU [R10.64], R35 ;  /* 0x000000230a00798e */ /* 0x000fe2000c10e7a4 */
[CC--:B---3--:R-:W-:Y:S04]  /*5d60*/  LEA R2, P0, R251.reuse, R214.reuse, 0x2 ;  /* 0x000000d6fb027211 */ /* 0x0c8fe800078010ff */
[----:B------:R-:W-:Y:S01]  /*5d70*/  RED.E.ADD.F32.FTZ.RN.STRONG.GPU [R8.64], R28 ;  /* 0x0000001c0800798e */ /* 0x000fe2000c10e7a4 */
[-C--:B------:R-:W-:Y:S02]  /*5d80*/  LEA.HI.X.SX32 R3, R251, R215.reuse, 0x2, P0 ;  /* 0x000000d7fb037211 */ /* 0x080fe400000f16ff */
[----:B------:R-:W-:Y:S02]  /*5d90*/  PLOP3.LUT P0, PT, PT, PT, UP2, 0x80, 0x0 ;  /* 0x000000000000781c */ /* 0x000fe40003f0f028 */
[----:B------:R-:W-:Y:S05]  /*5da0*/  RED.E.ADD.F32.FTZ.RN.STRONG.GPU [R6.64], R29 ;  /* 0x0000001d0600798e */ /* 0x000fea000c10e7a4 */
[----:B------:R-:W-:Y:S05]  /*5db0*/  LDSM.16.MT88.4 R8, [R202] ;  /* 0x00000000ca08783b */ /* 0x000fea0000004200 */
[----:B------:R-:W-:Y:S01]  /*5dc0*/  LDSM.16.MT88.4 R32, [R201+0x1e800] ;  /* 0x01e80000c920783b */ /* 0x000fe20000004200 */
[C---:B-1----:R-:W-:Y:S04]  /*5dd0*/  LEA R4, P2, R245.reuse, R214, 0x2 ;  /* 0x000000d6f5047211 */ /* 0x042fe800078410ff */
[----:B------:R-:W-:Y:S01]  /*5de0*/  LDSM.16.MT88.4 R172, [R0+0x2800] ;  /* 0x0028000000ac783b */ /* 0x000fe20000004200 */
[----:B------:R-:W-:Y:S02]  /*5df0*/  LEA.HI.X.SX32 R5, R245, R215, 0x2, P2 ;  /* 0x000000d7f5057211 */ /* 0x000fe400010f16ff */
[----:B------:R-:W-:Y:S01]  /*5e00*/  PLOP3.LUT P2, PT, PT, PT, UP0, 0x80, 0x0 ;  /* 0x000000000000781c */ /* 0x000fe20003f4f008 */
[----:B------:R-:W-:Y:S02]  /*5e10*/  @UP3 UIADD3 UR10, UP0, UR10, -0x100, URZ ;  /* 0xffffff000a0a3890 */ /* 0x000fe4000ff1e03f */
[----:B------:R-:W-:Y:S02]  /*5e20*/  RED.E.ADD.F32.FTZ.RN.STRONG.GPU [R4.64], R30 ;  /* 0x0000001e0400798e */ /* 0x000fe4000c10e7a4 */
[----:B------:R-:W-:Y:S03]  /*5e30*/  @UP3 UIADD3.X UR11, UR11, -0x1, URZ, UP0, !UPT ;  /* 0xffffffff0b0b3890 */ /* 0x000fe600087fe43f */
[----:B------:R-:W1:Y:S05]  /*5e40*/  LDSM.16.MT88.4 R4, [R201+0x1c000] ;  /* 0x01c00000c904783b */ /* 0x000e6a0000004200 */
        /* <DEDUP_REMOVED lines=83> */
.L_x_211:
[----:B------:R-:W2:Y:S04]  /*6380*/  LDL R166, [R1+0xc] ;  /* 0x00000c0001a67983 */ /* 0x000ea80000100800 */
[----:B------:R-:W3:Y:S04]  /*6390*/  LDL R165, [R1+0x24] ;  /* 0x0000240001a57983 */ /* 0x000ee80000100800 */
[----:B------:R-:W4:Y:S01]  /*63a0*/  LDL R167, [R1+0x3c] ;  /* 0x00003c0001a77983 */ /* 0x000f220000100800 */
[----:B------:R-:W-:-:S02]  /*63b0*/  F2FP.PACK_AB R42, R43, R42 ;  /* 0x0000002a2b2a723e */ /* 0x000fc400000000ff */
[----:B------:R-:W-:Y:S01]  /*63c0*/  F2FP.PACK_AB R40, R41, R40 ;  /* 0x000000282928723e */ /* 0x000fe200000000ff */
[----:B------:R-:W4:Y:S01]  /*63d0*/  LDL R43, [R1+0x10] ;  /* 0x00001000012b7983 */ /* 0x000f220000100800 */
[----:B------:R-:W-:-:S03]  /*63e0*/  F2FP.PACK_AB R44, R45, R44 ;  /* 0x0000002c2d2c723e */ /* 0x000fc600000000ff */
[----:B------:R-:W4:Y:S01]  /*63f0*/  LDL.64 R168, [R1+0x30] ;  /* 0x0000300001a87983 */ /* 0x000f220000100a00 */
[----:B------:R-:W-:Y:S01]  /*6400*/  FMUL.FTZ R100, R100, c[0x0][0x2e0] ;  /* 0x0000b80064647a20 */ /* 0x000fe20000410000 */
[----:B------:R-:W-:Y:S01]  /*6410*/  F2FP.PACK_AB R36, R37, R36 ;  /* 0x000000242524723e */ /* 0x000fe200000000ff */
[----:B------:R-:W-:Y:S01]  /*6420*/  FMUL.FTZ R6, R101, c[0x0][0x2e0] ;  /* 0x0000b80065067a20 */ /* 0x000fe20000410000 */
[----:B------:R-:W4:Y:S01]  /*6430*/  LDL R41, [R1+0x28] ;  /* 0x0000280001297983 */ /* 0x000f220000100800 */
[----:B------:R-:W-:Y:S01]  /*6440*/  FMUL.FTZ R102, R102, c[0x0][0x2e0] ;  /* 0x0000b80066667a20 */ /* 0x000fe20000410000 */
[----:B------:R-:W-:Y:S01]  /*6450*/  F2FP.PACK_AB R38, R39, R38 ;  /* 0x000000262726723e */ /* 0x000fe200000000ff */
[----:B------:R-:W-:Y:S01]  /*6460*/  FMUL.FTZ R0, R103, c[0x0][0x2e0] ;  /* 0x0000b80067007a20 */ /* 0x000fe20000410000 */
[----:B------:R-:W4:Y:S01]  /*6470*/  LDL R45, [R1+0x38] ;  /* 0x00003800012d7983 */ /* 0x000f220000100800 */
[----:B------:R-:W-:Y:S01]  /*6480*/  FMUL.FTZ R112, R112, c[0x0][0x2e0] ;  /* 0x0000b80070707a20 */ /* 0x000fe20000410000 */
[----:B------:R-:W-:Y:S01]  /*6490*/  F2FP.PACK_AB R48, R49, R48 ;  /* 0x000000303130723e */ /* 0x000fe200000000ff */
[----:B------:R-:W-:Y:S01]  /*64a0*/  FMUL.FTZ R8, R113, c[0x0][0x2e0] ;  /* 0x0000b80071087a20 */ /* 0x000fe20000410000 */
[----:B------:R-:W4:Y:S01]  /*64b0*/  LDL R164, [R1] ;  /* 0x0000000001a47983 */ /* 0x000f220000100800 */
        /* <DEDUP_REMOVED lines=94> */
[----:B------:R-:W-:Y:S01]  /*6aa0*/  F2FP.PACK_AB R56, R57, R56 ;  /* 0x000000383938723e */ /* 0x000fe200000000ff */
[----:B------:R-:W1:Y:S01]  /*6ab0*/  S2R R35, SR_CTAID.Y ;  /* 0x0000000000237919 */ /* 0x000e620000002600 */
[----:B------:R-:W-:Y:S01]  /*6ac0*/  F2FP.PACK_AB R18, R18, R154 ;  /* 0x0000009a1212723e */ /* 0x000fe200000000ff */
[----:B------:R-:W-:Y:S01]  /*6ad0*/  ULDC.64 UR6, c[0x0][0x3a0] ;  /* 0x0000e80000067ab9 */ /* 0x000fe20000000a00 */
        /* <DEDUP_REMOVED lines=19> */
[----:B------:R-:W-:Y:S01]  /*6c10*/  F2FP.PACK_AB R94, R95, R94 ;  /* 0x0000005e5f5e723e */ /* 0x000fe200000000ff */
[----:B------:R-:W-:Y:S01]  /*6c20*/  IMAD.U32 R4, RZ, RZ, UR41 ;  /* 0x00000029ff047e24 */ /* 0x000fe2000f8e00ff */
[----:B------:R-:W-:Y:S01]  /*6c30*/  F2FP.PACK_AB R17, R17, R158 ;  /* 0x0000009e1111723e */ /* 0x000fe200000000ff */
[----:B------:R-:W1:Y:S01]  /*6c40*/  S2R R37, SR_CTAID.Z ;  /* 0x0000000000257919 */ /* 0x000e620000002700 */
[----:B------:R-:W-:Y:S02]  /*6c50*/  UIMAD UR8, UR40, UR6, URZ ;  /* 0x00000006280872a4 */ /* 0x000fe4000f8e023f */
[----:B------:R-:W-:Y:S01]  /*6c60*/  ULDC.64 UR4, c[0x0][0x3a8] ;  /* 0x0000ea0000047ab9 */ /* 0x000fe20000000a00 */
[----:B------:R-:W1:Y:S01]  /*6c70*/  S2R R39, SR_TID.X ;  /* 0x0000000000277919 */ /* 0x000e620000002100 */
[----:B------:R-:W-:Y:S01]  /*6c80*/  UIMAD UR8, UR41, UR7, UR8 ;  /* 0x00000007290872a4 */ /* 0x000fe2000f8e0208 */
[----:B------:R-:W-:Y:S01]  /*6c90*/  IMAD.U32 R11, RZ, RZ, UR41 ;  /* 0x00000029ff0b7e24 */ /* 0x000fe2000f8e00ff */
[----:B------:R-:W-:-:S04]  /*6ca0*/  UIMAD UR40, UR40, UR4, URZ ;  /* 0x00000004282872a4 */ /* 0x000fc8000f8e023f */
[----:B------:R-:W-:Y:S01]  /*6cb0*/  UIMAD UR40, UR41, UR5, UR40 ;  /* 0x00000005292872a4 */ /* 0x000fe2000f8e0228 */
[----:B--2---:R-:W-:Y:S04]  /*6cc0*/  STS [R166], R6 ;  /* 0x00000006a6007388 */ /* 0x004fe80000000800 */
[----:B------:R1:W-:Y:S04]  /*6cd0*/  STS [R166+0x400], R0 ;  /* 0x00040000a6007388 */ /* 0x0003e80000000800 */
[----:B---3--:R-:W-:Y:S04]  /*6ce0*/  STS [R165], R8 ;  /* 0x00000008a5007388 */ /* 0x008fe80000000800 */
[----:B----4-:R-:W-:Y:S04]  /*6cf0*/  STS [R167], R7 ;  /* 0x00000007a7007388 */ /* 0x010fe80000000800 */
[----:B------:R-:W-:Y:S04]  /*6d00*/  STS [R166+0x2000], R10 ;  /* 0x0020000aa6007388 */ /* 0x000fe80000000800 */
[----:B------:R-:W-:Y:S04]  /*6d10*/  STS [R166+0x2400], R9 ;  /* 0x00240009a6007388 */ /* 0x000fe80000000800 */
[----:B------:R-:W-:Y:S04]  /*6d20*/  STS [R165+0x2000], R13 ;  /* 0x0020000da5007388 */ /* 0x000fe80000000800 */
[----:B------:R2:W-:Y:S04]  /*6d30*/  STS [R165+0x2400], R12 ;  /* 0x0024000ca5007388 */ /* 0x0005e80000000800 */
[----:B------:R-:W-:Y:S04]  /*6d40*/  STS [R43], R14 ;  /* 0x0000000e2b007388 */ /* 0x000fe80000000800 */
[----:B------:R-:W-:Y:S04]  /*6d50*/  STS [R43+0x400], R16 ;  /* 0x000400102b007388 */ /* 0x000fe80000000800 */
[----:B------:R-:W-:Y:S04]  /*6d60*/  STS [R41], R15 ;  /* 0x0000000f29007388 */ /* 0x000fe80000000800 */
[----:B------:R-:W-:Y:S04]  /*6d70*/  STS [R45], R32 ;  /* 0x000000202d007388 */ /* 0x000fe80000000800 */
        /* <DEDUP_REMOVED lines=43> */
[----:B------:R-:W-:Y:S01]  /*7030*/  STS [R165+0xe400], R78 ;  /* 0x00e4004ea5007388 */ /* 0x000fe20000000800 */
[----:B------:R-:W-:-:S03]  /*7040*/  SHF.R.S32.HI R3, RZ, 0x1f, R168 ;  /* 0x0000001fff037819 */ /* 0x000fc600000114a8 */
[----:B------:R-:W-:Y:S01]  /*7050*/  STS [R43+0xc000], R84 ;  /* 0x00c000542b007388 */ /* 0x000fe20000000800 */
[----:B------:R-:W-:-:S03]  /*7060*/  MOV R2, R168 ;  /* 0x000000a800027202 */ /* 0x000fc60000000f00 */
[----:B------:R-:W-:Y:S04]  /*7070*/  STS [R43+0xc400], R86 ;  /* 0x00c400562b007388 */ /* 0x000fe80000000800 */
[----:B------:R-:W-:Y:S04]  /*7080*/  STS [R41+0xc000], R96 ;  /* 0x00c0006029007388 */ /* 0x000fe80000000800 */
[----:B------:R-:W-:Y:S04]  /*7090*/  STS [R41+0xc400], R98 ;  /* 0x00c4006229007388 */ /* 0x000fe80000000800 */
[----:B------:R-:W-:Y:S01]  /*70a0*/  STS [R43+0xe000], R88 ;  /* 0x00e000582b007388 */ /* 0x000fe20000000800 */
[----:B------:R-:W-:-:S03]  /*70b0*/  IMAD.WIDE.U32 R4, R4, c[0x0][0x3a0], R2 ;  /* 0x0000e80004047a25 */ /* 0x000fc600078e0002 */
[----:B------:R-:W-:Y:S01]  /*70c0*/  STS [R43+0xe400], R90 ;  /* 0x00e4005a2b007388 */ /* 0x000fe20000000800 */
[----:B-1----:R-:W-:-:S03]  /*70d0*/  SHF.R.S32.HI R0, RZ, 0x1f, R35 ;  /* 0x0000001fff007819 */ /* 0x002fc60000011423 */
[----:B------:R-:W-:Y:S04]  /*70e0*/  STS [R41+0xe000], R92 ;  /* 0x00e0005c29007388 */ /* 0x000fe80000000800 */
[----:B------:R-:W-:Y:S01]  /*70f0*/  STS [R41+0xe400], R94 ;  /* 0x00e4005e29007388 */ /* 0x000fe20000000800 */
[----:B------:R-:W-:Y:S01]  /*7100*/  IADD3 R5, R5, UR8, RZ ;  /* 0x0000000805057c10 */ /* 0x000fe2000fffe0ff */
[----:B------:R-:W-:Y:S02]  /*7110*/  IMAD R6, R0, c[0x0][0x388], RZ ;  /* 0x0000e20000067a24 */ /* 0x000fe400078e02ff */
[----:B------:R-:W-:-:S04]  /*7120*/  IMAD.WIDE.U32 R2, R11, c[0x0][0x3a8], R2 ;  /* 0x0000ea000b027a25 */ /* 0x000fc800078e0002 */
[C---:B------:R-:W-:Y:S02]  /*7130*/  IMAD R6, R35.reuse, c[0x0][0x38c], R6 ;  /* 0x0000e30023067a24 */ /* 0x040fe400078e0206 */
[----:B------:R-:W-:Y:S01]  /*7140*/  IMAD.WIDE.U32 R4, R35, c[0x0][0x388], R4 ;  /* 0x0000e20023047a25 */ /* 0x000fe200078e0004 */
[----:B------:R-:W-:-:S03]  /*7150*/  IADD3 R3, R3, UR40, RZ ;  /* 0x0000002803037c10 */ /* 0x000fc6000fffe0ff */
[----:B------:R-:W-:Y:S01]  /*7160*/  IMAD.IADD R5, R5, 0x1, R6 ;  /* 0x0000000105057824 */ /* 0x000fe200078e0206 */
[----:B------:R-:W-:Y:S01]  /*7170*/  SHF.R.S32.HI R6, RZ, 0x1f, R37 ;  /* 0x0000001fff067819 */ /* 0x000fe20000011425 */
[----:B------:R-:W-:Y:S01]  /*7180*/  IMAD R0, R0, c[0x0][0x390], RZ ;  /* 0x0000e40000007a24 */ /* 0x000fe200078e02ff */
[----:B------:R-:W-:Y:S01]  /*7190*/  SHF.R.S32.HI R11, RZ, 0x1f, R39 ;  /* 0x0000001fff0b7819 */ /* 0x000fe20000011427 */
[C---:B------:R-:W-:Y:S01]  /*71a0*/  IMAD.WIDE.U32 R2, R35.reuse, c[0x0][0x390], R2 ;  /* 0x0000e40023027a25 */ /* 0x040fe200078e0002 */
[----:B--2---:R-:W-:Y:S01]  /*71b0*/  SHF.L.U32 R12, R164, 0x1, RZ ;  /* 0x00000001a40c7819 */ /* 0x004fe200000006ff */
[----:B------:R-:W-:Y:S02]  /*71c0*/  BAR.SYNC.DEFER_BLOCKING 0x0 ;  /* 0x0000000000007b1d */ /* 0x000fe40000010000 */
[----:B------:R-:W-:Y:S01]  /*71d0*/  IMAD R0, R35, c[0x0][0x394], R0 ;  /* 0x0000e50023007a24 */ /* 0x000fe200078e0200 */
[----:B------:R-:W-:Y:S01]  /*71e0*/  LEA.HI R11, R11, R39, RZ, 0x3 ;  /* 0x000000270b0b7211 */ /* 0x000fe200078f18ff */
[----:B------:R-:W-:-:S02]  /*71f0*/  IMAD R8, R6, c[0x0][0x3b8], RZ ;  /* 0x0000ee0006087a24 */ /* 0x000fc400078e02ff */
[----:B------:R-:W-:Y:S01]  /*7200*/  IMAD.IADD R3, R3, 0x1, R0 ;  /* 0x0000000103037824 */ /* 0x000fe200078e0200 */
[----:B------:R-:W-:Y:S01]  /*7210*/  SHF.R.S32.HI R0, RZ, 0x3, R11 ;  /* 0x00000003ff007819 */ /* 0x000fe2000001140b */
[C---:B------:R-:W-:Y:S02]  /*7220*/  IMAD R8, R37.reuse, c[0x0][0x3bc], R8 ;  /* 0x0000ef0025087a24 */ /* 0x040fe400078e0208 */
[----:B------:R-:W-:-:S04]  /*7230*/  IMAD.WIDE.U32 R4, R37, c[0x0][0x3b8], R4 ;  /* 0x0000ee0025047a25 */ /* 0x000fc800078e0004 */
[----:B------:R-:W-:Y:S02]  /*7240*/  IMAD R9, R6, c[0x0][0x3c0], RZ ;  /* 0x0000f00006097a24 */ /* 0x000fe400078e02ff */
[----:B------:R-:W-:-:S04]  /*7250*/  IMAD.WIDE.U32 R6, R37, c[0x0][0x3c0], R2 ;  /* 0x0000f00025067a25 */ /* 0x000fc800078e0002 */
[----:B------:R-:W-:Y:S01]  /*7260*/  IMAD.IADD R3, R5, 0x1, R8 ;  /* 0x0000000105037824 */ /* 0x000fe200078e0208 */
[----:B------:R-:W1:Y:S04]  /*7270*/  LDS.128 R64, [R12+0xc000] ;  /* 0x00c000000c407984 */ /* 0x000e680000000c00 */
[----:B------:R-:W2:Y:S01]  /*7280*/  LDS.128 R68, [R12+0x10000] ;  /* 0x010000000c447984 */ /* 0x000ea20000000c00 */
[----:B------:R-:W-:-:S03]  /*7290*/  SHF.R.S32.HI R5, RZ, 0x1f, R0 ;  /* 0x0000001fff057819 */ /* 0x000fc60000011400 */
[----:B------:R-:W3:Y:S01]  /*72a0*/  LDS.128 R72, [R12+0xd000] ;  /* 0x00d000000c487984 */ /* 0x000ee20000000c00 */
[----:B------:R-:W-:-:S03]  /*72b0*/  IMAD R9, R37, c[0x0][0x3c4], R9 ;  /* 0x0000f10025097a24 */ /* 0x000fc600078e0209 */
[----:B------:R-:W4:Y:S01]  /*72c0*/  LDS.128 R60, [R12+0x11000] ;  /* 0x011000000c3c7984 */ /* 0x000f220000000c00 */
[----:B------:R-:W-:Y:S02]  /*72d0*/  IMAD.MOV.U32 R2, RZ, RZ, R4 ;  /* 0x000000ffff027224 */ /* 0x000fe400078e0004 */
[----:B------:R-:W-:Y:S01]  /*72e0*/  IMAD R4, R5, c[0x0][0x3a0], RZ ;  /* 0x0000e80005047a24 */ /* 0x000fe200078e02ff */
[----:B------:R-:W1:Y:S01]  /*72f0*/  LDS.128 R56, [R12+0xe000] ;  /* 0x00e000000c387984 */ /* 0x000e620000000c00 */
[----:B------:R-:W-:-:S03]  /*7300*/  IADD3 R7, R7, R9, RZ ;  /* 0x0000000907077210 */ /* 0x000fc60007ffe0ff */
[----:B------:R-:W1:Y:S01]  /*7310*/  LDS.128 R52, [R12+0x12000] ;  /* 0x012000000c347984 */ /* 0x000e620000000c00 */
[----:B------:R-:W-:Y:S02]  /*7320*/  IMAD R5, R5, c[0x0][0x3a8], RZ ;  /* 0x0000ea0005057a24 */ /* 0x000fe400078e02ff */
[C---:B------:R-:W-:Y:S01]  /*7330*/  IMAD R4, R0.reuse, c[0x0][0x3a4], R4 ;  /* 0x0000e90000047a24 */ /* 0x040fe200078e0204 */
[----:B------:R-:W1:Y:S01]  /*7340*/  LDS.128 R48, [R12+0xf000] ;  /* 0x00f000000c307984 */ /* 0x000e620000000c00 */
[C---:B------:R-:W-:Y:S01]  /*7350*/  IMAD.WIDE.U32 R2, R0.reuse, c[0x0][0x3a0], R2 ;  /* 0x0000e80000027a25 */ /* 0x040fe200078e0002 */
[----:B------:R-:W-:Y:S02]  /*7360*/  USHF.L.U64.HI UR7, UR6, UR19, UR7 ;  /* 0x0000001306077299 */ /* 0x000fe40008010207 */
[----:B------:R-:W1:Y:S01]  /*7370*/  LDS.128 R44, [R12+0x13000] ;  /* 0x013000000c2c7984 */ /* 0x000e620000000c00 */
[C---:B------:R-:W-:Y:S01]  /*7380*/  IMAD R8, R0.reuse, c[0x0][0x3ac], R5 ;  /* 0x0000eb0000087a24 */ /* 0x040fe200078e0205 */
[----:B------:R-:W-:Y:S01]  /*7390*/  USHF.L.U32 UR6, UR6, 0x6, URZ ;  /* 0x0000000606067899 */ /* 0x000fe2000800063f */
[----:B------:R-:W-:Y:S01]  /*73a0*/  IMAD.IADD R3, R3, 0x1, R4 ;  /* 0x0000000103037824 */ /* 0x000fe200078e0204 */
[----:B------:R-:W1:Y:S01]  /*73b0*/  LDS.128 R40, [R12+0x14000] ;  /* 0x014000000c287984 */ /* 0x000e620000000c00 */
[----:B------:R-:W-:Y:S01]  /*73c0*/  IMAD.WIDE.U32 R6, R0, c[0x0][0x3a8], R6 ;  /* 0x0000ea0000067a25 */ /* 0x000fe200078e0006 */
[----:B------:R-:W-:-:S02]  /*73d0*/  LEA R4, P0, R2, c[0x0][0x340], 0x1 ;  /* 0x0000d00002047a11 */ /* 0x000fc400078008ff */
[----:B------:R-:W1:Y:S04]  /*73e0*/  LDS.128 R24, [R12+0x18000] ;  /* 0x018000000c187984 */ /* 0x000e680000000c00 */
[----:B------:R-:W2:Y:S04]  /*73f0*/  LDS.128 R36, [R12+0x15000] ;  /* 0x015000000c247984 */ /* 0x000ea80000000c00 */
[----:B------:R-:W3:Y:S04]  /*7400*/  LDS.128 R20, [R12+0x19000] ;  /* 0x019000000c147984 */ /* 0x000ee80000000c00 */
[----:B------:R-:W4:Y:S04]  /*7410*/  LDS.128 R32, [R12+0x16000] ;  /* 0x016000000c207984 */ /* 0x000f280000000c00 */
[----:B------:R-:W4:Y:S04]  /*7420*/  LDS.128 R16, [R12+0x1a000] ;  /* 0x01a000000c107984 */ /* 0x000f280000000c00 */
[----:B------:R-:W4:Y:S01]  /*7430*/  LDS.128 R28, [R12+0x17000] ;  /* 0x017000000c1c7984 */ /* 0x000f220000000c00 */
[----:B------:R-:W-:-:S03]  /*7440*/  LEA.HI.X R5, R2, c[0x0][0x344], R3, 0x1, P0 ;  /* 0x0000d10002057a11 */ /* 0x000fc600000f0c03 */
[----:B------:R-:W4:Y:S01]  /*7450*/  LDS.128 R12, [R12+0x1b000] ;  /* 0x01b000000c0c7984 */ /* 0x000f220000000c00 */
[----:B------:R-:W-:Y:S02]  /*7460*/  IADD3 R0, R7, R8, RZ ;  /* 0x0000000807007210 */ /* 0x000fe40007ffe0ff */
[----:B------:R-:W-:Y:S02]  /*7470*/  LEA R8, P0, R6, c[0x0][0x348], 0x1 ;  /* 0x0000d20006087a11 */ /* 0x000fe400078008ff */
[----:B------:R-:W-:Y:S02]  /*7480*/  IADD3 R2, P1, R4, UR6, RZ ;  /* 0x0000000604027c10 */ /* 0x000fe4000ff3e0ff */
[----:B------:R-:W-:Y:S02]  /*7490*/  LEA.HI.X R9, R6, c[0x0][0x34c], R0, 0x1, P0 ;  /* 0x0000d30006097a11 */ /* 0x000fe400000f0c00 */
[----:B------:R-:W-:Y:S02]  /*74a0*/  IADD3.X R3, R5, UR7, RZ, P1, !PT ;  /* 0x0000000705037c10 */ /* 0x000fe40008ffe4ff */
[----:B------:R-:W-:-:S04]  /*74b0*/  IADD3 R6, P0, R2, UR6, RZ ;  /* 0x0000000602067c10 */ /* 0x000fc8000ff1e0ff */
[----:B------:R-:W-:Y:S02]  /*74c0*/  IADD3.X R7, R3, UR7, RZ, P0, !PT ;  /* 0x0000000703077c10 */ /* 0x000fe400087fe4ff */
[----:B------:R-:W-:Y:S01]  /*74d0*/  IADD3 R10, P0, R6, UR6, RZ ;  /* 0x00000006060a7c10 */ /* 0x000fe2000ff1e0ff */
[----:B------:R-:W-:Y:S01]  /*74e0*/  USHF.L.U32 UR6, UR4, 0x6, URZ ;  /* 0x0000000604067899 */ /* 0x000fe2000800063f */
[----:B-1----:R-:W-:Y:S01]  /*74f0*/  STG.E.128 [R4.64], R64 ;  /* 0x0000004004007986 */ /* 0x002fe2000c101d24 */
[----:B------:R-:W-:Y:S01]  /*7500*/  USHF.L.U64.HI UR4, UR4, UR19, UR5 ;  /* 0x0000001304047299 */ /* 0x000fe20008010205 */
[----:B------:R-:W-:Y:S02]  /*7510*/  IADD3.X R11, R7, UR7, RZ, P0, !PT ;  /* 0x00000007070b7c10 */ /* 0x000fe400087fe4ff */
[----:B--2---:R1:W-:Y:S04]  /*7520*/  STG.E.128 [R4.64+0x80], R68 ;  /* 0x0000804404007986 */ /* 0x0043e8000c101d24 */
[----:B---3--:R-:W-:Y:S04]  /*7530*/  STG.E.128 [R2.64], R72 ;  /* 0x0000004802007986 */ /* 0x008fe8000c101d24 */
[----:B----4-:R2:W-:Y:S04]  /*7540*/  STG.E.128 [R2.64+0x80], R60 ;  /* 0x0000803c02007986 */ /* 0x0105e8000c101d24 */
[----:B------:R-:W-:Y:S04]  /*7550*/  STG.E.128 [R6.64], R56 ;  /* 0x0000003806007986 */ /* 0x000fe8000c101d24 */
[----:B------:R3:W-:Y:S01]  /*7560*/  STG.E.128 [R6.64+0x80], R52 ;  /* 0x0000803406007986 */ /* 0x0007e2000c101d24 */
[----:B-1----:R-:W-:-:S04]  /*7570*/  IADD3 R4, P0, R8, UR6, RZ ;  /* 0x0000000608047c10 */ /* 0x002fc8000ff1e0ff */
[----:B------:R-:W-:Y:S02]  /*7580*/  IADD3.X R5, R9, UR4, RZ, P0, !PT ;  /* 0x0000000409057c10 */ /* 0x000fe400087fe4ff */
[----:B--2---:R-:W-:-:S04]  /*7590*/  IADD3 R2, P0, R4, UR6, RZ ;  /* 0x0000000604027c10 */ /* 0x004fc8000ff1e0ff */
[----:B------:R-:W-:Y:S02]  /*75a0*/  IADD3.X R3, R5, UR4, RZ, P0, !PT ;  /* 0x0000000405037c10 */ /* 0x000fe400087fe4ff */
[----:B---3--:R-:W-:Y:S01]  /*75b0*/  IADD3 R6, P0, R2, UR6, RZ ;  /* 0x0000000602067c10 */ /* 0x008fe2000ff1e0ff */
[----:B------:R1:W-:Y:S03]  /*75c0*/  STG.E.128 [R10.64], R48 ;  /* 0x000000300a007986 */ /* 0x0003e6000c101d24 */
[----:B------:R-:W-:Y:S01]  /*75d0*/  IADD3.X R7, R3, UR4, RZ, P0, !PT ;  /* 0x0000000403077c10 */ /* 0x000fe200087fe4ff */
[----:B------:R1:W-:Y:S04]  /*75e0*/  STG.E.128 [R10.64+0x80], R44 ;  /* 0x0000802c0a007986 */ /* 0x0003e8000c101d24 */
[----:B------:R1:W-:Y:S04]  /*75f0*/  STG.E.128 [R8.64], R40 ;  /* 0x0000002808007986 */ /* 0x0003e8000c101d24 */
[----:B------:R1:W-:Y:S04]  /*7600*/  STG.E.128 [R8.64+0x80], R24 ;  /* 0x0000801808007986 */ /* 0x0003e8000c101d24 */
[----:B------:R1:W-:Y:S04]  /*7610*/  STG.E.128 [R4.64], R36 ;  /* 0x0000002404007986 */ /* 0x0003e8000c101d24 */
[----:B------:R1:W-:Y:S04]  /*7620*/  STG.E.128 [R4.64+0x80], R20 ;  /* 0x0000801404007986 */ /* 0x0003e8000c101d24 */
[----:B------:R1:W-:Y:S04]  /*7630*/  STG.E.128 [R2.64], R32 ;  /* 0x0000002002007986 */ /* 0x0003e8000c101d24 */
[----:B------:R1:W-:Y:S04]  /*7640*/  STG.E.128 [R2.64+0x80], R16 ;  /* 0x0000801002007986 */ /* 0x0003e8000c101d24 */
[----:B------:R1:W-:Y:S04]  /*7650*/  STG.E.128 [R6.64], R28 ;  /* 0x0000001c06007986 */ /* 0x0003e8000c101d24 */
[----:B------:R1:W-:Y:S02]  /*7660*/  STG.E.128 [R6.64+0x80], R12 ;  /* 0x0000800c06007986 */ /* 0x0003e4000c101d24 */
.L_x_208:
        /* <DEDUP_REMOVED lines=11> */
.L_x_215:
[----:B------:R-:W-:Y:S05]  /*7720*/  EXIT ;  /* 0x000000000000794d */ /* 0x000fea0003800000 */
.L_x_217:
        /* <DEDUP_REMOVED lines=13> */
.L_x_1067:


//--------------------- .text._ZN5flash44flash_bwd_dq_dk_dv_loop_seqk_parallel_kernelI23Flash_bwd_kernel_traitsILi128ELi64ELi128ELi8ELi2ELi4ELi2ELb0ELb0EN7cutlass6half_tE19Flash_kernel_traitsILi128ELi64ELi128ELi8ES3_EELb0ELb1ELb0ELb0ELb0ELb1ELb0EEEvNS_16Flash_bwd_paramsE --------------------------
	.section	.text._ZN5flash44flash_bwd_dq_dk_dv_loop_seqk_parallel_kernelI23Flash_bwd_kernel_traitsILi128ELi64ELi128ELi8ELi2ELi4ELi2ELb0ELb0EN7cutlass6half_tE19Flash_kernel_traitsILi128ELi64ELi128ELi8ES3_EELb0ELb1ELb0ELb0ELb0ELb1ELb0EEEvNS_16Flash_bwd_paramsE,"ax",@progbits
	.sectioninfo	@"SHI_REGISTERS=255"
	.align	128
        .global         _ZN5flash44flash_bwd_dq_dk_dv_loop_seqk_parallel_kernelI23Flash_bwd_kernel_traitsILi128ELi64ELi128ELi8ELi2ELi4ELi2ELb0ELb0EN7cutlass6half_tE19Flash_kernel_traitsILi128ELi64ELi128ELi8ES3_EELb0ELb1ELb0ELb0ELb0ELb1ELb0EEEvNS_16Flash_bwd_paramsE
        .type           _ZN5flash44flash_bwd_dq_dk_dv_loop_seqk_parallel_kernelI23Flash_bwd_kernel_traitsILi128ELi64ELi128ELi8ELi2ELi4ELi2ELb0ELb0EN7cutlass6half_tE19Flash_kernel_traitsILi128ELi64ELi128ELi8ES3_EELb0ELb1ELb0ELb0ELb0ELb1ELb0EEEvNS_16Flash_bwd_paramsE,@function
        .size           _ZN5flash44flash_bwd_dq_dk_dv_loop_seqk_parallel_kernelI23Flash_bwd_kernel_traitsILi128ELi64ELi128ELi8ELi2ELi4ELi2ELb0ELb0EN7cutlass6half_tE19Flash_kernel_traitsILi128ELi64ELi128ELi8ES3_EELb0ELb1ELb0ELb0ELb0ELb1ELb0EEEvNS_16Flash_bwd_paramsE,(.L_x_1068 - _ZN5flash44flash_bwd_dq_dk_dv_loop_seqk_parallel_kernelI23Flash_bwd_kernel_traitsILi128ELi64ELi128ELi8ELi2ELi4ELi2ELb0ELb0EN7cutlass6half_tE19Flash_kernel_traitsILi128ELi64ELi128ELi8ES3_EELb0ELb1ELb0ELb0ELb0ELb1ELb0EEEvNS_16Flash_bwd_paramsE)
        .other          _ZN5flash44flash_bwd_dq_dk_dv_loop_seqk_parallel_kernelI23Flash_bwd_kernel_traitsILi128ELi64ELi128ELi8ELi2ELi4ELi2ELb0ELb0EN7cutlass6half_tE19Flash_kernel_traitsILi128ELi64ELi128ELi8ES3_EELb0ELb1ELb0ELb0ELb0ELb1ELb0EEEvNS_16Flash_bwd_paramsE,@"STO_CUDA_ENTRY STV_DEFAULT"
_ZN5flash44flash_bwd_dq_dk_dv_loop_seqk_parallel_kernelI23Flash_bwd_kernel_traitsILi128ELi64ELi128ELi8ELi2ELi4ELi2ELb0ELb0EN7cutlass6half_tE19Flash_kernel_traitsILi128ELi64ELi128ELi8ES3_EELb0ELb1ELb0ELb0ELb0ELb1ELb0EEEvNS_16Flash_bwd_paramsE:
.text._ZN5flash44flash_bwd_dq_dk_dv_loop_seqk_parallel_kernelI23Flash_bwd_kernel_traitsILi128ELi64ELi128ELi8ELi2ELi4ELi2ELb0ELb0EN7cutlass6half_tE19Flash_kernel_traitsILi128ELi64ELi128ELi8ES3_EELb0ELb1ELb0ELb0ELb0ELb1ELb0EEEvNS_16Flash_bwd_paramsE:
        /* <DEDUP_REMOVED lines=12> */
[----:B------:R-:W2:Y:S01]  /*00c0*/  S2UR UR36, SR_CTAID.Z ;  /* 0x00000000002479c3 */ /* 0x000ea20000002700 */
[----:B------:R-:W-:Y:S01]  /*00d0*/  ULDC.U8 UR9, c[0x0][0x328] ;  /* 0x0000ca0000097ab9 */ /* 0x000fe20000000000 */
[----:B------:R-:W-:Y:S01]  /*00e0*/  IMAD.MOV.U32 R224, RZ, RZ, -0x10 ;  /* 0xfffffff0ffe07424 */ /* 0x000fe200078e00ff */
[----:B------:R-:W-:Y:S02]  /*00f0*/  UISETP.NE.AND UP5, UPT, UR9, URZ, UPT ;  /* 0x0000003f0900728c */ /* 0x000fe4000bfa5270 */
[----:B------:R-:W-:Y:S02]  /*0100*/  ULDC UR14, c[0x0][0x224] ;  /* 0x00008900000e7ab9 */ /* 0x000fe40000000800 */
[----:B------:R-:W-:Y:S01]  /*0110*/  ULDC UR45, c[0x0][0x22c] ;  /* 0x00008b00002d7ab9 */ /* 0x000fe20000000800 */
[----:B------:R-:W3:Y:S01]  /*0120*/  S2UR UR28, SR_CTAID.Y ;  /* 0x00000000001c79c3 */ /* 0x000ee20000002600 */
[----:B------:R-:W-:-:S02]  /*0130*/  ULDC UR34, c[0x0][0x1c0] ;  /* 0x0000700000227ab9 */ /* 0x000fc40000000800 */
[----:B------:R-:W-:Y:S02]  /*0140*/  ULDC UR12, c[0x0][0x1c0] ;  /* 0x00007000000c7ab9 */ /* 0x000fe40000000800 */
[----:B------:R-:W-:Y:S02]  /*0150*/  USHF.R.S32.HI UR7, URZ, 0x1f, UR14 ;  /* 0x0000001f3f077899 */ /* 0x000fe4000801140e */
[----:B------:R-:W-:Y:S01]  /*0160*/  UIMAD.WIDE UR34, UR45, UR34, URZ ;  /* 0x000000222d2272a5 */ /* 0x000fe2000f8e023f */
[----:B------:R-:W4:Y:S01]  /*0170*/  S2UR UR59, SR_CTAID.X ;  /* 0x00000000003b79c3 */ /* 0x000f220000002500 */
[----:B------:R-:W-:Y:S02]  /*0180*/  UMOV UR8, 0x80 ;  /* 0x0000008000087882 */ /* 0x000fe40000000000 */
[----:B------:R-:W-:Y:S02]  /*0190*/  ULDC UR6, c[0x0][0x210] ;  /* 0x0000840000067ab9 */ /* 0x000fe40000000800 */
[----:B------:R-:W-:Y:S01]  /*01a0*/  ULDC UR54, c[0x0][0x234] ;  /* 0x00008d0000367ab9 */ /* 0x000fe20000000800 */
[----:B-1----:R-:W-:Y:S01]  /*01b0*/  SHF.R.S32.HI R14, RZ, 0x1f, R15 ;  /* 0x0000001fff0e7819 */ /* 0x002fe2000001140f */
[----:B--2---:R-:W-:-:S02]  /*01c0*/  UIMAD UR46, UR36, UR45, URZ ;  /* 0x0000002d242e72a4 */ /* 0x004fc4000f8e023f */
[----:B------:R-:W-:Y:S01]  /*01d0*/  UIMAD UR45, UR45, UR12, URZ ;  /* 0x0000000c2d2d72a4 */ /* 0x000fe2000f8e023f */
[CC--:B------:R-:W-:Y:S01]  /*01e0*/  LEA.HI R4, R14.reuse, R15.reuse, RZ, 0x5 ;  /* 0x0000000f0e047211 */ /* 0x0c0fe200078f28ff */
[----:B------:R-:W-:Y:S01]  /*01f0*/  ULDC UR13, c[0x0][0x1c0] ;  /* 0x00007000000d7ab9 */ /* 0x000fe20000000800 */
[----:B------:R-:W-:Y:S01]  /*0200*/  LEA.HI R8, R14, R15, RZ, 0x4 ;  /* 0x0000000f0e087211 */ /* 0x000fe200078f20ff */
[----:B------:R-:W-:Y:S01]  /*0210*/  ULDC UR11, c[0x0][0x1c0] ;  /* 0x00007000000b7ab9 */ /* 0x000fe20000000800 */
[--C-:B------:R-:W-:Y:S01]  /*0220*/  SHF.R.S32.HI R5, RZ, 0x5, R4.reuse ;  /* 0x00000005ff057819 */ /* 0x100fe20000011404 */
[----:B------:R-:W-:Y:S01]  /*0230*/  UIMAD UR54, UR8, UR6, UR54 ;  /* 0x00000006083672a4 */ /* 0x000fe2000f8e0236 */
[----:B------:R-:W-:Y:S01]  /*0240*/  SHF.R.S32.HI R0, RZ, 0x1f, R4 ;  /* 0x0000001fff007819 */ /* 0x000fe20000011404 */
[----:B---3--:R-:W-:Y:S01]  /*0250*/  UIMAD UR51, UR7, UR28, URZ ;  /* 0x0000001c073372a4 */ /* 0x008fe2000f8e023f */
[-C--:B------:R-:W-:Y:S01]  /*0260*/  LEA.HI R2, R4, R5.reuse, RZ, 0x1 ;  /* 0x0000000504027211 */ /* 0x080fe200078f08ff */
[----:B------:R-:W-:Y:S01]  /*0270*/  UIMAD.WIDE.U32 UR42, UR28, UR14, URZ ;  /* 0x0000000e1c2a72a5 */ /* 0x000fe2000f8e003f */
[----:B------:R-:W-:Y:S01]  /*0280*/  LEA.HI R0, R0, R5, RZ, 0x2 ;  /* 0x0000000500007211 */ /* 0x000fe200078f10ff */
[----:B------:R-:W-:Y:S01]  /*0290*/  UIMAD UR6, UR28, UR11, UR36 ;  /* 0x0000000b1c0672a4 */ /* 0x000fe2000f8e0224 */
[----:B------:R-:W-:Y:S01]  /*02a0*/  SHF.R.S32.HI R6, RZ, 0x4, R8 ;  /* 0x00000004ff067819 */ /* 0x000fe20000011408 */
[----:B------:R-:W-:Y:S01]  /*02b0*/  @!UP5 UIMAD UR7, UR28, UR13, UR36 ;  /* 0x0000000d1c07d2a4 */ /* 0x000fe2000f8e0224 */
[----:B------:R-:W-:Y:S01]  /*02c0*/  LOP3.LUT R0, R0, 0xfffffffc, RZ, 0xc0, !PT ;  /* 0xfffffffc00007812 */ /* 0x000fe200078ec0ff */
[----:B------:R-:W-:Y:S01]  /*02d0*/  USHF.L.U32 UR44, UR45, 0x6, URZ ;  /* 0x000000062d2c7899 */ /* 0x000fe2000800063f */
[----:B------:R-:W-:Y:S01]  /*02e0*/  LOP3.LUT R2, R2, 0xfffffffe, RZ, 0xc0, !PT ;  /* 0xfffffffe02027812 */ /* 0x000fe200078ec0ff */
[----:B------:R-:W-:Y:S01]  /*02f0*/  ULDC UR48, c[0x0][0x214] ;  /* 0x0000850000307ab9 */ /* 0x000fe20000000800 */
[----:B------:R-:W-:Y:S01]  /*0300*/  LEA.HI R3, R8, R6, RZ, 0x1 ;  /* 0x0000000608037211 */ /* 0x000fe200078f08ff */
[C---:B------:R-:W-:Y:S01]  /*0310*/  IMAD.IADD R11, R5.reuse, 0x1, -R0 ;  /* 0x00000001050b7824 */ /* 0x040fe200078e0a00 */
[----:B------:R-:W-:Y:S01]  /*0320*/  LEA.HI R17, R14, R15, RZ, 0x2 ;  /* 0x0000000f0e117211 */ /* 0x000fe200078f10ff */
[----:B------:R-:W-:Y:S01]  /*0330*/  IMAD.IADD R13, R5, 0x1, -R2 ;  /* 0x00000001050d7824 */ /* 0x000fe200078e0a02 */
[----:B------:R-:W-:Y:S01]  /*0340*/  LOP3.LUT R0, R3, 0xfffffffe, RZ, 0xc0, !PT ;  /* 0xfffffffe03007812 */ /* 0x000fe200078ec0ff */
[----:B------:R-:W-:Y:S01]  /*0350*/  ULDC UR55, c[0x0][0x1c8] ;  /* 0x0000720000377ab9 */ /* 0x000fe20000000800 */
[--C-:B------:R-:W-:Y:S01]  /*0360*/  SHF.R.S32.HI R5, RZ, 0x2, R17.reuse ;  /* 0x00000002ff057819 */ /* 0x100fe20000011411 */
[----:B------:R-:W-:Y:S01]  /*0370*/  ULDC.U8 UR10, c[0x0][0x3d0] ;  /* 0x0000f400000a7ab9 */ /* 0x000fe20000000000 */
[----:B------:R-:W-:Y:S01]  /*0380*/  SHF.R.S32.HI R2, RZ, 0x1f, R17 ;  /* 0x0000001fff027819 */ /* 0x000fe20000011411 */
[----:B------:R-:W-:Y:S01]  /*0390*/  IMAD.IADD R9, R6, 0x1, -R0 ;  /* 0x0000000106097824 */ /* 0x000fe200078e0a00 */
[----:B------:R-:W-:Y:S01]  /*03a0*/  LOP3.LUT R3, R4, 0xffffffe0, RZ, 0xc0, !PT ;  /* 0xffffffe004037812 */ /* 0x000fe200078ec0ff */
[----:B------:R-:W-:Y:S01]  /*03b0*/  ULDC UR49, c[0x0][0x224] ;  /* 0x0000890000317ab9 */ /* 0x000fe20000000800 */
[----:B------:R-:W-:Y:S01]  /*03c0*/  LEA.HI R0, R2, R5, RZ, 0x3 ;  /* 0x0000000502007211 */ /* 0x000fe200078f18ff */
[----:B------:R-:W-:Y:S01]  /*03d0*/  @UP5 UIMAD UR53, UR28, UR48, URZ ;  /* 0x000000301c3552a4 */ /* 0x000fe2000f8e023f */
[----:B------:R-:W-:Y:S01]  /*03e0*/  LEA.HI R6, R14, R15, RZ, 0x3 ;  /* 0x0000000f0e067211 */ /* 0x000fe200078f18ff */
[----:B------:R-:W-:Y:S01]  /*03f0*/  ULDC.64 UR4, c[0x0][0x118] ;  /* 0x0000460000047ab9 */ /* 0x000fe20000000a00 */
[----:B------:R-:W-:Y:S01]  /*0400*/  LOP3.LUT R2, R0, 0xfffffff8, RZ, 0xc0, !PT ;  /* 0xfffffff800027812 */ /* 0x000fe200078ec0ff */
[----:B------:R-:W-:Y:S01]  /*0410*/  IMAD.IADD R0, R15, 0x1, -R3 ;  /* 0x000000010f007824 */ /* 0x000fe200078e0a03 */
[----:B------:R-:W-:-:S02]  /*0420*/  UMOV UR60, 0x4 ;  /* 0x00000004003c7882 */ /* 0x000fc40000000000 */
[----:B------:R-:W-:Y:S01]  /*0430*/  ULOP3.LUT UR55, UR36, UR55, URZ, 0x3c, !UPT ;  /* 0x0000003724377292 */ /* 0x000fe2000f8e3c3f */
[----:B------:R-:W-:Y:S01]  /*0440*/  IMAD.IADD R7, R5, 0x1, -R2 ;  /* 0x0000000105077824 */ /* 0x000fe200078e0a02 */
[----:B------:R-:W-:Y:S01]  /*0450*/  SHF.R.S32.HI R2, RZ, 0x1f, R0 ;  /* 0x0000001fff027819 */ /* 0x000fe20000011400 */
[----:B------:R-:W-:Y:S02]  /*0460*/  USHF.R.S32.HI UR56, URZ, 0x1f, UR36 ;  /* 0x0000001f3f387899 */ /* 0x000fe40008011424 */
[----:B------:R-:W-:Y:S01]  /*0470*/  USHF.L.U32 UR61, UR28, 0x7, URZ ;  /* 0x000000071c3d7899 */ /* 0x000fe2000800063f */
[----:B------:R-:W-:Y:S01]  /*0480*/  LEA.HI R18, R2, R0, RZ, 0x2 ;  /* 0x0000000002127211 */ /* 0x000fe200078f10ff */
[----:B------:R-:W-:Y:S01]  /*0490*/  UISETP.NE.AND UP6, UPT, UR10, URZ, UPT ;  /* 0x0000003f0a00728c */ /* 0x000fe2000bfc5270 */
[----:B------:R-:W-:Y:S01]  /*04a0*/  SHF.R.S32.HI R0, RZ, 0x3, R6 ;  /* 0x00000003ff007819 */ /* 0x000fe20000011406 */
[----:B------:R-:W-:Y:S01]  /*04b0*/  USHF.R.S32.HI UR58, URZ, 0x1f, UR28 ;  /* 0x0000001f3f3a7899 */ /* 0x000fe2000801141c */
[----:B------:R-:W-:Y:S01]  /*04c0*/  LOP3.LUT R2, R6, 0xfffffff8, RZ, 0xc0, !PT ;  /* 0xfffffff806027812 */ /* 0x000fe200078ec0ff */
[----:B------:R-:W-:-:S02]  /*04d0*/  USHF.R.S32.HI UR57, URZ, 0x1f, UR36 ;  /* 0x0000001f3f397899 */ /* 0x000fc40008011424 */
[----:B------:R-:W-:Y:S01]  /*04e0*/  IMAD.SHL.U32 R3, R0, 0x40, RZ ;  /* 0x0000004000037824 */ /* 0x000fe200078e00ff */
[----:B------:R-:W-:Y:S01]  /*04f0*/  UIMAD.WIDE.U32 UR40, UR34, UR42, URZ ;  /* 0x0000002a222872a5 */ /* 0x000fe2000f8e003f */
[----:B------:R-:W-:Y:S01]  /*0500*/  IMAD.IADD R0, R15, 0x1, -R2 ;  /* 0x000000010f007824 */ /* 0x000fe200078e0a02 */
[----:B------:R-:W-:Y:S01]  /*0510*/  LOP3.LUT R2, R8, 0xfffffff0, RZ, 0xc0, !PT ;  /* 0xfffffff008027812 */ /* 0x000fe200078ec0ff */
[----:B------:R-:W-:Y:S01]  /*0520*/  UIMAD UR50, UR35, UR42, URZ ;  /* 0x0000002a233272a4 */ /* 0x000fe2000f8e023f */
[----:B------:R-:W-:Y:S01]  /*0530*/  LOP3.LUT R3, R3, 0x1c0, RZ, 0xc0, !PT ;  /* 0x000001c003037812 */ /* 0x000fe200078ec0ff */
[C---:B------:R-:W-:Y:S01]  /*0540*/  IMAD.SHL.U32 R20, R0.reuse, 0x8, RZ ;  /* 0x0000000800147824 */ /* 0x040fe200078e00ff */
[C---:B------:R-:W-:Y:S01]  /*0550*/  LOP3.LUT P4, RZ, R0.reuse, 0x2, RZ, 0xc0, !PT ;  /* 0x0000000200ff7812 */ /* 0x040fe2000788c0ff */
[----:B------:R-:W-:Y:S01]  /*0560*/  IMAD.IADD R2, R15, 0x1, -R2 ;  /* 0x000000010f027824 */ /* 0x000fe200078e0a02 */
[----:B------:R-:W-:Y:S01]  /*0570*/  SHF.R.U32.HI R4, RZ, 0x3, R3 ;  /* 0x00000003ff047819 */ /* 0x000fe20000011603 */
[----:B------:R-:W-:Y:S01]  /*0580*/  USHF.R.S32.HI UR52, URZ, 0x1f, UR46 ;  /* 0x0000001f3f347899 */ /* 0x000fe2000801142e */
[----:B------:R-:W-:Y:S01]  /*0590*/  LOP3.LUT R3, R3, 0x38, R20, 0xf8, !PT ;  /* 0x0000003803037812 */ /* 0x000fe200078ef814 */
[----:B------:R-:W-:Y:S01]  /*05a0*/  STL [R1+0x30], R20 ;  /* 0x0000301401007387 */ /* 0x000fe20000100800 */
[----:B------:R-:W-:Y:S01]  /*05b0*/  SHF.R.S32.HI R5, RZ, 0x1f, R2 ;  /* 0x0000001fff057819 */ /* 0x000fe20000011402 */
[----:B------:R-:W-:Y:S01]  /*05c0*/  UIMAD UR49, UR6, UR49, URZ ;  /* 0x00000031063172a4 */ /* 0x000fe2000f8e023f */
[----:B------:R-:W-:Y:S01]  /*05d0*/  LOP3.LUT R12, R3, R4, RZ, 0x3c, !PT ;  /* 0x00000004030c7212 */ /* 0x000fe200078e3cff */
[----:B------:R-:W-:Y:S01]  /*05e0*/  @!UP5 UIMAD UR48, UR7, UR48, URZ ;  /* 0x000000300730d2a4 */ /* 0x000fe2000f8e023f */
[----:B------:R-:W-:Y:S01]  /*05f0*/  LEA.HI R10, R5, R2, RZ, 0x3 ;  /* 0x00000002050a7211 */ /* 0x000fe200078f18ff */
[----:B------:R-:W-:Y:S01]  /*0600*/  IMAD.SHL.U32 R5, R9, 0x200, RZ ;  /* 0x0000020009057824 */ /* 0x000fe200078e00ff */
[C---:B------:R-:W-:Y:S01]  /*0610*/  LOP3.LUT P3, RZ, R0.reuse, 0x4, RZ, 0xc0, !PT ;  /* 0x0000000400ff7812 */ /* 0x040fe2000786c0ff */
[----:B------:R-:W-:Y:S01]  /*0620*/  IMAD.SHL.U32 R0, R0, 0x40, RZ ;  /* 0x0000004000007824 */ /* 0x000fe200078e00ff */
[----:B------:R-:W-:Y:S01]  /*0630*/  LOP3.LUT R3, R10, 0xfffffff8, RZ, 0xc0, !PT ;  /* 0xfffffff80a037812 */ /* 0x000fe200078ec0ff */
[----:B------:R-:W-:Y:S01]  /*0640*/  USHF.R.S32.HI UR47, URZ, 0x1f, UR44 ;  /* 0x0000001f3f2f7899 */ /* 0x000fe2000801142c */
[----:B------:R-:W-:Y:S01]  /*0650*/  LEA.HI R4, R14, R15, RZ, 0x6 ;  /* 0x0000000f0e047211 */ /* 0x000fe200078f30ff */
[----:B------:R-:W-:Y:S01]  /*0660*/  UMOV UR39, 0xffffc000 ;  /* 0xffffc00000277882 */ /* 0x000fe20000000000 */
[----:B------:R-:W-:Y:S01]  /*0670*/  LOP3.LUT R0, R0, 0x1c0, RZ, 0xc0, !PT ;  /* 0x000001c000007812 */ /* 0x000fe200078ec0ff */
[----:B------:R-:W-:Y:S01]  /*0680*/  IMAD.IADD R16, R2, 0x1, -R3 ;  /* 0x0000000102107824 */ /* 0x000fe200078e0a03 */
[----:B------:R-:W-:Y:S01]  /*0690*/  LOP3.LUT R3, R7, 0x1, RZ, 0xc0, !PT ;  /* 0x0000000107037812 */ /* 0x000fe200078ec0ff */
[----:B------:R-:W-:Y:S01]  /*06a0*/  IMAD.SHL.U32 R2, R11, 0x10, RZ ;  /* 0x000000100b027824 */ /* 0x000fe200078e00ff */
[----:B------:R-:W-:-:S02]  /*06b0*/  SHF.R.S32.HI R4, RZ, 0x6, R4 ;  /* 0x00000006ff047819 */ /* 0x000fc40000011404 */
[C---:B------:R-:W-:Y:S02]  /*06c0*/  LOP3.LUT R210, R0.reuse, 0x8, R6, 0xf8, !PT ;  /* 0x0000000800d27812 */ /* 0x040fe400078ef806 */
[----:B------:R-:W-:Y:S02]  /*06d0*/  LOP3.LUT R2, R0, 0x30, R2, 0xf8, !PT ;  /* 0x0000003000027812 */ /* 0x000fe400078ef802 */
[----:B------:R-:W-:Y:S01]  /*06e0*/  SHF.R.U32.HI R205, RZ, 0x3, R0 ;  /* 0x00000003ffcd7819 */ /* 0x000fe20000011600 */
[----:B------:R-:W-:Y:S01]  /*06f0*/  IMAD R0, R4, 0x800, R5 ;  /* 0x0000080004007824 */ /* 0x000fe200078e0205 */
[----:B------:R-:W-:Y:S02]  /*0700*/  ISETP.NE.U32.AND P0, PT, R3, 0x1, PT ;  /* 0x000000010300780c */ /* 0x000fe40003f05070 */
[----:B------:R-:W-:Y:S02]  /*0710*/  LOP3.LUT R210, R210, R205, RZ, 0x3c, !PT ;  /* 0x000000cdd2d27212 */ /* 0x000fe400078e3cff */
        /* <DEDUP_REMOVED lines=35> */
[----:B------:R-:W-:Y:S01]  /*0950*/  IMAD.IADD R6, R5, 0x1, R6 ;  /* 0x0000000105067824 */ /* 0x000fe200078e0206 */
[----:B------:R-:W-:Y:S01]  /*0960*/  SHF.R.S32.HI R5, RZ, 0x2, R18 ;  /* 0x00000002ff057819 */ /* 0x000fe20000011412 */
[----:B------:R-:W-:Y:S02]  /*0970*/  IMAD.SHL.U32 R0, R10, 0x40, RZ ;  /* 0x000000400a007824 */ /* 0x000fe400078e00ff */
[----:B------:R-:W-:-:S02]  /*0980*/  IMAD.SHL.U32 R222, R6, 0x2, RZ ;  /* 0x0000000206de7824 */ /* 0x000fc400078e00ff */
[----:B------:R-:W-:Y:S01]  /*0990*/  IMAD R11, R13, 0x10, R5 ;  /* 0x000000100d0b7824 */ /* 0x000fe200078e0205 */
[----:B------:R-:W-:Y:S01]  /*09a0*/  LOP3.LUT R0, R0, 0xfffffe00, RZ, 0xc0, !PT ;  /* 0xfffffe0000007812 */ /* 0x000fe200078ec0ff */
[----:B------:R-:W-:-:S03]  /*09b0*/  IMAD.IADD R225, R222, 0x1, R224 ;  /* 0x00000001dee17824 */ /* 0x000fc600078e02e0 */
[----:B------:R-:W-:Y:S01]  /*09c0*/  STL [R1+0x38], R11 ;  /* 0x0000380b01007387 */ /* 0x000fe20000100800 */
[----:B------:R-:W-:Y:S02]  /*09d0*/  IMAD R5, R13, 0x400, R0 ;  /* 0x000004000d057824 */ /* 0x000fe400078e0200 */
        /* <DEDUP_REMOVED lines=9> */
[----:B------:R-:W-:Y:S01]  /*0a70*/  IMAD.MOV.U32 R4, RZ, RZ, 0x20 ;  /* 0x00000020ff047424 */ /* 0x000fe200078e00ff */
[-C--:B------:R-:W-:Y:S01]  /*0a80*/  LOP3.LUT R214, R2, R0.reuse, RZ, 0xfc, !PT ;  /* 0x0000000002d67212 */ /* 0x080fe200078efcff */
[----:B------:R-:W-:Y:S01]  /*0a90*/  IMAD.MOV.U32 R2, RZ, RZ, 0x40 ;  /* 0x00000040ff027424 */ /* 0x000fe200078e00ff */
[----:B------:R-:W-:Y:S01]  /*0aa0*/  LOP3.LUT R204, R204, R0, RZ, 0xfc, !PT ;  /* 0x00000000cccc7212 */ /* 0x000fe200078efcff */
[----:B------:R-:W-:Y:S01]  /*0ab0*/  IMAD.IADD R216, R5, 0x1, R216 ;  /* 0x0000000105d87824 */ /* 0x000fe200078e02d8 */
[----:B------:R-:W-:-:S02]  /*0ac0*/  IADD3 R0, R11, -0x40, RZ ;  /* 0xffffffc00b007810 */ /* 0x000fc40007ffe0ff */
[----:B------:R-:W-:Y:S02]  /*0ad0*/  SEL R211, R4, 0xffffffe0, !P4 ;  /* 0xffffffe004d37807 */ /* 0x000fe40006000000 */
[----:B------:R-:W-:Y:S02]  /*0ae0*/  SHF.R.S32.HI R3, RZ, 0x1f, R0 ;  /* 0x0000001fff037819 */ /* 0x000fe40000011400 */
[----:B------:R-:W-:Y:S01]  /*0af0*/  SEL R212, R2, 0xffffffc0, !P3 ;  /* 0xffffffc002d47807 */ /* 0x000fe20005800000 */
[----:B------:R-:W-:Y:S01]  /*0b00*/  IMAD.IADD R211, R210, 0x1, R211 ;  /* 0x00000001d2d37824 */ /* 0x000fe200078e02d3 */
[C---:B------:R-:W-:Y:S01]  /*0b10*/  SHF.L.U64.HI R3, R0.reuse, 0x2, R3 ;  /* 0x0000000200037819 */ /* 0x040fe20000010203 */
[----:B------:R-:W-:Y:S01]  /*0b20*/  IMAD.SHL.U32 R0, R0, 0x4, RZ ;  /* 0x0000000400007824 */ /* 0x000fe200078e00ff */
[----:B------:R-:W-:Y:S01]  /*0b30*/  SEL R4, R4, 0xffffffe0, !P1 ;  /* 0xffffffe004047807 */ /* 0x000fe20004800000 */
[----:B------:R-:W-:Y:S01]  /*0b40*/  IMAD.IADD R213, R210, 0x1, R212 ;  /* 0x00000001d2d57824 */ /* 0x000fe200078e02d4 */
[----:B------:R-:W-:Y:S01]  /*0b50*/  LEA R7, R8, 0xc000, 0x1 ;  /* 0x0000c00008077811 */ /* 0x000fe200078e08ff */
[----:B------:R1:W-:Y:S01]  /*0b60*/  STL [R1+0x1c], R3 ;  /* 0x00001c0301007387 */ /* 0x0003e20000100800 */
[----:B------:R-:W-:Y:S01]  /*0b70*/  SEL R2, R2, 0xffffffc0, !P2 ;  /* 0xffffffc002027807 */ /* 0x000fe20005000000 */
[----:B------:R-:W-:Y:S01]  /*0b80*/  IMAD.IADD R223, R222, 0x1, R4 ;  /* 0x00000001dedf7824 */ /* 0x000fe200078e0204 */
[----:B------:R-:W-:Y:S01]  /*0b90*/  LEA R204, R204, 0xc000, 0x1 ;  /* 0x0000c000cccc7811 */ /* 0x000fe200078e08ff */
[----:B------:R2:W-:Y:S01]  /*0ba0*/  STL [R1+0x18], R0 ;  /* 0x0000180001007387 */ /* 0x0005e20000100800 */
[----:B------:R-:W-:-:S02]  /*0bb0*/  IMAD.IADD R5, R4, 0x1, R7 ;  /* 0x0000000104057824 */ /* 0x000fc400078e0207 */
[----:B------:R-:W-:Y:S01]  /*0bc0*/  IMAD.IADD R212, R212, 0x1, R211 ;  /* 0x00000001d4d47824 */ /* 0x000fe200078e02d3 */
[----:B------:R-:W-:Y:S01]  /*0bd0*/  STL [R1+0x10], R7 ;  /* 0x0000100701007387 */ /* 0x000fe20000100800 */
[--C-:B------:R-:W-:Y:S02]  /*0be0*/  IMAD.IADD R4, R5, 0x1, R2.reuse ;  /* 0x0000000105047824 */ /* 0x100fe400078e0202 */
[----:B------:R-:W-:Y:S01]  /*0bf0*/  IMAD.IADD R224, R224, 0x1, R223 ;  /* 0x00000001e0e07824 */ /* 0x000fe200078e02df */
[----:B------:R-:W-:Y:S01]  /*0c00*/  STL [R1+0x24], R5 ;  /* 0x0000240501007387 */ /* 0x000fe20000100800 */
[C---:B-1----:R-:W-:Y:S02]  /*0c10*/  IADD3 R3, R7.reuse, 0x420, RZ ;  /* 0x0000042007037810 */ /* 0x042fe40007ffe0ff */
[C---:B------:R-:W-:Y:S01]  /*0c20*/  @P1 IADD3 R3, R7.reuse, 0x3e0, RZ ;  /* 0x000003e007031810 */ /* 0x040fe20007ffe0ff */
[----:B--2---:R-:W-:-:S05]  /*0c30*/  IMAD.IADD R0, R7, 0x1, R2 ;  /* 0x0000000107007824 */ /* 0x004fca00078e0202 */
[----:B------:R1:W-:Y:S04]  /*0c40*/  STL [R1+0x14], R0 ;  /* 0x0000140001007387 */ /* 0x0003e80000100800 */
[----:B------:R2:W-:Y:S04]  /*0c50*/  STL [R1+0x40], R3 ;  /* 0x0000400301007387 */ /* 0x0005e80000100800 */
[----:B------:R2:W-:Y:S01]  /*0c60*/  STL [R1+0x28], R4 ;  /* 0x0000280401007387 */ /* 0x0005e20000100800 */
[----:B-1----:R-:W-:-:S05]  /*0c70*/  IMAD.IADD R0, R2, 0x1, R3 ;  /* 0x0000000102007824 */ /* 0x002fca00078e0203 */
[----:B----4-:R2:W-:Y:S02]  /*0c80*/  STL [R1+0x3c], R0 ;  /* 0x00003c0001007387 */ /* 0x0105e40000100800 */
.L_x_262:
[----:B------:R-:W-:Y:S02]  /*0c90*/  ULDC.64 UR6, c[0x0][0x240] ;  /* 0x0000900000067ab9 */ /* 0x000fe40000000a00 */
[----:B------:R-:W-:Y:S02]  /*0ca0*/  UISETP.NE.U32.AND UP1, UPT, URZ, UR6, UPT ;  /* 0x000000063f00728c */ /* 0x000fe4000bf25070 */
[----:B------:R-:W-:Y:S02]  /*0cb0*/  USHF.L.U32 UR13, UR28, 0x2, URZ ;  /* 0x000000021c0d7899 */ /* 0x000fe4000800063f */
[----:B------:R-:W-:Y:S02]  /*0cc0*/  USHF.R.S32.HI UR38, URZ, 0x1f, UR28 ;  /* 0x0000001f3f267899 */ /* 0x000fe4000801141c */
[----:B------:R-:W-:Y:S02]  /*0cd0*/  UISETP.NE.AND.EX UP1, UPT, URZ, UR7, UPT, UP1 ;  /* 0x000000073f00728c */ /* 0x000fe4000bf25310 */
[----:B------:R-:W-:-:S02]  /*0ce0*/  ULDC.64 UR10, c[0x0][0x250] ;  /* 0x00009400000a7ab9 */ /* 0x000fc40000000a00 */
[----:B------:R-:W-:Y:S02]  /*0cf0*/  UISETP.NE.U32.AND UP3, UPT, URZ, UR10, UPT ;  /* 0x0000000a3f00728c */ /* 0x000fe4000bf65070 */
[----:B------:R-:W-:Y:S01]  /*0d00*/  USHF.L.U64.HI UR12, UR28, 0x2, UR38 ;  /* 0x000000021c0c7899 */ /* 0x000fe20008010226 */
[----:B------:R-:W-:Y:S01]  /*0d10*/  PLOP3.LUT P2, PT, PT, PT, UP1, 0x80, 0x0 ;  /* 0x000000000000781c */ /* 0x000fe20003f4f018 */
[----:B------:R-:W-:Y:S02]  /*0d20*/  UIADD3 UR6, UP0, UR13, UR6, URZ ;  /* 0x000000060d067290 */ /* 0x000fe4000ff1e03f */
[----:B------:R-:W-:Y:S02]  /*0d30*/  UISETP.NE.AND.EX UP3, UPT, URZ, UR11, UPT, UP3 ;  /* 0x0000000b3f00728c */ /* 0x000fe4000bf65330 */
[----:B------:R-:W-:Y:S02]  /*0d40*/  UIADD3.X UR7, UR12, UR7, URZ, UP0, !UPT ;  /* 0x000000070c077290 */ /* 0x000fe400087fe43f */
[----:B-1----:R-:W-:Y:S01]  /*0d50*/  IMAD.U32 R2, RZ, RZ, UR6 ;  /* 0x00000006ff027e24 */ /* 0x002fe2000f8e00ff */
[----:B------:R-:W-:Y:S01]  /*0d60*/  ULDC.U8 UR14, c[0x0][0x312] ;  /* 0x0000c480000e7ab9 */ /* 0x000fe20000000000 */
[----:B------:R-:W-:Y:S01]  /*0d70*/  PLOP3.LUT P0, PT, PT, PT, UP3, 0x80, 0x0 ;  /* 0x000000000000781c */ /* 0x000fe20003f0f038 */
[----:B------:R-:W-:Y:S01]  /*0d80*/  ULDC.64 UR8, c[0x0][0x248] ;  /* 0x0000920000087ab9 */ /* 0x000fe20000000a00 */
[----:B--2---:R-:W-:Y:S01]  /*0d90*/  IMAD.U32 R3, RZ, RZ, UR7 ;  /* 0x00000007ff037e24 */ /* 0x004fe2000f8e00ff */
[----:B------:R-:W-:-:S02]  /*0da0*/  UISETP.NE.AND UP4, UPT, UR14, URZ, UPT ;  /* 0x0000003f0e00728c */ /* 0x000fc4000bf85270 */
[----:B------:R-:W-:Y:S02]  /*0db0*/  @UP3 UIADD3 UR6, UP0, UR13, UR10, URZ ;  /* 0x0000000a0d063290 */ /* 0x000fe4000ff1e03f */
[----:B------:R1:W2:Y:S01]  /*0dc0*/  @P2 LDG.E R7, [R2.64] ;  /* 0x0000000402072981 */ /* 0x0002a2000c1e1900 */
[----:B------:R-:W-:Y:S02]  /*0dd0*/  UISETP.EQ.U32.AND UP2, UPT, URZ, UR8, UPT ;  /* 0x000000083f00728c */ /* 0x000fe4000bf42070 */
        /* <DEDUP_REMOVED lines=11> */
[----:B------:R-:W5:Y:S01]  /*0e90*/  @!P1 LDG.E R0, [R2.64] ;  /* 0x0000000402009981 */ /* 0x000f62000c1e1900 */
        /* <DEDUP_REMOVED lines=20> */
.L_x_218:
        /* <DEDUP_REMOVED lines=21> */
[----:B-1----:R-:W-:Y:S02]  /*1130*/  UISETP.NE.AND UP0, UPT, UR25, -0x1, UPT ;  /* 0xffffffff1900788c */ /* 0x002fe4000bf05270 */
[----:B------:R-:W-:Y:S02]  /*1140*/  ULDC.64 UR6, c[0x0][0x190] ;  /* 0x0000640000067ab9 */ /* 0x000fe40000000a00 */
[----:B------:R-:W-:Y:S02]  /*1150*/  UIMAD.WIDE.U32 UR8, UR15, UR6, URZ ;  /* 0x000000060f0872a5 */ /* 0x000fe4000f8e003f */
[----:B------:R-:W-:Y:S01]  /*1160*/  UIADD3 UR6, UR26, 0x3f, URZ ;  /* 0x0000003f1a067890 */ /* 0x000fe2000fffe03f */
[----:B------:R-:W-:Y:S01]  /*1170*/  PLOP3.LUT P1, PT, PT, PT, UP0, 0x80, 0x0 ;  /* 0x000000000000781c */ /* 0x000fe20003f2f008 */
[----:B------:R-:W-:Y:S02]  /*1180*/  UISETP.NE.AND UP2, UPT, UR15, -0x1, UPT ;  /* 0xffffffff0f00788c */ /* 0x000fe4000bf45270 */
[----:B------:R-:W-:-:S02]  /*1190*/  USHF.R.S32.HI UR12, URZ, 0x1f, UR6 ;  /* 0x0000001f3f0c7899 */ /* 0x000fc40008011406 */
[----:B------:R-:W-:Y:S02]  /*11a0*/  @UP0 UIADD3 UR13, UR19, UR25, URZ ;  /* 0x00000019130d0290 */ /* 0x000fe4000fffe03f */
[----:B------:R-:W-:Y:S02]  /*11b0*/  ULEA.HI UR12, UR12, UR6, URZ, 0x6 ;  /* 0x000000060c0c7291 */ /* 0x000fe4000f8f303f */
[----:B------:R-:W-:Y:S02]  /*11c0*/  ULDC.64 UR16, c[0x0][0x178] ;  /* 0x00005e0000107ab9 */ /* 0x000fe40000000a00 */
[----:B------:R-:W-:Y:S02]  /*11d0*/  ULDC.64 UR20, c[0x0][0x198] ;  /* 0x0000660000147ab9 */ /* 0x000fe40000000a00 */
[----:B------:R-:W-:Y:S02]  /*11e0*/  UIMAD UR23, UR15, UR7, URZ ;  /* 0x000000070f1772a4 */ /* 0x000fe4000f8e023f */
[----:B------:R-:W-:-:S02]  /*11f0*/  UIMAD UR22, UR38, UR16, URZ ;  /* 0x00000010261672a4 */ /* 0x000fc4000f8e023f */
[----:B------:R-:W-:Y:S02]  /*1200*/  @UP0 UIMAD.WIDE.U32 UR6, UR13, UR20, URZ ;  /* 0x000000140d0602a5 */ /* 0x000fe4000f8e003f */
[----:B------:R-:W-:Y:S02]  /*1210*/  USHF.R.S32.HI UR32, URZ, 0x6, UR12 ;  /* 0x000000063f207899 */ /* 0x000fe4000801140c */
[----:B------:R-:W-:Y:S02]  /*1220*/  ULOP3.LUT UR12, UR12, 0xffffffc0, URZ, 0xc0, !UPT ;  /* 0xffffffc00c0c7892 */ /* 0x000fe4000f8ec03f */
[----:B------:R-:W-:Y:S02]  /*1230*/  UIMAD.WIDE.U32 UR10, UR28, UR16, URZ ;  /* 0x000000101c0a72a5 */ /* 0x000fe4000f8e003f */
[----:B------:R-:W-:Y:S02]  /*1240*/  UIMAD UR17, UR28, UR17, UR22 ;  /* 0x000000111c1172a4 */ /* 0x000fe4000f8e0216 */
[----:B------:R-:W-:-:S02]  /*1250*/  @UP0 UIMAD UR33, UR13, UR21, UR7 ;  /* 0x000000150d2102a4 */ /* 0x000fc4000f8e0207 */
[----:B------:R-:W-:Y:S02]  /*1260*/  UIADD3 UR13, UR12, -0x40, URZ ;  /* 0xffffffc00c0d7890 */ /* 0x000fe4000fffe03f */
[----:B------:R-:W-:Y:S02]  /*1270*/  UIADD3 UR30, UR11, UR17, URZ ;  /* 0x000000110b1e7290 */ /* 0x000fe4000fffe03f */
[----:B------:R-:W-:Y:S02]  /*1280*/  @UP2 UIADD3 UR30, UR9, UR23, URZ ;  /* 0x00000017091e2290 */ /* 0x000fe4000fffe03f */
[----:B------:R-:W-:Y:S02]  /*1290*/  USEL UR37, UR10, UR8, !UP2 ;  /* 0x000000080a257287 */ /* 0x000fe4000d000000 */
        /* <DEDUP_REMOVED lines=15> */
.L_x_220:
        /* <DEDUP_REMOVED lines=18> */
.L_x_221:
        /* <DEDUP_REMOVED lines=18> */
[----:B------:R-:W-:-:S03]  /*15d0*/  UIMAD UR6, UR38, UR10, UR51 ;  /* 0x0000000a260672a4 */ /* 0x000fc6000f8e0233 */
[----:B------:R-:W-:Y:S01]  /*15e0*/  ULDC UR10, c[0x0][0x234] ;  /* 0x00008d00000a7ab9 */ /* 0x000fe20000000800 */
[----:B-1----:R-:W-:Y:S01]  /*15f0*/  IADD3 R2, R2, 0xffffffe, RZ ;  /* 0x0ffffffe02027810 */ /* 0x002fe20007ffe0ff */
[----:B------:R-:W-:-:S03]  /*1600*/  UIADD3 UR6, UR43, UR6, URZ ;  /* 0x000000062b067290 */ /* 0x000fc6000fffe03f */
[----:B------:R-:W1:Y:S01]  /*1610*/  F2I.FTZ.U32.TRUNC.NTZ R3, R2 ;  /* 0x0000000200037305 */ /* 0x000e62000021f000 */
[----:B------:R-:W-:-:S04]  /*1620*/  UIMAD UR6, UR34, UR6, UR50 ;  /* 0x00000006220672a4 */ /* 0x000fc8000f8e0232 */
[----:B------:R-:W-:Y:S02]  /*1630*/  UIADD3 UR12, UR41, UR6, URZ ;  /* 0x00000006290c7290 */ /* 0x000fe4000fffe03f */
[----:B------:R-:W-:-:S04]  /*1640*/  UIMAD.WIDE.U32 UR6, UR34, UR15, URZ ;  /* 0x0000000f220672a5 */ /* 0x000fc8000f8e003f */
[----:B------:R-:W-:Y:S02]  /*1650*/  @UP2 UIADD3 UR12, UR7, UR8, URZ ;  /* 0x00000008070c2290 */ /* 0x000fe4000fffe03f */
[----:B------:R-:W-:Y:S02]  /*1660*/  USEL UR17, UR40, UR6, !UP2 ;  /* 0x0000000628117287 */ /* 0x000fe4000d000000 */
[----:B------:R-:W-:Y:S01]  /*1670*/  ULDC.64 UR8, c[0x0][0x3d8] ;  /* 0x0000f60000087ab9 */ /* 0x000fe20000000a00 */
[----:B-1----:R-:W-:Y:S01]  /*1680*/  IMAD.MOV R0, RZ, RZ, -R3 ;  /* 0x000000ffff007224 */ /* 0x002fe200078e0a03 */
[----:B------:R-:W-:Y:S01]  /*1690*/  UIMAD.WIDE.U32 UR6, UR59, UR8, URZ ;  /* 0x000000083b0672a5 */ /* 0x000fe2000f8e003f */
[----:B------:R-:W-:Y:S02]  /*16a0*/  IMAD.MOV.U32 R2, RZ, RZ, RZ ;  /* 0x000000ffff027224 */ /* 0x000fe400078e00ff */
[----:B------:R-:W-:Y:S01]  /*16b0*/  IMAD R0, R0, R5, RZ ;  /* 0x0000000500007224 */ /* 0x000fe200078e02ff */
[----:B------:R-:W-:-:S02]  /*16c0*/  USEL UR16, UR6, URZ, UP6 ;  /* 0x0000003f06107287 */ /* 0x000fc4000b000000 */
[----:B------:R-:W-:Y:S01]  /*16d0*/  USHF.L.U64.HI UR6, UR28, 0x7, UR38 ;  /* 0x000000071c067899 */ /* 0x000fe20008010226 */
[----:B------:R-:W-:Y:S01]  /*16e0*/  IMAD.HI.U32 R0, R3, R0, R2 ;  /* 0x0000000003007227 */ /* 0x000fe200078e0002 */
[----:B------:R-:W-:Y:S02]  /*16f0*/  UIMAD UR9, UR59, UR9, UR7 ;  /* 0x000000093b0972a4 */ /* 0x000fe4000f8e0207 */
[----:B------:R-:W-:Y:S01]  /*1700*/  USEL UR7, UR6, URZ, UP1 ;  /* 0x0000003f06077287 */ /* 0x000fe20008800000 */
[----:B------:R-:W-:Y:S01]  /*1710*/  IMAD.MOV.U32 R2, RZ, RZ, R4 ;  /* 0x000000ffff027224 */ /* 0x000fe200078e0004 */
[----:B------:R-:W-:-:S03]  /*1720*/  USEL UR6, UR61, URZ, UP1 ;  /* 0x0000003f3d067287 */ /* 0x000fc60008800000 */
[----:B------:R-:W-:Y:S01]  /*1730*/  IMAD.HI.U32 R0, R0, R2, RZ ;  /* 0x0000000200007227 */ /* 0x000fe200078e00ff */
[----:B------:R-:W-:-:S03]  /*1740*/  UIADD3 UR6, UP1, UR13, UR6, URZ ;  /* 0x000000060d067290 */ /* 0x000fc6000ff3e03f */
[----:B------:R-:W-:Y:S01]  /*1750*/  IMAD.MOV R3, RZ, RZ, -R0 ;  /* 0x000000ffff037224 */ /* 0x000fe200078e0a00 */
[----:B------:R-:W-:Y:S02]  /*1760*/  UIADD3.X UR8, UR23, UR7, URZ, UP1, !UPT ;  /* 0x0000000717087290 */ /* 0x000fe40008ffe43f */
[----:B------:R-:W-:Y:S01]  /*1770*/  UIMAD UR7, UR35, UR6, URZ ;  /* 0x00000006230772a4 */ /* 0x000fe2000f8e023f */
[----:B------:R-:W-:-:S03]  /*1780*/  IMAD R2, R5, R3, R2 ;  /* 0x0000000305027224 */ /* 0x000fc600078e0202 */
[----:B------:R-:W-:Y:S02]  /*1790*/  UIMAD UR8, UR34, UR8, UR7 ;  /* 0x00000008220872a4 */ /* 0x000fe4000f8e0207 */
[----:B------:R-:W-:Y:S01]  /*17a0*/  ISETP.GT.U32.AND P0, PT, R5, R2, PT ;  /* 0x000000020500720c */ /* 0x000fe20003f04070 */
[----:B------:R-:W-:-:S04]  /*17b0*/  @UP5 USEL UR7, UR53, UR15, !UP2 ;  /* 0x0000000f35075287 */ /* 0x000fc8000d000000 */
[----:B------:R-:W-:Y:S02]  /*17c0*/  @UP5 UIMAD UR11, UR36, UR10, UR7 ;  /* 0x0000000a240b52a4 */ /* 0x000fe4000f8e0207 */
[----:B------:R-:W-:Y:S02]  /*17d0*/  UIMAD.WIDE.U32 UR6, UR34, UR6, URZ ;  /* 0x00000006220672a5 */ /* 0x000fe4000f8e003f */
[----:B------:R-:W-:Y:S02]  /*17e0*/  USEL UR10, UR9, URZ, UP6 ;  /* 0x0000003f090a7287 */ /* 0x000fe4000b000000 */
[----:B------:R-:W-:Y:S02]  /*17f0*/  UIADD3 UR9, UR7, UR8, URZ ;  /* 0x0000000807097290 */ /* 0x000fe4000fffe03f */
[----:B------:R-:W-:Y:S01]  /*1800*/  @!P0 IMAD.IADD R2, R2, 0x1, -R5 ;  /* 0x0000000102028824 */ /* 0x000fe200078e0a05 */
[----:B------:R-:W-:Y:S01]  /*1810*/  @!P0 IADD3 R0, R0, 0x1, RZ ;  /* 0x0000000100008810 */ /* 0x000fe20007ffe0ff */
[----:B------:R-:W-:Y:S01]  /*1820*/  @!UP5 UMOV UR11, UR48 ;  /* 0x00000030000bdc82 */ /* 0x000fe20008000000 */
[----:B------:R-:W-:-:S02]  /*1830*/  ISETP.LE.AND P0, PT, RZ, UR55, PT ;  /* 0x00000037ff007c0c */ /* 0x000fc4000bf03270 */
        /* <DEDUP_REMOVED lines=13> */
.L_x_222:
[----:B------:R-:W-:Y:S02]  /*1910*/  UMOV UR8, UR49 ;  /* 0x0000003100087c82 */ /* 0x000fe40008000000 */
.L_x_223:
[----:B------:R-:W2:Y:S04]  /*1920*/  LDL.64 R2, [R1+0x30] ;  /* 0x0000300001027983 */ /* 0x000ea80000100a00 */
[----:B------:R1:W2:Y:S01]  /*1930*/  LDL.64 R14, [R1+0x30] ;  /* 0x00003000010e7983 */ /* 0x0002a20000100a00 */
[----:B------:R-:W-:Y:S01]  /*1940*/  UIADD3 UR6, UP4, UP3, UR6, UR44, UR46 ;  /* 0x0000002c06067290 */ /* 0x000fe2000fb9e02e */
[----:B------:R-:W-:Y:S01]  /*1950*/  IMAD.U32 R11, RZ, RZ, UR36 ;  /* 0x00000024ff0b7e24 */ /* 0x000fe2000f8e00ff */
[----:B------:R-:W-:Y:S01]  /*1960*/  ULDC UR15, c[0x0][0x2e8] ;  /* 0x0000ba00000f7ab9 */ /* 0x000fe20000000800 */
[----:B------:R-:W3:Y:S01]  /*1970*/  S2R R26, SR_TID.X ;  /* 0x00000000001a7919 */ /* 0x000ee20000002100 */
[----:B------:R-:W-:Y:S01]  /*1980*/  UIADD3 UR17, UP2, UP1, UR16, UR6, UR17 ;  /* 0x0000000610117290 */ /* 0x000fe2000f95e011 */
[----:B------:R-:W-:Y:S01]  /*1990*/  BSSY B1, `(.L_x_219) ;  /* 0x00007e0000017945 */ /* 0x000fe20003800000 */
[----:B------:R-:W-:-:S02]  /*19a0*/  UIADD3.X UR6, UR9, UR47, UR52, UP4, UP3 ;  /* 0x0000002f09067290 */ /* 0x000fc4000a7e6434 */
[----:B------:R-:W-:Y:S02]  /*19b0*/  UIADD3 UR16, UR13, UR8, URZ ;  /* 0x000000080d107290 */ /* 0x000fe4000fffe03f */
[----:B------:R-:W-:Y:S02]  /*19c0*/  UIADD3.X UR12, UR10, UR6, UR12, UP2, UP1 ;  /* 0x000000060a0c7290 */ /* 0x000fe400097e240c */
[----:B------:R-:W-:Y:S02]  /*19d0*/  UIADD3 UR8, UR13, UR11, URZ ;  /* 0x0000000b0d087290 */ /* 0x000fe4000fffe03f */
[----:B------:R-:W-:Y:S02]  /*19e0*/  ULDC.64 UR6, c[0x0][0x1a8] ;  /* 0x00006a0000067ab9 */ /* 0x000fe40000000a00 */
[----:B------:R-:W-:-:S04]  /*19f0*/  UIMAD UR6, UR56, UR6, URZ ;  /* 0x00000006380672a4 */ /* 0x000fc8000f8e023f */
[----:B------:R-:W-:-:S03]  /*1a00*/  UIMAD UR10, UR36, UR7, UR6 ;  /* 0x00000007240a72a4 */ /* 0x000fc6000f8e0206 */
[----:B------:R-:W-:Y:S02]  /*1a10*/  ULDC.64 UR6, c[0x0][0x378] ;  /* 0x0000de0000067ab9 */ /* 0x000fe40000000a00 */
[----:B------:R-:W-:Y:S01]  /*1a20*/  UIMAD UR6, UR56, UR6, URZ ;  /* 0x00000006380672a4 */ /* 0x000fe2000f8e023f */
[----:B---3--:R-:W-:-:S03]  /*1a30*/  SHF.R.S32.HI R27, RZ, 0x1f, R26 ;  /* 0x0000001fff1b7819 */ /* 0x008fc6000001141a */
[----:B------:R-:W-:Y:S01]  /*1a40*/  UIMAD UR9, UR36, UR7, UR6 ;  /* 0x00000007240972a4 */ /* 0x000fe2000f8e0206 */
[----:B------:R-:W-:Y:S02]  /*1a50*/  LEA.HI R0, R27, R26, RZ, 0x3 ;  /* 0x0000001a1b007211 */ /* 0x000fe400078f18ff */
[----:B------:R-:W-:Y:S02]  /*1a60*/  ULDC.64 UR6, c[0x0][0x370] ;  /* 0x0000dc0000067ab9 */ /* 0x000fe40000000a00 */
[----:B------:R-:W-:Y:S01]  /*1a70*/  UIMAD UR6, UR23, UR6, URZ ;  /* 0x00000006170672a4 */ /* 0x000fe2000f8e023f */
[----:B------:R-:W-:-:S03]  /*1a80*/  SHF.R.S32.HI R0, RZ, 0x3, R0 ;  /* 0x00000003ff007819 */ /* 0x000fc60000011400 */
[----:B------:R-:W-:Y:S01]  /*1a90*/  UIMAD UR7, UR13, UR7, UR6 ;  /* 0x000000070d0772a4 */ /* 0x000fe2000f8e0206 */
[----:B------:R-:W-:Y:S01]  /*1aa0*/  SHF.R.S32.HI R23, RZ, 0x1f, R0 ;  /* 0x0000001fff177819 */ /* 0x000fe20000011400 */
[----:B------:R-:W-:Y:S01]  /*1ab0*/  UIADD3 UR6, -UR14, UR26, UR24 ;  /* 0x0000001a0e067290 */ /* 0x000fe2000fffe118 */
[----:B------:R-:W-:-:S03]  /*1ac0*/  IADD3 R4, P0, R0, UR13, RZ ;  /* 0x0000000d00047c10 */ /* 0x000fc6000ff1e0ff */
[----:B------:R-:W-:Y:S01]  /*1ad0*/  UIADD3 UR6, UR6, -UR15, URZ ;  /* 0x8000000f06067290 */ /* 0x000fe2000fffe03f */
[----:B------:R-:W-:-:S05]  /*1ae0*/  IADD3.X R5, R23, UR23, RZ, P0, !PT ;  /* 0x0000001717057c10 */ /* 0x000fca00087fe4ff */
[----:B------:R-:W-:Y:S02]  /*1af0*/  IMAD R5, R5, c[0x0][0x190], RZ ;  /* 0x0000640005057a24 */ /* 0x000fe400078e02ff */
[----:B--2---:R-:W-:-:S05]  /*1b00*/  IMAD.MOV.U32 R14, RZ, RZ, R2 ;  /* 0x000000ffff0e7224 */ /* 0x004fca00078e0002 */
[----:B------:R-:W-:-:S05]  /*1b10*/  SHF.R.S32.HI R15, RZ, 0x1f, R14 ;  /* 0x0000001fff0f7819 */ /* 0x000fca000001140e */
[C---:B------:R-:W-:Y:S01]  /*1b20*/  IMAD.WIDE.U32 R2, R4.reuse, c[0x0][0x190], R14 ;  /* 0x0000640004027a25 */ /* 0x040fe200078e000e */
[----:B------:R1:W-:Y:S03]  /*1b30*/  STL [R1+0x34], R15 ;  /* 0x0000340f01007387 */ /* 0x0003e60000100800 */
[----:B------:R-:W-:Y:S01]  /*1b40*/  IMAD R4, R4, c[0x0][0x194], R5 ;  /* 0x0000650004047a24 */ /* 0x000fe200078e0205 */
[----:B------:R-:W-:Y:S01]  /*1b50*/  IADD3 R6, P0, R2, UR37, RZ ;  /* 0x0000002502067c10 */ /* 0x000fe2000ff1e0ff */
[----:B------:R-:W-:-:S03]  /*1b60*/  IMAD.U32 R5, RZ, RZ, UR36 ;  /* 0x00000024ff057e24 */ /* 0x000fc6000f8e00ff */
[----:B------:R-:W-:Y:S01]  /*1b70*/  IADD3.X R7, R3, UR30, R4, P0, !PT ;  /* 0x0000001e03077c10 */ /* 0x000fe200087fe404 */
[----:B------:R-:W-:Y:S01]  /*1b80*/  IMAD.U32 R4, RZ, RZ, UR13 ;  /* 0x0000000dff047e24 */ /* 0x000fe2000f8e00ff */
[----:B------:R-:W-:Y:S01]  /*1b90*/  IADD3 R2, P0, R14, UR21, RZ ;  /* 0x000000150e027c10 */ /* 0x000fe2000ff1e0ff */
[----:B------:R-:W-:-:S03]  /*1ba0*/  USHF.R.S32.HI UR13, URZ, 0x1f, UR6 ;  /* 0x0000001f3f0d7899 */ /* 0x000fc60008011406 */
[----:B------:R-:W-:Y:S01]  /*1bb0*/  IADD3.X R3, R15, UR22, RZ, P0, !PT ;  /* 0x000000160f037c10 */ /* 0x000fe200087fe4ff */
[----:B------:R-:W-:Y:S02]  /*1bc0*/  ULEA.HI UR13, UR13, UR6, URZ, 0x6 ;  /* 0x000000060d0d7291 */ /* 0x000fe4000f8f303f */
[----:B------:R-:W-:Y:S02]  /*1bd0*/  ULDC.64 UR22, c[0x0][0x200] ;  /* 0x0000800000167ab9 */ /* 0x000fe40000000a00 */
[----:B------:R-:W-:Y:S01]  /*1be0*/  IMAD.WIDE.U32 R2, R4, c[0x0][0x370], R2 ;  /* 0x0000dc0004027a25 */ /* 0x000fe200078e0002 */
[----:B------:R-:W-:Y:S01]  /*1bf0*/  LEA.HI R4, R27, R26, RZ, 0x5 ;  /* 0x0000001a1b047211 */ /* 0x000fe200078f28ff */
[----:B------:R-:W-:Y:S02]  /*1c00*/  USHF.R.S32.HI UR13, URZ, 0x6, UR13 ;  /* 0x000000063f0d7899 */ /* 0x000fe4000801140d */
[----:B------:R-:W-:Y:S01]  /*1c10*/  UIADD3 UR6, UR32, -0x1, URZ ;  /* 0xffffffff20067890 */ /* 0x000fe2000fffe03f */
[----:B------:R-:W-:Y:S01]  /*1c20*/  IADD3 R3, R3, UR7, RZ ;  /* 0x0000000703037c10 */ /* 0x000fe2000fffe0ff */
[----:B------:R-:W-:Y:S01]  /*1c30*/  UISETP.LT.AND UP1, UPT, URZ, UR13, UPT ;  /* 0x0000000d3f00728c */ /* 0x000fe2000bf21270 */
[----:B------:R-:W-:-:S02]  /*1c40*/  LOP3.LUT R9, R4, 0xffffffe0, RZ, 0xc0, !PT ;  /* 0xffffffe004097812 */ /* 0x000fc400078ec0ff */
[----:B------:R-:W-:Y:S01]  /*1c50*/  SHF.R.S32.HI R4, RZ, 0x5, R4 ;  /* 0x00000005ff047819 */ /* 0x000fe20000011404 */
[----:B------:R-:W-:Y:S01]  /*1c60*/  IMAD.WIDE.U32 R2, R5, c[0x0][0x378], R2 ;  /* 0x0000de0005027a25 */ /* 0x000fe200078e0002 */
[----:B------:R-:W-:-:S03]  /*1c70*/  USEL UR13, URZ, UR13, !UP1 ;  /* 0x0000000d3f0d7287 */ /* 0x000fc6000c800000 */
[----:B------:R-:W-:Y:S01]  /*1c80*/  IMAD.IADD R9, R26, 0x1, -R9 ;  /* 0x000000011a097824 */ /* 0x000fe200078e0a09 */
[----:B------:R-:W-:Y:S01]  /*1c90*/  IADD3 R3, R3, UR9, RZ ;  /* 0x0000000903037c10 */ /* 0x000fe2000fffe0ff */
[----:B------:R-:W-:Y:S02]  /*1ca0*/  UISETP.GT.AND UP1, UPT, UR32, UR13, UPT ;  /* 0x0000000d2000728c */ /* 0x000fe4000bf24270 */
[----:B------:R-:W-:Y:S01]  /*1cb0*/  IMAD R9, R4, UR45, R9 ;  /* 0x0000002d04097c24 */ /* 0x000fe2000f8e0209 */
[----:B------:R-:W-:Y:S01]  /*1cc0*/  UIMAD.WIDE UR8, UR8, UR60, UR22 ;  /* 0x0000003c080872a5 */ /* 0x000fe2000f8e0216 */
[----:B------:R-:W-:Y:S02]  /*1cd0*/  IMAD R4, R23, c[0x0][0x370], RZ ;  /* 0x0000dc0017047a24 */ /* 0x000fe400078e02ff */
[----:B------:R-:W-:Y:S02]  /*1ce0*/  ULDC.64 UR22, c[0x0][0x3c8] ;  /* 0x0000f20000167ab9 */ /* 0x000fe40000000a00 */
[----:B------:R-:W-:-:S02]  /*1cf0*/  IMAD R10, R0, c[0x0][0x374], R4 ;  /* 0x0000dd00000a7a24 */ /* 0x000fc400078e0204 */
[----:B------:R-:W-:-:S04]  /*1d00*/  IMAD.WIDE.U32 R4, R0, c[0x0][0x370], R2 ;  /* 0x0000dc0000047a25 */ /* 0x000fc800078e0002 */
[----:B------:R-:W-:Y:S01]  /*1d10*/  IMAD.WIDE.U32 R2, R11, c[0x0][0x1a8], R6 ;  /* 0x00006a000b027a25 */ /* 0x000fe200078e0006 */
[----:B------:R-:W-:-:S03]  /*1d20*/  LEA R220, P0, R4, c[0x0][0x330], 0x1 ;  /* 0x0000cc0004dc7a11 */ /* 0x000fc600078008ff */
[----:B------:R-:W-:Y:S01]  /*1d30*/  IMAD.IADD R6, R5, 0x1, R10 ;  /* 0x0000000105067824 */ /* 0x000fe200078e020a */
[----:B------:R-:W-:Y:S01]  /*1d40*/  IADD3 R5, P3, R9, UR17, RZ ;  /* 0x0000001109057c10 */ /* 0x000fe2000ff7e0ff */
[----:B------:R-:W-:Y:S01]  /*1d50*/  UIMAD.WIDE UR16, UR16, UR60, UR22 ;  /* 0x0000003c101072a5 */ /* 0x000fe2000f8e0216 */
[----:B------:R-:W-:Y:S01]  /*1d60*/  IADD3 R7, R3, UR10, RZ ;  /* 0x0000000a03077c10 */ /* 0x000fe2000fffe0ff */
[----:B------:R-:W-:Y:S01]  /*1d70*/  UMOV UR10, UR8 ;  /* 0x00000008000a7c82 */ /* 0x000fe20008000000 */
[----:B------:R-:W-:Y:S02]  /*1d80*/  LEA.HI.X R221, R4, c[0x0][0x334], R6, 0x1, P0 ;  /* 0x0000cd0004dd7a11 */ /* 0x000fe400000f0c06 */
[----:B------:R-:W-:Y:S02]  /*1d90*/  PLOP3.LUT P0, PT, PT, PT, UP1, 0x80, 0x0 ;  /* 0x000000000000781c */ /* 0x000fe40003f0f018 */
[----:B------:R-:W-:Y:S01]  /*1da0*/  LEA R227, P2, R5, c[0x0][0x350], 0x2 ;  /* 0x0000d40005e37a11 */ /* 0x000fe200078410ff */
[----:B------:R-:W-:Y:S01]  /*1db0*/  UMOV UR11, UR17 ;  /* 0x00000011000b7c82 */ /* 0x000fe20008000000 */
[----:B------:R-:W-:-:S02]  /*1dc0*/  LEA R218, P4, R2, c[0x0][0x160], 0x1 ;  /* 0x0000580002da7a11 */ /* 0x000fc400078808ff */
[----:B------:R-:W-:Y:S01]  /*1dd0*/  LEA.HI.X.SX32 R3, R9, UR12, 0x1, P3 ;  /* 0x0000000c09037c11 */ /* 0x000fe200098f0eff */
[----:B------:R-:W-:Y:S01]  /*1de0*/  UMOV UR12, UR16 ;  /* 0x00000010000c7c82 */ /* 0x000fe20008000000 */
[----:B------:R-:W-:Y:S02]  /*1df0*/  LEA.HI.X R219, R2, c[0x0][0x164], R7, 0x1, P4 ;  /* 0x0000590002db7a11 */ /* 0x000fe400020f0c07 */
[----:B------:R-:W-:-:S03]  /*1e00*/  LEA.HI.X R226, R5, c[0x0][0x354], R3, 0x2, P2 ;  /* 0x0000d50005e27a11 */ /* 0x000fc600010f1403 */
[----:B------:R-:W-:Y:S05]  /*1e10*/  @P0 BRA `(.L_x_224) ;  /* 0x00000b9000000947 */ /* 0x000fea0003800000 */
[----:B-1----:R-:W-:Y:S02]  /*1e20*/  @UP0 UIADD3 UR8, UR19, UR25, URZ ;  /* 0x0000001913080290 */ /* 0x002fe4000fffe03f */
        /* <DEDUP_REMOVED lines=17> */
.L_x_225:
        /* <DEDUP_REMOVED lines=18> */
.L_x_226:
        /* <DEDUP_REMOVED lines=28> */
.L_x_228:
[----:B------:R-:W-:Y:S05]  /*2220*/  BSYNC B0 ;  /* 0x0000000000007941 */ /* 0x000fea0003800000 */
.L_x_227:
[----:B------:R-:W-:Y:S01]  /*2230*/  IADD3 R4, R0, 0x20, RZ ;  /* 0x0000002000047810 */ /* 0x000fe20007ffe0ff */
[----:B------:R-:W-:Y:S03]  /*2240*/  BSSY B0, `(.L_x_229) ;  /* 0x000000f000007945 */ /* 0x000fe60003800000 */
[----:B------:R-:W-:-:S13]  /*2250*/  ISETP.GE.AND P2, PT, R4, UR6, PT ;  /* 0x0000000604007c0c */ /* 0x000fda000bf46270 */
[----:B------:R-:W-:Y:S05]  /*2260*/  @P2 BRA `(.L_x_230) ;  /* 0x000000c000002947 */ /* 0x000fea0003800000 */
[----:B-1----:R-:W-:Y:S02]  /*2270*/  IADD3 R6, P0, R0, 0x20, RZ ;  /* 0x0000002000067810 */ /* 0x002fe40007f1e0ff */
[----:B------:R-:W-:-:S03]  /*2280*/  MOV R5, R8 ;  /* 0x0000000800057202 */ /* 0x000fc60000000f00 */
[----:B------:R-:W-:-:S04]  /*2290*/  IMAD.X R4, RZ, RZ, R23, P0 ;  /* 0x000000ffff047224 */ /* 0x000fc800000e0617 */
[----:B------:R-:W-:Y:S02]  /*22a0*/  IMAD R7, R4, c[0x0][0x3a0], RZ ;  /* 0x0000e80004077a24 */ /* 0x000fe400078e02ff */
[----:B------:R-:W-:Y:S02]  /*22b0*/  IMAD.MOV.U32 R4, RZ, RZ, R2 ;  /* 0x000000ffff047224 */ /* 0x000fe400078e0002 */
[C---:B------:R-:W-:Y:S02]  /*22c0*/  IMAD R7, R6.reuse, c[0x0][0x3a4], R7 ;  /* 0x0000e90006077a24 */ /* 0x040fe400078e0207 */
[----:B------:R-:W-:-:S05]  /*22d0*/  IMAD.WIDE.U32 R4, R6, c[0x0][0x3a0], R4 ;  /* 0x0000e80006047a25 */ /* 0x000fca00078e0004 */
[----:B------:R-:W-:Y:S02]  /*22e0*/  LEA R6, P0, R4, c[0x0][0x340], 0x1 ;  /* 0x0000d00004067a11 */ /* 0x000fe400078008ff */
[----:B------:R-:W-:-:S04]  /*22f0*/  IADD3 R7, R5, R7, RZ ;  /* 0x0000000705077210 */ /* 0x000fc80007ffe0ff */
[----:B------:R-:W-:-:S05]  /*2300*/  LEA.HI.X R7, R4, c[0x0][0x344], R7, 0x1, P0 ;  /* 0x0000d10004077a11 */ /* 0x000fca00000f0c07 */
[----:B------:R1:W-:Y:S04]  /*2310*/  STG.E.128 [R6.64], RZ ;  /* 0x000000ff06007986 */ /* 0x0003e8000c101d04 */
[----:B------:R1:W-:Y:S02]  /*2320*/  STG.E.128 [R6.64+0x80], RZ ;  /* 0x000080ff06007986 */ /* 0x0003e4000c101d04 */
.L_x_230:
[----:B------:R-:W-:Y:S05]  /*2330*/  BSYNC B0 ;  /* 0x0000000000007941 */ /* 0x000fea0003800000 */
.L_x_229:
        /* <DEDUP_REMOVED lines=16> */
.L_x_232:
[----:B------:R-:W-:Y:S05]  /*2440*/  BSYNC B0 ;  /* 0x0000000000007941 */ /* 0x000fea0003800000 */
.L_x_231:
[----:B------:R-:W-:Y:S01]  /*2450*/  IADD3 R4, R0, 0x60, RZ ;  /* 0x0000006000047810 */ /* 0x000fe20007ffe0ff */
[----:B------:R-:W-:Y:S03]  /*2460*/  BSSY B0, `(.L_x_233) ;  /* 0x000000f000007945 */ /* 0x000fe60003800000 */
[----:B------:R-:W-:-:S13]  /*2470*/  ISETP.GE.AND P0, PT, R4, UR6, PT ;  /* 0x0000000604007c0c */ /* 0x000fda000bf06270 */
[----:B------:R-:W-:Y:S05]  /*2480*/  @P0 BRA `(.L_x_234) ;  /* 0x000000c000000947 */ /* 0x000fea0003800000 */
[----:B------:R-:W-:Y:S01]  /*2490*/  IADD3 R3, P4, R0, 0x60, RZ ;  /* 0x0000006000037810 */ /* 0x000fe20007f9e0ff */
[----:B------:R-:W-:Y:S01]  /*24a0*/  IMAD.MOV.U32 R9, RZ, RZ, R8 ;  /* 0x000000ffff097224 */ /* 0x000fe200078e0008 */
[----:B------:R-:W-:-:S03]  /*24b0*/  MOV R8, R2 ;  /* 0x0000000200087202 */ /* 0x000fc60000000f00 */
[----:B------:R-:W-:Y:S02]  /*24c0*/  IMAD.X R4, RZ, RZ, R23, P4 ;  /* 0x000000ffff047224 */ /* 0x000fe400020e0617 */
[----:B------:R-:W-:-:S04]  /*24d0*/  IMAD.WIDE.U32 R8, R3, c[0x0][0x3a0], R8 ;  /* 0x0000e80003087a25 */ /* 0x000fc800078e0008 */
[----:B------:R-:W-:Y:S01]  /*24e0*/  IMAD R4, R4, c[0x0][0x3a0], RZ ;  /* 0x0000e80004047a24 */ /* 0x000fe200078e02ff */
[----:B------:R-:W-:-:S03]  /*24f0*/  LEA R2, P4, R8, c[0x0][0x340], 0x1 ;  /* 0x0000d00008027a11 */ /* 0x000fc600078808ff */
[----:B------:R-:W-:-:S05]  /*2500*/  IMAD R3, R3, c[0x0][0x3a4], R4 ;  /* 0x0000e90003037a24 */ /* 0x000fca00078e0204 */
[----:B------:R-:W-:-:S04]  /*2510*/  IADD3 R3, R9, R3, RZ ;  /* 0x0000000309037210 */ /* 0x000fc80007ffe0ff */
[----:B------:R-:W-:-:S05]  /*2520*/  LEA.HI.X R3, R8, c[0x0][0x344], R3, 0x1, P4 ;  /* 0x0000d10008037a11 */ /* 0x000fca00020f0c03 */
[----:B------:R2:W-:Y:S04]  /*2530*/  STG.E.128 [R2.64], RZ ;  /* 0x000000ff02007986 */ /* 0x0005e8000c101d04 */
[----:B------:R2:W-:Y:S02]  /*2540*/  STG.E.128 [R2.64+0x80], RZ ;  /* 0x000080ff02007986 */ /* 0x0005e4000c101d04 */
.L_x_234:
[----:B------:R-:W-:Y:S05]  /*2550*/  BSYNC B0 ;  /* 0x0000000000007941 */ /* 0x000fea0003800000 */
.L_x_233:
[----:B------:R-:W-:Y:S01]  /*2560*/  ULDC.64 UR6, c[0x0][0x3a8] ;  /* 0x0000ea0000067ab9 */ /* 0x000fe20000000a00 */
[----:B--2---:R-:W-:Y:S01]  /*2570*/  IMAD.WIDE.U32 R2, R10, c[0x0][0x3a8], R14 ;  /* 0x0000ea000a027a25 */ /* 0x004fe200078e000e */
        /* <DEDUP_REMOVED lines=14> */
[----:B-1----:R-:W-:Y:S01]  /*2660*/  IMAD R6, R23, c[0x0][0x3a8], RZ ;  /* 0x0000ea0017067a24 */ /* 0x002fe200078e02ff */
        /* <DEDUP_REMOVED lines=8> */
.L_x_236:
[----:B------:R-:W-:Y:S05]  /*26f0*/  BSYNC B0 ;  /* 0x0000000000007941 */ /* 0x000fea0003800000 */
.L_x_235:
[----:B------:R-:W-:Y:S01]  /*2700*/  BSSY B0, `(.L_x_237) ;  /* 0x000000e000007945 */ /* 0x000fe20003800000 */
        /* <DEDUP_REMOVED lines=13> */
.L_x_238:
[----:B------:R-:W-:Y:S05]  /*27e0*/  BSYNC B0 ;  /* 0x0000000000007941 */ /* 0x000fea0003800000 */
.L_x_237:
        /* <DEDUP_REMOVED lines=14> */
.L_x_240:
[----:B------:R-:W-:Y:S05]  /*28d0*/  BSYNC B0 ;  /* 0x0000000000007941 */ /* 0x000fea0003800000 */
.L_x_239:
        /* <DEDUP_REMOVED lines=10> */
[----:B------:R1:W-:Y:S04]  /*2980*/  STG.E.128 [R2.64], RZ ;  /* 0x000000ff02007986 */ /* 0x0003e8000c101d04 */
[----:B------:R1:W-:Y:S01]  /*2990*/  STG.E.128 [R2.64+0x80], RZ ;  /* 0x000080ff02007986 */ /* 0x0003e2000c101d04 */
[----:B------:R-:W-:Y:S05]  /*29a0*/  BRA `(.L_x_241) ;  /* 0x00006de000007947 */ /* 0x000fea0003800000 */
.L_x_224:
[----:B-1----:R-:W2:Y:S01]  /*29b0*/  LDL R16, [R1] ;  /* 0x0000000001107983 */ /* 0x002ea20000100800 */
[----:B------:R-:W-:Y:S01]  /*29c0*/  UIMAD UR7, UR6, -0x40, UR26 ;  /* 0xffffffc0060778a4 */ /* 0x000fe2000f8e021a */
[----:B------:R-:W-:Y:S01]  /*29d0*/  IADD3 R2, R0, 0x20, RZ ;  /* 0x0000002000027810 */ /* 0x000fe20007ffe0ff */
[----:B------:R-:W-:Y:S01]  /*29e0*/  IMAD.MOV.U32 R196, RZ, RZ, 0x40 ;  /* 0x00000040ffc47424 */ /* 0x000fe200078e00ff */
[----:B------:R-:W3:Y:S01]  /*29f0*/  LDL R28, [R1+0x38] ;  /* 0x00003800011c7983 */ /* 0x000ee20000100800 */
[----:B------:R-:W-:Y:S01]  /*2a00*/  ULDC.64 UR16, c[0x0][0x198] ;  /* 0x0000660000107ab9 */ /* 0x000fe20000000a00 */
[----:B------:R-:W-:Y:S01]  /*2a10*/  IMAD.U32 R12, RZ, RZ, UR24 ;  /* 0x00000018ff0c7e24 */ /* 0x000fe2000f8e00ff */
[----:B------:R-:W-:Y:S01]  /*2a20*/  ISETP.GE.AND P6, PT, R2, UR7, PT ;  /* 0x0000000702007c0c */ /* 0x000fe2000bfc6270 */
[----:B------:R-:W-:Y:S01]  /*2a30*/  IMAD.WIDE.U32 R4, R196, c[0x0][0x370], RZ ;  /* 0x0000dc00c4047a25 */ /* 0x000fe200078e00ff */
[----:B------:R-:W-:Y:S01]  /*2a40*/  UIMAD UR8, UR20, UR16, URZ ;  /* 0x00000010140872a4 */ /* 0x000fe2000f8e023f */
[----:B------:R-:W-:-:S02]  /*2a50*/  ISETP.GE.AND P1, PT, R0, UR7, PT ;  /* 0x0000000700007c0c */ /* 0x000fc4000bf26270 */
[C---:B------:R-:W-:Y:S01]  /*2a60*/  IMAD R9, R196.reuse, c[0x0][0x374], RZ ;  /* 0x0000dd00c4097a24 */ /* 0x040fe200078e02ff */
[----:B------:R-:W-:Y:S01]  /*2a70*/  UIMAD UR15, UR24, UR17, UR8 ;  /* 0x00000011180f72a4 */ /* 0x000fe2000f8e0208 */
[----:B------:R-:W-:Y:S01]  /*2a80*/  IMAD.WIDE.U32 R6, R196, c[0x0][0x190], RZ ;  /* 0x00006400c4067a25 */ /* 0x000fe200078e00ff */
[----:B------:R-:W-:Y:S02]  /*2a90*/  UIMAD UR8, UR18, -0x80, UR14 ;  /* 0xffffff80120878a4 */ /* 0x000fe4000f8e020e */
[----:B------:R-:W-:-:S03]  /*2aa0*/  ULDC.64 UR16, c[0x0][0x1a0] ;  /* 0x0000680000107ab9 */ /* 0x000fc60000000a00 */
[----:B------:R-:W-:Y:S02]  /*2ab0*/  @!P6 IADD3 R4, P0, R220, R4, RZ ;  /* 0x00000004dc04e210 */ /* 0x000fe40007f1e0ff */
[----:B------:R-:W-:Y:S02]  /*2ac0*/  ISETP.GE.AND P4, PT, R2, UR8, PT ;  /* 0x0000000802007c0c */ /* 0x000fe4000bf86270 */
[----:B------:R-:W-:Y:S01]  /*2ad0*/  @!P6 IADD3.X R5, R221, R5, R9, P0, !PT ;  /* 0x00000005dd05e210 */ /* 0x000fe200007fe409 */
[----:B------:R-:W-:Y:S01]  /*2ae0*/  IMAD R9, R196, c[0x0][0x194], RZ ;  /* 0x00006500c4097a24 */ /* 0x000fe200078e02ff */
[----:B------:R-:W-:Y:S02]  /*2af0*/  PLOP3.LUT P0, PT, PT, PT, UP6, 0x80, 0x0 ;  /* 0x000000000000781c */ /* 0x000fe40003f0f068 */
[----:B------:R-:W-:Y:S02]  /*2b00*/  IADD3 R2, R0, 0x40, RZ ;  /* 0x0000004000027810 */ /* 0x000fe40007ffe0ff */
[----:B------:R-:W-:Y:S01]  /*2b10*/  @!P6 IADD3 R20, P5, R218, R6, RZ ;  /* 0x00000006da14e210 */ /* 0x000fe20007fbe0ff */
[----:B------:R-:W-:Y:S01]  /*2b20*/  IMAD.U32 R6, RZ, RZ, UR15 ;  /* 0x0000000fff067e24 */ /* 0x000fe2000f8e00ff */
[----:B------:R-:W-:Y:S01]  /*2b30*/  ISETP.GE.AND P3, PT, R2, UR8, PT ;  /* 0x0000000802007c0c */ /* 0x000fe2000bf66270 */
[----:B------:R-:W-:Y:S01]  /*2b40*/  IMAD.WIDE.U32 R2, R12, c[0x0][0x198], R14 ;  /* 0x000066000c027a25 */ /* 0x000fe200078e000e */
[----:B------:R-:W-:Y:S01]  /*2b50*/  ULEA.HI UR15, UR6, UR6, URZ, 0x1 ;  /* 0x00000006060f7291 */ /* 0x000fe2000f8f083f */
[----:B------:R-:W-:-:S02]  /*2b60*/  @!P6 IADD3.X R21, R219, R7, R9, P5, !PT ;  /* 0x00000007db15e210 */ /* 0x000fc40002ffe409 */
[----:B------:R-:W-:Y:S01]  /*2b70*/  ISETP.GE.AND P5, PT, R0, UR8, PT ;  /* 0x0000000800007c0c */ /* 0x000fe2000bfa6270 */
[----:B------:R-:W-:Y:S01]  /*2b80*/  ULOP3.LUT UR15, UR15, 0xfffffffe, URZ, 0xc0, !UPT ;  /* 0xfffffffe0f0f7892 */ /* 0x000fe2000f8ec03f */
[----:B------:R-:W-:-:S03]  /*2b90*/  IADD3 R2, P2, R2, UR31, RZ ;  /* 0x0000001f02027c10 */ /* 0x000fc6000ff5e0ff */
[----:B------:R-:W-:Y:S01]  /*2ba0*/  UIADD3 UR15, UR6, -UR15, URZ ;  /* 0x8000000f060f7290 */ /* 0x000fe2000fffe03f */
[----:B------:R-:W-:Y:S01]  /*2bb0*/  IADD3.X R3, R3, UR33, R6, P2, !PT ;  /* 0x0000002103037c10 */ /* 0x000fe200097fe406 */
[----:B------:R-:W-:Y:S02]  /*2bc0*/  IMAD R6, R13, c[0x0][0x1b0], RZ ;  /* 0x00006c000d067a24 */ /* 0x000fe400078e02ff */
[----:B------:R-:W-:Y:S02]  /*2bd0*/  UISETP.NE.AND UP0, UPT, UR15, 0x1, UPT ;  /* 0x000000010f00788c */ /* 0x000fe4000bf05270 */
[----:B------:R-:W-:Y:S01]  /*2be0*/  IMAD R10, R8, c[0x0][0x1b4], R6 ;  /* 0x00006d00080a7a24 */ /* 0x000fe200078e0206 */
[----:B------:R-:W-:Y:S01]  /*2bf0*/  @P0 BAR.SYNC.DEFER_BLOCKING 0x0 ;  /* 0x0000000000000b1d */ /* 0x000fe20000010000 */
[----:B------:R-:W-:Y:S01]  /*2c00*/  @!P4 IADD3 R6, P0, R0, 0x20, RZ ;  /* 0x000000200006c810 */ /* 0x000fe20007f1e0ff */
[----:B------:R-:W-:Y:S01]  /*2c10*/  IMAD.WIDE.U32 R2, R8, c[0x0][0x1b0], R2 ;  /* 0x00006c0008027a25 */ /* 0x000fe200078e0002 */
[----:B------:R-:W-:-:S02]  /*2c20*/  PLOP3.LUT P2, PT, PT, PT, UP0, 0x80, 0x0 ;  /* 0x000000000000781c */ /* 0x000fc40003f4f008 */
[----:B------:R-:W-:Y:S01]  /*2c30*/  @!P4 IADD3.X R7, RZ, R23, RZ, P0, !PT ;  /* 0x00000017ff07c210 */ /* 0x000fe200007fe4ff */
[----:B------:R-:W-:Y:S01]  /*2c40*/  IMAD.IADD R3, R3, 0x1, R10 ;  /* 0x0000000103037824 */ /* 0x000fe200078e020a */
[----:B------:R-:W-:-:S03]  /*2c50*/  IADD3 R10, R0, 0x60, RZ ;  /* 0x00000060000a7810 */ /* 0x000fc60007ffe0ff */
[----:B------:R-:W-:Y:S02]  /*2c60*/  @!P4 IMAD R11, R7, c[0x0][0x198], RZ ;  /* 0x00006600070bca24 */ /* 0x000fe400078e02ff */
[----:B------:R-:W-:Y:S02]  /*2c70*/  @!P5 IMAD R7, R23, c[0x0][0x198], RZ ;  /* 0x000066001707da24 */ /* 0x000fe400078e02ff */
[----:B------:R-:W-:Y:S01]  /*2c80*/  @!P4 IMAD R11, R6, c[0x0][0x19c], R11 ;  /* 0x00006700060bca24 */ /* 0x000fe200078e020b */
[----:B------:R-:W-:Y:S01]  /*2c90*/  MOV R242, 0x7f800000 ;  /* 0x7f80000000f27802 */ /* 0x000fe20000000f00 */
[----:B------:R-:W-:Y:S02]  /*2ca0*/  IMAD.MOV.U32 R243, RZ, RZ, 0x7f800000 ;  /* 0x7f800000fff37424 */ /* 0x000fe400078e00ff */
[----:B------:R-:W-:Y:S02]  /*2cb0*/  IMAD.MOV.U32 R240, RZ, RZ, 0x7f800000 ;  /* 0x7f800000fff07424 */ /* 0x000fe400078e00ff */
[----:B------:R-:W-:-:S02]  /*2cc0*/  IMAD.MOV.U32 R241, RZ, RZ, 0x7f800000 ;  /* 0x7f800000fff17424 */ /* 0x000fc400078e00ff */
[----:B------:R-:W-:Y:S02]  /*2cd0*/  IMAD.MOV.U32 R215, RZ, RZ, 0x20 ;  /* 0x00000020ffd77424 */ /* 0x000fe400078e00ff */
[----:B------:R-:W-:Y:S01]  /*2ce0*/  IMAD.SHL.U32 R207, R216, 0x2, RZ ;  /* 0x00000002d8cf7824 */ /* 0x000fe200078e00ff */
[----:B------:R-:W-:Y:S01]  /*2cf0*/  UIADD3 UR15, UR26, 0x80, UR24 ;  /* 0x000000801a0f7890 */ /* 0x000fe2000fffe018 */
        /* <DEDUP_REMOVED lines=21> */
[C---:B--2---:R-:W-:Y:S01]  /*2e50*/  IMAD.SHL.U32 R22, R16.reuse, 0x2, RZ ;  /* 0x0000000210167824 */ /* 0x044fe200078e00ff */
[----:B------:R-:W-:-:S04]  /*2e60*/  IADD3 R9, R16, 0x2000, RZ ;  /* 0x0000200010097810 */ /* 0x000fc80007ffe0ff */
[----:B------:R-:W-:Y:S01]  /*2e70*/  @P1 STS.128 [R22+0x8000], RZ ;  /* 0x008000ff16001388 */ /* 0x000fe20000000c00 */
[----:B------:R-:W-:-:S03]  /*2e80*/  SEL R9, R9, R16, !P2 ;  /* 0x0000001009097207 */ /* 0x000fc60005000000 */
[----:B------:R-:W-:Y:S02]  /*2e90*/  @P1 STS.128 [R22+0xa000], RZ ;  /* 0x00a000ff16001388 */ /* 0x000fe40000000c00 */
[----:B------:R-:W-:Y:S02]  /*2ea0*/  IMAD.SHL.U32 R217, R9, 0x2, RZ ;  /* 0x0000000209d97824 */ /* 0x000fe400078e00ff */
[----:B------:R-:W-:Y:S01]  /*2eb0*/  @!PT LDS RZ, [RZ] ;  /* 0x00000000fffff984 */ /* 0x000fe20000000800 */
[----:B------:R-:W-:Y:S01]  /*2ec0*/  @!PT LDS RZ, [RZ] ;  /* 0x00000000fffff984 */ /* 0x000fe20000000800 */
[----:B------:R-:W-:Y:S01]  /*2ed0*/  @!PT LDS RZ, [RZ] ;  /* 0x00000000fffff984 */ /* 0x000fe20000000800 */
[----:B------:R1:W-:Y:S01]  /*2ee0*/  @!P1 LDGSTS.E.BYPASS.LTC128B.128 [R22+0x8000], [R220.64] ;  /* 0x08000000dc169fae */ /* 0x0003e2000b901d44 */
[----:B------:R-:W-:Y:S02]  /*2ef0*/  @!P5 IMAD R9, R0, c[0x0][0x19c], R7 ;  /* 0x000067000009da24 */ /* 0x000fe400078e0207 */
[--C-:B------:R-:W-:Y:S01]  /*2f00*/  @!P5 IMAD.MOV.U32 R7, RZ, RZ, R3.reuse ;  /* 0x000000ffff07d224 */ /* 0x100fe200078e0003 */
[----:B------:R1:W-:Y:S04]  /*2f10*/  @!P1 LDGSTS.E.BYPASS.LTC128B.128 [R22+0xa000], [R220.64+0x80] ;  /* 0x0a000080dc169fae */ /* 0x0003e8000b901d44 */
[----:B------:R-:W-:Y:S04]  /*2f20*/  @P6 STS.128 [R22+0x9000], RZ ;  /* 0x009000ff16006388 */ /* 0x000fe80000000c00 */
[----:B------:R-:W-:Y:S04]  /*2f30*/  @P6 STS.128 [R22+0xb000], RZ ;  /* 0x00b000ff16006388 */ /* 0x000fe80000000c00 */
[----:B------:R-:W-:Y:S01]  /*2f40*/  @!PT LDS RZ, [RZ] ;  /* 0x00000000fffff984 */ /* 0x000fe20000000800 */
[----:B------:R-:W-:Y:S01]  /*2f50*/  @!PT LDS RZ, [RZ] ;  /* 0x00000000fffff984 */ /* 0x000fe20000000800 */
[----:B------:R-:W-:Y:S01]  /*2f60*/  @!PT LDS RZ, [RZ] ;  /* 0x00000000fffff984 */ /* 0x000fe20000000800 */
[----:B------:R2:W-:Y:S04]  /*2f70*/  @!P6 LDGSTS.E.BYPASS.LTC128B.128 [R22+0x9000], [R4.64] ;  /* 0x090000000416efae */ /* 0x0005e8000b901d44 */
[----:B------:R2:W-:Y:S04]  /*2f80*/  @!P6 LDGSTS.E.BYPASS.LTC128B.128 [R22+0xb000], [R4.64+0x80] ;  /* 0x0b0000800416efae */ /* 0x0005e8000b901d44 */
[----:B------:R-:W-:Y:S04]  /*2f90*/  @P1 STS [R217], RZ ;  /* 0x000000ffd9001388 */ /* 0x000fe80000000800 */
[----:B------:R-:W-:Y:S04]  /*2fa0*/  @P1 STS [R217+0x4], RZ ;  /* 0x000004ffd9001388 */ /* 0x000fe80000000800 */
[----:B------:R-:W-:Y:S04]  /*2fb0*/  @P1 STS [R217+0x8], RZ ;  /* 0x000008ffd9001388 */ /* 0x000fe80000000800 */
[----:B------:R-:W-:Y:S04]  /*2fc0*/  @P1 STS [R217+0xc], RZ ;  /* 0x00000cffd9001388 */ /* 0x000fe80000000800 */
[----:B------:R-:W-:Y:S04]  /*2fd0*/  @P1 STS [R217+0x2000], RZ ;  /* 0x002000ffd9001388 */ /* 0x000fe80000000800 */
[----:B------:R-:W-:Y:S01]  /*2fe0*/  @P1 STS [R217+0x2004], RZ ;  /* 0x002004ffd9001388 */ /* 0x000fe20000000800 */
[----:B--2---:R-:W-:-:S03]  /*2ff0*/  @!P4 IMAD.WIDE.U32 R4, R6, c[0x0][0x198], R2 ;  /* 0x000066000604ca25 */ /* 0x004fc600078e0002 */
[----:B------:R-:W-:Y:S01]  /*3000*/  @P1 STS [R217+0x2008], RZ ;  /* 0x002008ffd9001388 */ /* 0x000fe20000000800 */
[----:B------:R-:W-:-:S03]  /*3010*/  @!P5 IMAD.MOV.U32 R6, RZ, RZ, R2 ;  /* 0x000000ffff06d224 */ /* 0x000fc600078e0002 */
[----:B------:R-:W-:Y:S01]  /*3020*/  @P1 STS [R217+0x200c], RZ ;  /* 0x00200cffd9001388 */ /* 0x000fe20000000800 */
[----:B------:R-:W-:Y:S02]  /*3030*/  @!P4 IMAD.IADD R5, R5, 0x1, R11 ;  /* 0x000000010505c824 */ /* 0x000fe400078e020b */
[----:B------:R-:W-:Y:S01]  /*3040*/  @!P5 IMAD.WIDE.U32 R6, R0, c[0x0][0x198], R6 ;  /* 0x000066000006da25 */ /* 0x000fe200078e0006 */
[----:B------:R-:W-:Y:S01]  /*3050*/  @!PT LDS RZ, [RZ] ;  /* 0x00000000fffff984 */ /* 0x000fe20000000800 */
[----:B------:R-:W-:Y:S01]  /*3060*/  @!PT LDS RZ, [RZ] ;  /* 0x00000000fffff984 */ /* 0x000fe20000000800 */
[----:B------:R-:W-:Y:S01]  /*3070*/  @!PT LDS RZ, [RZ] ;  /* 0x00000000fffff984 */ /* 0x000fe20000000800 */
[----:B------:R1:W-:Y:S04]  /*3080*/  @!P1 LDGSTS.E.BYPASS.LTC128B.128 [R217], [R218.64] ;  /* 0x00000000dad99fae */ /* 0x0003e8000b901d44 */
[----:B------:R-:W-:Y:S01]  /*3090*/  @!P5 IADD3 R9, R7, R9, RZ ;  /* 0x000000090709d210 */ /* 0x000fe20007ffe0ff */
[----:B------:R1:W-:Y:S01]  /*30a0*/  @!P1 LDGSTS.E.BYPASS.LTC128B.128 [R217+0x2000], [R218.64+0x80] ;  /* 0x02000080dad99fae */ /* 0x0003e2000b901d44 */
[----:B------:R-:W-:-:S02]  /*30b0*/  @!P5 LEA R18, P0, R6, c[0x0][0x168], 0x1 ;  /* 0x00005a000612da11 */ /* 0x000fc400078008ff */
[----:B------:R-:W-:Y:S01]  /*30c0*/  ISETP.GE.AND P1, PT, R10, UR8, PT ;  /* 0x000000080a007c0c */ /* 0x000fe2000bf26270 */
[----:B------:R-:W-:Y:S01]  /*30d0*/  UIMAD UR8, UR20, UR16, URZ ;  /* 0x00000010140872a4 */ /* 0x000fe2000f8e023f */
[----:B------:R-:W-:Y:S02]  /*30e0*/  @!P5 LEA.HI.X R19, R6, c[0x0][0x16c], R9, 0x1, P0 ;  /* 0x00005b000613da11 */ /* 0x000fe400000f0c09 */
[----:B------:R-:W-:-:S04]  /*30f0*/  @!P4 LEA R16, P0, R4, c[0x0][0x168], 0x1 ;  /* 0x00005a000410ca11 */ /* 0x000fc800078008ff */
[----:B------:R-:W-:Y:S01]  /*3100*/  @!P4 LEA.HI.X R17, R4, c[0x0][0x16c], R5, 0x1, P0 ;  /* 0x00005b000411ca11 */ /* 0x000fe200000f0c05 */
[----:B------:R-:W-:Y:S01]  /*3110*/  UIMAD UR8, UR24, UR17, UR8 ;  /* 0x00000011180872a4 */ /* 0x000fe2000f8e0208 */
[----:B------:R-:W-:Y:S01]  /*3120*/  @!P3 IADD3 R9, P0, R0, 0x40, RZ ;  /* 0x000000400009b810 */ /* 0x000fe20007f1e0ff */
[----:B------:R-:W-:-:S04]  /*3130*/  IMAD.WIDE.U32 R4, R12, c[0x0][0x1a0], R14 ;  /* 0x000068000c047a25 */ /* 0x000fc800078e000e */
[--C-:B------:R-:W-:Y:S01]  /*3140*/  @!P3 IMAD.X R6, RZ, RZ, R23.reuse, P0 ;  /* 0x000000ffff06b224 */ /* 0x100fe200000e0617 */
[----:B------:R-:W-:Y:S01]  /*3150*/  @!P1 IADD3 R10, P0, R0, 0x60, RZ ;  /* 0x00000060000a9810 */ /* 0x000fe20007f1e0ff */
[----:B------:R-:W-:Y:S02]  /*3160*/  IMAD.U32 R7, RZ, RZ, UR8 ;  /* 0x00000008ff077e24 */ /* 0x000fe4000f8e00ff */
[----:B------:R-:W-:Y:S02]  /*3170*/  @!P3 IMAD R6, R6, c[0x0][0x198], RZ ;  /* 0x000066000606ba24 */ /* 0x000fe400078e02ff */
[----:B------:R-:W-:Y:S01]  /*3180*/  @!P1 IMAD.X R14, RZ, RZ, R23, P0 ;  /* 0x000000ffff0e9224 */ /* 0x000fe200000e0617 */
[----:B------:R-:W-:Y:S01]  /*3190*/  IADD3 R4, P0, R4, UR27, RZ ;  /* 0x0000001b04047c10 */ /* 0x000fe2000ff1e0ff */
[----:B------:R-:W-:Y:S02]  /*31a0*/  IMAD R11, R13, c[0x0][0x1b8], RZ ;  /* 0x00006e000d0b7a24 */ /* 0x000fe400078e02ff */
[----:B------:R-:W-:Y:S01]  /*31b0*/  @!P3 IMAD R13, R9, c[0x0][0x19c], R6 ;  /* 0x00006700090dba24 */ /* 0x000fe200078e0206 */
[----:B------:R-:W-:Y:S01]  /*31c0*/  IADD3.X R5, R5, UR29, R7, P0, !PT ;  /* 0x0000001d05057c10 */ /* 0x000fe200087fe407 */
[----:B------:R-:W-:Y:S01]  /*31d0*/  @!P3 IMAD.MOV.U32 R7, RZ, RZ, R3 ;  /* 0x000000ffff07b224 */ /* 0x000fe200078e0003 */
[----:B------:R-:W-:Y:S01]  /*31e0*/  @!P3 MOV R6, R2 ;  /* 0x000000020006b202 */ /* 0x000fe20000000f00 */
[----:B------:R-:W-:-:S02]  /*31f0*/  IMAD R12, R8, c[0x0][0x1bc], R11 ;  /* 0x00006f00080c7a24 */ /* 0x000fc400078e020b */
[----:B------:R-:W-:-:S04]  /*3200*/  IMAD.WIDE.U32 R4, R8, c[0x0][0x1b8], R4 ;  /* 0x00006e0008047a25 */ /* 0x000fc800078e0004 */
[----:B------:R-:W-:-:S04]  /*3210*/  @!P3 IMAD.WIDE.U32 R6, R9, c[0x0][0x198], R6 ;  /* 0x000066000906ba25 */ /* 0x000fc800078e0006 */
[----:B------:R-:W-:Y:S02]  /*3220*/  @!P1 IMAD.MOV.U32 R8, RZ, RZ, R2 ;  /* 0x000000ffff089224 */ /* 0x000fe400078e0002 */
[----:B------:R-:W-:Y:S02]  /*3230*/  @!P1 IMAD R2, R14, c[0x0][0x198], RZ ;  /* 0x000066000e029a24 */ /* 0x000fe400078e02ff */
[----:B------:R-:W-:Y:S01]  /*3240*/  @!P1 IMAD.MOV.U32 R9, RZ, RZ, R3 ;  /* 0x000000ffff099224 */ /* 0x000fe200078e0003 */
[----:B------:R-:W-:Y:S01]  /*3250*/  IADD3 R3, R5, R12, RZ ;  /* 0x0000000c05037210 */ /* 0x000fe20007ffe0ff */
[----:B------:R-:W-:Y:S01]  /*3260*/  @!P3 IMAD.IADD R7, R7, 0x1, R13 ;  /* 0x000000010707b824 */ /* 0x000fe200078e020d */
[----:B------:R-:W-:Y:S01]  /*3270*/  @!P3 LEA R14, P0, R6, c[0x0][0x168], 0x1 ;  /* 0x00005a00060eba11 */ /* 0x000fe200078008ff */
[----:B------:R-:W-:Y:S02]  /*3280*/  @!P1 IMAD R12, R10, c[0x0][0x19c], R2 ;  /* 0x000067000a0c9a24 */ /* 0x000fe400078e0202 */
[----:B------:R-:W-:-:S02]  /*3290*/  @!P5 IMAD.MOV.U32 R2, RZ, RZ, R4 ;  /* 0x000000ffff02d224 */ /* 0x000fc400078e0004 */
[----:B------:R-:W-:Y:S01]  /*32a0*/  @!P1 IMAD.WIDE.U32 R8, R10, c[0x0][0x198], R8 ;  /* 0x000066000a089a25 */ /* 0x000fe200078e0008 */
[----:B------:R-:W-:-:S03]  /*32b0*/  @!P3 LEA.HI.X R15, R6, c[0x0][0x16c], R7, 0x1, P0 ;  /* 0x00005b00060fba11 */ /* 0x000fc600000f0c07 */
[----:B------:R-:W-:Y:S02]  /*32c0*/  @!P5 IMAD R11, R23, c[0x0][0x1a0], RZ ;  /* 0x00006800170bda24 */ /* 0x000fe400078e02ff */
[----:B------:R-:W-:-:S04]  /*32d0*/  @!P5 IMAD.WIDE.U32 R6, R0, c[0x0][0x1a0], R2 ;  /* 0x000068000006da25 */ /* 0x000fc800078e0002 */
[----:B------:R-:W-:Y:S01]  /*32e0*/  @!P1 IMAD.IADD R2, R9, 0x1, R12 ;  /* 0x0000000109029824 */ /* 0x000fe200078e020c */
[----:B------:R-:W-:Y:S01]  /*32f0*/  @!P1 LEA R12, P0, R8, c[0x0][0x168], 0x1 ;  /* 0x00005a00080c9a11 */ /* 0x000fe200078008ff */
[----:B------:R-:W-:-:S03]  /*3300*/  @!P5 IMAD R5, R0, c[0x0][0x1a4], R11 ;  /* 0x000069000005da24 */ /* 0x000fc600078e020b */
[----:B------:R-:W-:Y:S01]  /*3310*/  @!P1 LEA.HI.X R13, R8, c[0x0][0x16c], R2, 0x1, P0 ;  /* 0x00005b00080d9a11 */ /* 0x000fe200000f0c02 */
[----:B------:R-:W-:Y:S01]  /*3320*/  @!P5 IMAD.IADD R5, R7, 0x1, R5 ;  /* 0x000000010705d824 */ /* 0x000fe200078e0205 */
[----:B------:R-:W-:-:S04]  /*3330*/  @!P5 LEA R8, P0, R6, c[0x0][0x170], 0x1 ;  /* 0x00005c000608da11 */ /* 0x000fc800078008ff */
[----:B------:R-:W-:Y:S02]  /*3340*/  @!P5 LEA.HI.X R9, R6, c[0x0][0x174], R5, 0x1, P0 ;  /* 0x00005d000609da11 */ /* 0x000fe400000f0c05 */
[C---:B------:R-:W-:Y:S01]  /*3350*/  @!P4 IADD3 R2, P0, R0.reuse, 0x20, RZ ;  /* 0x000000200002c810 */ /* 0x040fe20007f1e0ff */
[----:B------:R-:W-:Y:S04]  /*3360*/  @P6 STS [R217+0x1000], RZ ;  /* 0x001000ffd9006388 */ /* 0x000fe80000000800 */
[----:B------:R-:W-:Y:S01]  /*3370*/  @!P4 IMAD.X R5, RZ, RZ, R23, P0 ;  /* 0x000000ffff05c224 */ /* 0x000fe200000e0617 */
[----:B------:R-:W-:Y:S01]  /*3380*/  @!P3 IADD3 R11, P0, R0, 0x40, RZ ;  /* 0x00000040000bb810 */ /* 0x000fe20007f1e0ff */
[----:B------:R-:W-:Y:S04]  /*3390*/  @P6 STS [R217+0x1004], RZ ;  /* 0x001004ffd9006388 */ /* 0x000fe80000000800 */
[----:B------:R-:W-:Y:S04]  /*33a0*/  @P6 STS [R217+0x1008], RZ ;  /* 0x001008ffd9006388 */ /* 0x000fe80000000800 */
[----:B------:R-:W-:Y:S04]  /*33b0*/  @P6 STS [R217+0x100c], RZ ;  /* 0x00100cffd9006388 */ /* 0x000fe80000000800 */
[----:B------:R-:W-:Y:S04]  /*33c0*/  @P6 STS [R217+0x3000], RZ ;  /* 0x003000ffd9006388 */ /* 0x000fe80000000800 */
[----:B------:R-:W-:Y:S04]  /*33d0*/  @P6 STS [R217+0x3004], RZ ;  /* 0x003004ffd9006388 */ /* 0x000fe80000000800 */
[----:B------:R-:W-:Y:S04]  /*33e0*/  @P6 STS [R217+0x3008], RZ ;  /* 0x003008ffd9006388 */ /* 0x000fe80000000800 */
[----:B------:R-:W-:Y:S01]  /*33f0*/  @P6 STS [R217+0x300c], RZ ;  /* 0x00300cffd9006388 */ /* 0x000fe20000000800 */
[----:B------:R-:W-:-:S03]  /*3400*/  @!P3 IADD3.X R10, RZ, R23, RZ, P0, !PT ;  /* 0x00000017ff0ab210 */ /* 0x000fc600007fe4ff */
[----:B------:R-:W-:Y:S01]  /*3410*/  @!PT LDS RZ, [RZ] ;  /* 0x00000000fffff984 */ /* 0x000fe20000000800 */
[----:B------:R-:W-:Y:S01]  /*3420*/  @!PT LDS RZ, [RZ] ;  /* 0x00000000fffff984 */ /* 0x000fe20000000800 */
[----:B------:R-:W-:Y:S01]  /*3430*/  @!PT LDS RZ, [RZ] ;  /* 0x00000000fffff984 */ /* 0x000fe20000000800 */
[----:B------:R1:W-:Y:S01]  /*3440*/  @!P6 LDGSTS.E.BYPASS.LTC128B.128 [R217+0x1000], [R20.64] ;  /* 0x0100000014d9efae */ /* 0x0003e2000b901d44 */
[----:B------:R-:W-:-:S03]  /*3450*/  @!P4 IMAD R5, R5, c[0x0][0x1a0], RZ ;  /* 0x000068000505ca24 */ /* 0x000fc600078e02ff */
[----:B------:R1:W-:Y:S01]  /*3460*/  @!P6 LDGSTS.E.BYPASS.LTC128B.128 [R217+0x3000], [R20.64+0x80] ;  /* 0x0300008014d9efae */ /* 0x0003e2000b901d44 */
[----:B------:R-:W-:-:S03]  /*3470*/  @!P1 IADD3 R0, P0, R0, 0x60, RZ ;  /* 0x0000006000009810 */ /* 0x000fc60007f1e0ff */
[----:B------:R-:W-:Y:S04]  /*3480*/  @P5 STS.128 [R22+0xc000], RZ ;  /* 0x00c000ff16005388 */ /* 0x000fe80000000c00 */
[----:B------:R-:W-:Y:S01]  /*3490*/  @P5 STS.128 [R22+0x10000], RZ ;  /* 0x010000ff16005388 */ /* 0x000fe20000000c00 */
[----:B------:R-:W-:-:S03]  /*34a0*/  @!P4 IMAD.MOV.U32 R6, RZ, RZ, R4 ;  /* 0x000000ffff06c224 */ /* 0x000fc600078e0004 */
[----:B------:R-:W-:Y:S01]  /*34b0*/  @!PT LDS RZ, [RZ] ;  /* 0x00000000fffff984 */ /* 0x000fe20000000800 */
[----:B------:R-:W-:Y:S01]  /*34c0*/  @!PT LDS RZ, [RZ] ;  /* 0x00000000fffff984 */ /* 0x000fe20000000800 */
[----:B------:R-:W-:Y:S01]  /*34d0*/  @!PT LDS RZ, [RZ] ;  /* 0x00000000fffff984 */ /* 0x000fe20000000800 */
[----:B------:R1:W-:Y:S01]  /*34e0*/  @!P5 LDGSTS.E.BYPASS.LTC128B.128 [R22+0xc000], [R18.64] ;  /* 0x0c0000001216dfae */ /* 0x0003e2000b901d44 */
[----:B------:R-:W-:-:S03]  /*34f0*/  @!P4 IMAD.MOV.U32 R7, RZ, RZ, R3 ;  /* 0x000000ffff07c224 */ /* 0x000fc600078e0003 */
[----:B------:R1:W-:Y:S01]  /*3500*/  @!P5 LDGSTS.E.BYPASS.LTC128B.128 [R22+0x10000], [R18.64+0x80] ;  /* 0x100000801216dfae */ /* 0x0003e2000b901d44 */
[----:B------:R-:W-:-:S03]  /*3510*/  @!P4 IMAD R25, R2, c[0x0][0x1a4], R5 ;  /* 0x000069000219ca24 */ /* 0x000fc600078e0205 */
[----:B------:R-:W-:Y:S01]  /*3520*/  @P4 STS.128 [R22+0xd000], RZ ;  /* 0x00d000ff16004388 */ /* 0x000fe20000000c00 */
[----:B------:R-:W-:-:S03]  /*3530*/  @!P3 IMAD R10, R10, c[0x0][0x1a0], RZ ;  /* 0x000068000a0aba24 */ /* 0x000fc600078e02ff */
[----:B------:R-:W-:Y:S01]  /*3540*/  @P4 STS.128 [R22+0x11000], RZ ;  /* 0x011000ff16004388 */ /* 0x000fe20000000c00 */
[----:B------:R-:W-:-:S03]  /*3550*/  @!P3 IMAD.MOV.U32 R5, RZ, RZ, R3 ;  /* 0x000000ffff05b224 */ /* 0x000fc600078e0003 */
[----:B------:R-:W-:Y:S01]  /*3560*/  @!PT LDS RZ, [RZ] ;  /* 0x00000000fffff984 */ /* 0x000fe20000000800 */
[----:B------:R-:W-:Y:S01]  /*3570*/  @!PT LDS RZ, [RZ] ;  /* 0x00000000fffff984 */ /* 0x000fe20000000800 */
[----:B------:R-:W-:Y:S01]  /*3580*/  @!PT LDS RZ, [RZ] ;  /* 0x00000000fffff984 */ /* 0x000fe20000000800 */
[----:B------:R1:W-:Y:S01]  /*3590*/  @!P4 LDGSTS.E.BYPASS.LTC128B.128 [R22+0xd000], [R16.64] ;  /* 0x0d0000001016cfae */ /* 0x0003e2000b901d44 */
[----:B------:R-:W-:-:S03]  /*35a0*/  @!P1 IMAD.X R23, RZ, RZ, R23, P0 ;  /* 0x000000ffff179224 */ /* 0x000fc600000e0617 */
[----:B------:R1:W-:Y:S01]  /*35b0*/  @!P4 LDGSTS.E.BYPASS.LTC128B.128 [R22+0x11000], [R16.64+0x80] ;  /* 0x110000801016cfae */ /* 0x0003e2000b901d44 */
[----:B------:R-:W-:-:S03]  /*35c0*/  @!P4 IMAD.WIDE.U32 R6, R2, c[0x0][0x1a0], R6 ;  /* 0x000068000206ca25 */ /* 0x000fc600078e0006 */
[----:B------:R-:W-:Y:S01]  /*35d0*/  @P3 STS.128 [R22+0xe000], RZ ;  /* 0x00e000ff16003388 */ /* 0x000fe20000000c00 */
[----:B------:R-:W-:-:S03]  /*35e0*/  @!P1 MOV R2, R4 ;  /* 0x0000000400029202 */ /* 0x000fc60000000f00 */
[----:B------:R-:W-:Y:S01]  /*35f0*/  @P3 STS.128 [R22+0x12000], RZ ;  /* 0x012000ff16003388 */ /* 0x000fe20000000c00 */
[----:B------:R-:W-:-:S03]  /*3600*/  @!P3 IMAD R24, R11, c[0x0][0x1a4], R10 ;  /* 0x000069000b18ba24 */ /* 0x000fc600078e020a */
[----:B------:R-:W-:Y:S01]  /*3610*/  @!PT LDS RZ, [RZ] ;  /* 0x00000000fffff984 */ /* 0x000fe20000000800 */
[----:B------:R-:W-:Y:S01]  /*3620*/  @!PT LDS RZ, [RZ] ;  /* 0x00000000fffff984 */ /* 0x000fe20000000800 */
[----:B------:R-:W-:Y:S01]  /*3630*/  @!PT LDS RZ, [RZ] ;  /* 0x00000000fffff984 */ /* 0x000fe20000000800 */
[----:B------:R1:W-:Y:S01]  /*3640*/  @!P3 LDGSTS.E.BYPASS.LTC128B.128 [R22+0xe000], [R14.64] ;  /* 0x0e0000000e16bfae */ /* 0x0003e2000b901d44 */
[----:B------:R-:W-:-:S03]  /*3650*/  @!P3 IMAD.WIDE.U32 R4, R11, c[0x0][0x1a0], R4 ;  /* 0x000068000b04ba25 */ /* 0x000fc600078e0004 */
[----:B------:R1:W-:Y:S01]  /*3660*/  @!P3 LDGSTS.E.BYPASS.LTC128B.128 [R22+0x12000], [R14.64+0x80] ;  /* 0x120000800e16bfae */ /* 0x0003e2000b901d44 */
[----:B------:R-:W-:-:S03]  /*3670*/  @!P1 IMAD R23, R23, c[0x0][0x1a0], RZ ;  /* 0x0000680017179a24 */ /* 0x000fc600078e02ff */
[----:B------:R-:W-:Y:S04]  /*3680*/  @P1 STS.128 [R22+0xf000], RZ ;  /* 0x00f000ff16001388 */ /* 0x000fe80000000c00 */
[----:B------:R-:W-:Y:S01]  /*3690*/  @P1 STS.128 [R22+0x13000], RZ ;  /* 0x013000ff16001388 */ /* 0x000fe20000000c00 */
[----:B------:R-:W-:-:S03]  /*36a0*/  @!P4 IMAD.IADD R7, R7, 0x1, R25 ;  /* 0x000000010707c824 */ /* 0x000fc600078e0219 */
[----:B------:R-:W-:Y:S01]  /*36b0*/  @!PT LDS RZ, [RZ] ;  /* 0x00000000fffff984 */ /* 0x000fe20000000800 */
[----:B------:R-:W-:Y:S01]  /*36c0*/  @!PT LDS RZ, [RZ] ;  /* 0x00000000fffff984 */ /* 0x000fe20000000800 */
[----:B------:R-:W-:Y:S01]  /*36d0*/  @!PT LDS RZ, [RZ] ;  /* 0x00000000fffff984 */ /* 0x000fe20000000800 */
[----:B------:R1:W-:Y:S01]  /*36e0*/  @!P1 LDGSTS.E.BYPASS.LTC128B.128 [R22+0xf000], [R12.64] ;  /* 0x0f0000000c169fae */ /* 0x0003e2000b901d44 */
[----:B------:R-:W-:-:S03]  /*36f0*/  @!P4 LEA R10, P0, R6, c[0x0][0x170], 0x1 ;  /* 0x00005c00060aca11 */ /* 0x000fc600078008ff */
[----:B------:R1:W-:Y:S01]  /*3700*/  @!P1 LDGSTS.E.BYPASS.LTC128B.128 [R22+0x13000], [R12.64+0x80] ;  /* 0x130000800c169fae */ /* 0x0003e2000b901d44 */
[----:B------:R-:W-:-:S03]  /*3710*/  @!P3 IMAD.IADD R5, R5, 0x1, R24 ;  /* 0x000000010505b824 */ /* 0x000fc600078e0218 */
[----:B------:R-:W-:Y:S01]  /*3720*/  @P5 STS.128 [R22+0x14000], RZ ;  /* 0x014000ff16005388 */ /* 0x000fe20000000c00 */
[----:B------:R-:W-:-:S03]  /*3730*/  @!P1 IMAD R23, R0, c[0x0][0x1a4], R23 ;  /* 0x0000690000179a24 */ /* 0x000fc600078e0217 */
[----:B------:R-:W-:Y:S01]  /*3740*/  @P5 STS.128 [R22+0x18000], RZ ;  /* 0x018000ff16005388 */ /* 0x000fe20000000c00 */
[----:B------:R-:W-:-:S03]  /*3750*/  @!P1 IMAD.WIDE.U32 R2, R0, c[0x0][0x1a0], R2 ;  /* 0x0000680000029a25 */ /* 0x000fc600078e0002 */
[----:B------:R-:W-:Y:S01]  /*3760*/  @!PT LDS RZ, [RZ] ;  /* 0x00000000fffff984 */ /* 0x000fe20000000800 */
[----:B------:R-:W-:Y:S01]  /*3770*/  @!PT LDS RZ, [RZ] ;  /* 0x00000000fffff984 */ /* 0x000fe20000000800 */
[----:B------:R-:W-:Y:S01]  /*3780*/  @!PT LDS RZ, [RZ] ;  /* 0x00000000fffff984 */ /* 0x000fe20000000800 */
[----:B------:R2:W-:Y:S01]  /*3790*/  @!P5 LDGSTS.E.BYPASS.LTC128B.128 [R22+0x14000], [R8.64] ;  /* 0x140000000816dfae */ /* 0x0005e2000b901d44 */
[----:B---3--:R-:W-:-:S03]  /*37a0*/  IADD3 R0, R28, 0x20, RZ ;  /* 0x000000201c007810 */ /* 0x008fc60007ffe0ff */
[----:B------:R2:W-:Y:S01]  /*37b0*/  @!P5 LDGSTS.E.BYPASS.LTC128B.128 [R22+0x18000], [R8.64+0x80] ;  /* 0x180000800816dfae */ /* 0x0005e2000b901d44 */
[----:B------:R-:W-:Y:S01]  /*37c0*/  @!P4 LEA.HI.X R11, R6, c[0x0][0x174], R7, 0x1, P0 ;  /* 0x00005d00060bca11 */ /* 0x000fe200000f0c07 */
[----:B------:R-:W-:Y:S01]  /*37d0*/  @!P1 IMAD.IADD R3, R3, 0x1, R23 ;  /* 0x0000000103039824 */ /* 0x000fe200078e0217 */
[----:B------:R-:W-:Y:S02]  /*37e0*/  IADD3 R7, R28, 0x8, RZ ;  /* 0x000000081c077810 */ /* 0x000fe40007ffe0ff */
[C---:B------:R-:W-:Y:S02]  /*37f0*/  @!P1 LEA R6, P0, R2.reuse, c[0x0][0x170], 0x1 ;  /* 0x00005c0002069a11 */ /* 0x040fe400078008ff */
[----:B------:R-:W-:Y:S02]  /*3800*/  ISETP.GE.AND P6, PT, R7, UR7, PT ;  /* 0x0000000707007c0c */ /* 0x000fe4000bfc6270 */
[----:B------:R-:W-:Y:S01]  /*3810*/  @!P1 LEA.HI.X R7, R2, c[0x0][0x174], R3, 0x1, P0 ;  /* 0x00005d0002079a11 */ /* 0x000fe200000f0c03 */
[----:B------:R-:W-:Y:S01]  /*3820*/  @P4 STS.128 [R22+0x15000], RZ ;  /* 0x015000ff16004388 */ /* 0x000fe20000000c00 */
[----:B--2---:R-:W-:-:S04]  /*3830*/  @!P3 LEA R8, P5, R4, c[0x0][0x170], 0x1 ;  /* 0x00005c000408ba11 */ /* 0x004fc800078a08ff */
[----:B------:R-:W-:Y:S02]  /*3840*/  @!P3 LEA.HI.X R9, R4, c[0x0][0x174], R5, 0x1, P5 ;  /* 0x00005d000409ba11 */ /* 0x000fe400028f0c05 */
[----:B------:R-:W-:Y:S02]  /*3850*/  ISETP.GE.AND P5, PT, R0, UR7, PT ;  /* 0x0000000700007c0c */ /* 0x000fe4000bfa6270 */
[----:B------:R-:W-:-:S04]  /*3860*/  IADD3 R0, R28, 0x28, RZ ;  /* 0x000000281c007810 */ /* 0x000fc80007ffe0ff */
[----:B------:R-:W-:Y:S01]  /*3870*/  ISETP.GE.AND P0, PT, R0, UR7, PT ;  /* 0x0000000700007c0c */ /* 0x000fe2000bf06270 */
[----:B------:R-:W-:Y:S04]  /*3880*/  @P4 STS.128 [R22+0x19000], RZ ;  /* 0x019000ff16004388 */ /* 0x000fe80000000c00 */
[----:B------:R-:W-:Y:S01]  /*3890*/  @!PT LDS RZ, [RZ] ;  /* 0x00000000fffff984 */ /* 0x000fe20000000800 */
[----:B------:R-:W-:Y:S01]  /*38a0*/  @!PT LDS RZ, [RZ] ;  /* 0x00000000fffff984 */ /* 0x000fe20000000800 */
[----:B------:R-:W-:Y:S01]  /*38b0*/  @!PT LDS RZ, [RZ] ;  /* 0x00000000fffff984 */ /* 0x000fe20000000800 */
[----:B------:R1:W-:Y:S04]  /*38c0*/  @!P4 LDGSTS.E.BYPASS.LTC128B.128 [R22+0x15000], [R10.64] ;  /* 0x150000000a16cfae */ /* 0x0003e8000b901d44 */
[----:B------:R1:W-:Y:S04]  /*38d0*/  @!P4 LDGSTS.E.BYPASS.LTC128B.128 [R22+0x19000], [R10.64+0x80] ;  /* 0x190000800a16cfae */ /* 0x0003e8000b901d44 */
[----:B------:R-:W-:Y:S04]  /*38e0*/  @P3 STS.128 [R22+0x16000], RZ ;  /* 0x016000ff16003388 */ /* 0x000fe80000000c00 */
[----:B------:R-:W-:Y:S04]  /*38f0*/  @P3 STS.128 [R22+0x1a000], RZ ;  /* 0x01a000ff16003388 */ /* 0x000fe80000000c00 */
[----:B------:R-:W-:Y:S01]  /*3900*/  @!PT LDS RZ, [RZ] ;  /* 0x00000000fffff984 */ /* 0x000fe20000000800 */
[----:B------:R-:W-:Y:S01]  /*3910*/  @!PT LDS RZ, [RZ] ;  /* 0x00000000fffff984 */ /* 0x000fe20000000800 */
[----:B------:R-:W-:Y:S01]  /*3920*/  @!PT LDS RZ, [RZ] ;  /* 0x00000000fffff984 */ /* 0x000fe20000000800 */
[----:B------:R1:W-:Y:S04]  /*3930*/  @!P3 LDGSTS.E.BYPASS.LTC128B.128 [R22+0x16000], [R8.64] ;  /* 0x160000000816bfae */ /* 0x0003e8000b901d44 */
[----:B------:R1:W-:Y:S01]  /*3940*/  @!P3 LDGSTS.E.BYPASS.LTC128B.128 [R22+0x1a000], [R8.64+0x80] ;  /* 0x1a0000800816bfae */ /* 0x0003e2000b901d44 */
[----:B------:R-:W-:-:S03]  /*3950*/  SHF.R.S32.HI R3, RZ, 0x1f, R0 ;  /* 0x0000001fff037819 */ /* 0x000fc60000011400 */
[----:B------:R-:W-:Y:S04]  /*3960*/  @P1 STS.128 [R22+0x17000], RZ ;  /* 0x017000ff16001388 */ /* 0x000fe80000000c00 */
[----:B------:R-:W-:Y:S04]  /*3970*/  @P1 STS.128 [R22+0x1b000], RZ ;  /* 0x01b000ff16001388 */ /* 0x000fe80000000c00 */
[----:B------:R-:W-:Y:S01]  /*3980*/  @!PT LDS RZ, [RZ] ;  /* 0x00000000fffff984 */ /* 0x000fe20000000800 */
[----:B------:R-:W-:Y:S01]  /*3990*/  @!PT LDS RZ, [RZ] ;  /* 0x00000000fffff984 */ /* 0x000fe20000000800 */
[----:B------:R-:W-:Y:S01]  /*39a0*/  @!PT LDS RZ, [RZ] ;  /* 0x00000000fffff984 */ /* 0x000fe20000000800 */
[----:B------:R2:W-:Y:S01]  /*39b0*/  @!P1 LDGSTS.E.BYPASS.LTC128B.128 [R22+0x17000], [R6.64] ;  /* 0x1700000006169fae */ /* 0x0005e2000b901d44 */
[----:B------:R-:W-:-:S03]  /*39c0*/  IMAD.SHL.U32 R2, R28, 0x4, RZ ;  /* 0x000000041c027824 */ /* 0x000fc600078e00ff */
[----:B------:R2:W-:Y:S01]  /*39d0*/  @!P1 LDGSTS.E.BYPASS.LTC128B.128 [R22+0x1b000], [R6.64+0x80] ;  /* 0x1b00008006169fae */ /* 0x0005e2000b901d44 */
[----:B------:R-:W-:Y:S02]  /*39e0*/  @!P0 LEA R4, P1, R0, UR10, 0x2 ;  /* 0x0000000a00048c11 */ /* 0x000fe4000f8210ff */
[----:B------:R-:W-:Y:S01]  /*39f0*/  ISETP.GE.AND P4, PT, R28, UR7, PT ;  /* 0x000000071c007c0c */ /* 0x000fe2000bf86270 */
[----:B------:R-:W0:Y:S01]  /*3a00*/  LDGDEPBAR ;  /* 0x00000000000079af */ /* 0x000e220000000000 */
[----:B------:R-:W-:Y:S02]  /*3a10*/  @!P0 LEA.HI.X R5, R0, UR9, R3, 0x2, P1 ;  /* 0x0000000900058c11 */ /* 0x000fe400088f1403 */
[----:B------:R-:W-:Y:S02]  /*3a20*/  LEA.HI R0, R27, R26, RZ, 0x4 ;  /* 0x0000001a1b007211 */ /* 0x000fe400078f20ff */
[----:B------:R-:W-:Y:S01]  /*3a30*/  IADD3 R2, P3, R2, UR10, RZ ;  /* 0x0000000a02027c10 */ /* 0x000fe2000ff7e0ff */
[----:B------:R3:W5:Y:S01]  /*3a40*/  @!P0 LDG.E R241, [R4.64] ;  /* 0x0000000404f18981 */ /* 0x000762000c1e1900 */
[----:B------:R-:W-:-:S04]  /*3a50*/  LOP3.LUT R0, R0, 0xfffffff0, RZ, 0xc0, !PT ;  /* 0xfffffff000007812 */ /* 0x000fc800078ec0ff */
[----:B------:R-:W-:Y:S02]  /*3a60*/  IADD3 R0, -R0, R26, RZ ;  /* 0x0000001a00007210 */ /* 0x000fe40007ffe1ff */
[----:B--2---:R-:W-:-:S04]  /*3a70*/  SHF.R.S32.HI R7, RZ, 0x1f, R28 ;  /* 0x0000001fff077819 */ /* 0x004fc8000001141c */
[----:B------:R-:W-:-:S04]  /*3a80*/  SHF.L.U64.HI R6, R28, 0x2, R7 ;  /* 0x000000021c067819 */ /* 0x000fc80000010207 */
[----:B------:R-:W-:-:S05]  /*3a90*/  IADD3.X R3, R6, UR9, RZ, P3, !PT ;  /* 0x0000000906037c10 */ /* 0x000fca0009ffe4ff */
[----:B------:R2:W5:Y:S04]  /*3aa0*/  @!P4 LDG.E R242, [R2.64] ;  /* 0x0000000402f2c981 */ /* 0x000568000c1e1900 */
[----:B------:R2:W5:Y:S04]  /*3ab0*/  @!P6 LDG.E R243, [R2.64+0x20] ;  /* 0x0000200402f3e981 */ /* 0x000568000c1e1900 */
[----:B------:R2:W5:Y:S01]  /*3ac0*/  @!P5 LDG.E R240, [R2.64+0x80] ;  /* 0x0000800402f0d981 */ /* 0x000562000c1e1900 */
[----:B---3--:R-:W-:Y:S02]  /*3ad0*/  IADD3 R4, R28, 0x1, RZ ;  /* 0x000000011c047810 */ /* 0x008fe40007ffe0ff */
[----:B--2---:R-:W-:-:S04]  /*3ae0*/  SHF.R.S32.HI R2, RZ, 0x1f, R0 ;  /* 0x0000001fff027819 */ /* 0x004fc80000011400 */
[----:B------:R-:W-:Y:S01]  /*3af0*/  LEA.HI R2, R2, R0, RZ, 0x3 ;  /* 0x0000000002027211 */ /* 0x000fe200078f18ff */
[----:B------:R-:W-:-:S03]  /*3b00*/  IMAD.U32 R3, RZ, RZ, UR26 ;  /* 0x0000001aff037e24 */ /* 0x000fc6000f8e00ff */
[----:B------:R-:W-:-:S05]  /*3b10*/  LOP3.LUT R2, R2, 0xfffffff8, RZ, 0xc0, !PT ;  /* 0xfffffff802027812 */ /* 0x000fca00078ec0ff */
[----:B------:R-:W-:Y:S01]  /*3b20*/  IMAD.IADD R0, R0, 0x1, -R2 ;  /* 0x0000000100007824 */ /* 0x000fe200078e0a02 */
[----:B------:R-:W-:-:S04]  /*3b30*/  IADD3 R2, R4, UR14, -R3 ;  /* 0x0000000e04027c10 */ /* 0x000fc8000fffe803 */
[C---:B------:R-:W-:Y:S02]  /*3b40*/  LOP3.LUT P0, RZ, R0.reuse, 0x2, RZ, 0xc0, !PT ;  /* 0x0000000200ff7812 */ /* 0x040fe4000780c0ff */
[----:B------:R-:W-:Y:S02]  /*3b50*/  LOP3.LUT P1, RZ, R0, 0x4, RZ, 0xc0, !PT ;  /* 0x0000000400ff7812 */ /* 0x000fe4000782c0ff */
[----:B------:R-:W-:Y:S01]  /*3b60*/  IADD3 R0, R214, 0x2000, RZ ;  /* 0x00002000d6007810 */ /* 0x000fe20007ffe0ff */
[----:B------:R2:W-:Y:S03]  /*3b70*/  STL [R1+0xc], R2 ;  /* 0x00000c0201007387 */ /* 0x0005e60000100800 */
[----:B------:R-:W-:-:S05]  /*3b80*/  SEL R0, R0, R214, !P2 ;  /* 0x000000d600007207 */ /* 0x000fca0005000000 */
[----:B------:R-:W-:Y:S02]  /*3b90*/  IMAD.SHL.U32 R206, R0, 0x2, RZ ;  /* 0x0000000200ce7824 */ /* 0x000fe400078e00ff */
[----:B------:R-:W-:Y:S01]  /*3ba0*/  IMAD.MOV.U32 R0, RZ, RZ, c[0x0][0x22c] ;  /* 0x00008b00ff007624 */ /* 0x000fe200078e00ff */
[----:B------:R-:W-:-:S03]  /*3bb0*/  SHF.L.U32 R3, R28, 0x2, RZ ;  /* 0x000000021c037819 */ /* 0x000fc600000006ff */
[----:B------:R-:W-:Y:S01]  /*3bc0*/  IMAD R0, R0, c[0x0][0x1c0], RZ ;  /* 0x0000700000007a24 */ /* 0x000fe200078e02ff */
[----:B--2---:R-:W-:-:S04]  /*3bd0*/  IADD3 R2, R216, 0x2000, RZ ;  /* 0x00002000d8027810 */ /* 0x004fc80007ffe0ff */
[----:B------:R-:W-:-:S04]  /*3be0*/  SEL R2, R2, R216, !P2 ;  /* 0x000000d802027207 */ /* 0x000fc80005000000 */
[----:B------:R-:W-:Y:S02]  /*3bf0*/  SHF.L.U32 R209, R2, 0x1, RZ ;  /* 0x0000000102d17819 */ /* 0x000fe400000006ff */
[----:B------:R-:W-:-:S05]  /*3c00*/  SHF.L.U64.HI R2, R28, 0x2, R7 ;  /* 0x000000021c027819 */ /* 0x000fca0000010207 */
[----:B------:R2:W-:Y:S01]  /*3c10*/  STL [R1+0x8], R2 ;  /* 0x0000080201007387 */ /* 0x0005e20000100800 */
[----:B------:R-:W-:-:S03]  /*3c20*/  IMAD.SHL.U32 R228, R0, 0x8, RZ ;  /* 0x0000000800e47824 */ /* 0x000fc600078e00ff */
[----:B------:R3:W-:Y:S01]  /*3c30*/  STL [R1+0x4], R3 ;  /* 0x0000040301007387 */ /* 0x0007e20000100800 */
[----:B--2---:R-:W-:-:S05]  /*3c40*/  IMAD.SHL.U32 R2, R0, 0x10, RZ ;  /* 0x0000001000027824 */ /* 0x004fca00078e00ff */
[C---:B------:R-:W-:Y:S02]  /*3c50*/  IADD3 R4, R2.reuse, 0x20, RZ ;  /* 0x0000002002047810 */ /* 0x040fe40007ffe0ff */
[C---:B---3--:R-:W-:Y:S02]  /*3c60*/  IADD3 R3, R2.reuse, 0x40, RZ ;  /* 0x0000004002037810 */ /* 0x048fe40007ffe0ff */
[----:B------:R-:W-:Y:S02]  /*3c70*/  IADD3 R2, R2, 0x60, RZ ;  /* 0x0000006002027810 */ /* 0x000fe40007ffe0ff */
[C---:B------:R-:W-:Y:S01]  /*3c80*/  IADD3 R4, R228.reuse, R4, RZ ;  /* 0x00000004e4047210 */ /* 0x040fe20007ffe0ff */
[C---:B------:R-:W-:Y:S02]  /*3c90*/  IMAD.IADD R3, R228.reuse, 0x1, R3 ;  /* 0x00000001e4037824 */ /* 0x040fe400078e0203 */
[C---:B------:R-:W-:Y:S02]  /*3ca0*/  IMAD.IADD R2, R228.reuse, 0x1, R2 ;  /* 0x00000001e4027824 */ /* 0x040fe400078e0202 */
[C---:B------:R-:W-:Y:S01]  /*3cb0*/  IMAD.IADD R4, R228.reuse, 0x1, R4 ;  /* 0x00000001e4047824 */ /* 0x040fe200078e0204 */
[C---:B------:R-:W-:Y:S01]  /*3cc0*/  IADD3 R3, R228.reuse, R3, RZ ;  /* 0x00000003e4037210 */ /* 0x040fe20007ffe0ff */
[----:B------:R-:W-:-:S02]  /*3cd0*/  IMAD.IADD R2, R228, 0x1, R2 ;  /* 0x00000001e4027824 */ /* 0x000fc400078e0202 */
[C---:B------:R-:W-:Y:S02]  /*3ce0*/  IMAD.IADD R249, R228.reuse, 0x1, R4 ;  /* 0x00000001e4f97824 */ /* 0x040fe400078e0204 */
[C---:B------:R-:W-:Y:S01]  /*3cf0*/  IMAD.IADD R247, R228.reuse, 0x1, R3 ;  /* 0x00000001e4f77824 */ /* 0x040fe200078e0203 */
[C---:B------:R-:W-:Y:S01]  /*3d00*/  IADD3 R245, R228.reuse, R2, RZ ;  /* 0x00000002e4f57210 */ /* 0x040fe20007ffe0ff */
[C---:B------:R-:W-:Y:S01]  /*3d10*/  IMAD.IADD R248, R228.reuse, 0x1, R249 ;  /* 0x00000001e4f87824 */ /* 0x040fe200078e02f9 */
[----:B------:R-:W-:Y:S01]  /*3d20*/  SEL R215, R215, 0xffffffe0, !P0 ;  /* 0xffffffe0d7d77807 */ /* 0x000fe20004000000 */
[C---:B------:R-:W-:Y:S02]  /*3d30*/  IMAD.IADD R246, R228.reuse, 0x1, R247 ;  /* 0x00000001e4f67824 */ /* 0x040fe400078e02f7 */
[----:B------:R-:W-:Y:S01]  /*3d40*/  IMAD.IADD R244, R228, 0x1, R245 ;  /* 0x00000001e4f47824 */ /* 0x000fe200078e02f5 */
        /* <DEDUP_REMOVED lines=44> */
[----:B------:R-:W-:Y:S01]  /*4010*/  IMAD.IADD R208, R215, 0x1, R207 ;  /* 0x00000001d7d07824 */ /* 0x000fe200078e02cf */
[C---:B------:R-:W-:Y:S01]  /*4020*/  IADD3 R252, R228.reuse, R248, RZ ;  /* 0x000000f8e4fc7210 */ /* 0x040fe20007ffe0ff */
[----:B------:R-:W-:-:S02]  /*4030*/  IMAD.IADD R251, R228, 0x1, R246 ;  /* 0x00000001e4fb7824 */ /* 0x000fc400078e02f6 */
[----:B------:R-:W-:Y:S01]  /*4040*/  IMAD.IADD R250, R228, 0x1, R244 ;  /* 0x00000001e4fa7824 */ /* 0x000fe200078e02f4 */
[----:B-1----:R-:W-:Y:S02]  /*4050*/  UIADD3 UR15, UR15, -UR14, URZ ;  /* 0x8000000e0f0f7290 */ /* 0x002fe4000fffe03f */
.L_x_244:
        /* <DEDUP_REMOVED lines=12> */
[----:B------:R-:W-:Y:S06]  /*4120*/  UISETP.LT.AND UP0, UPT, UR8, UR14, UP0 ;  /* 0x0000000e0800728c */ /* 0x000fec0008701270 */
        /* <DEDUP_REMOVED lines=56> */
[----:B---3--:R-:W-:Y:S04]  /*44b0*/  @!P0 IMAD R0, R0, 0x80, R229 ;  /* 0x0000008000008824 */ /* 0x008fe800078e02e5 */
        /* <DEDUP_REMOVED lines=24> */
[-C--:B------:R-:W-:Y:S07]  /*4640*/  HMMA.16816.F32 R28, R184, R198.reuse, R28 ;  /* 0x000000c6b81c723c */ /* 0x080fee000000181c */
[----:B------:R-:W-:Y:S01]  /*4650*/  MOV R184, 0x40 ;  /* 0x0000004000b87802 */ /* 0x000fe20000000f00 */
[----:B------:R-:W-:Y:S01]  /*4660*/  HMMA.16816.F32 R32, R164, R198, R32 ;  /* 0x000000c6a420723c */ /* 0x000fe20000001820 */
[----:B------:R1:W4:Y:S03]  /*4670*/  LDSM.16.M88.4 R164, [R2+0x3000] ;  /* 0x0030000002a4783b */ /* 0x0003260000000200 */
[----:B------:R-:W-:Y:S04]  /*4680*/  SEL R196, R184, 0xffffffc0, !P1 ;  /* 0xffffffc0b8c47807 */ /* 0x000fe80004800000 */
[-C--:B--2---:R-:W-:Y:S05]  /*4690*/  HMMA.16816.F32 R4, R172, R180.reuse, R4 ;  /* 0x000000b4ac04723c */ /* 0x084fea0000001804 */
[----:B------:R-:W-:Y:S03]  /*46a0*/  IMAD.IADD R184, R196, 0x1, R207 ;  /* 0x00000001c4b87824 */ /* 0x000fe600078e02cf */
[C---:B---3--:R-:W-:Y:S07]  /*46b0*/  HMMA.16816.F32 R8, R188.reuse, R180, R8 ;  /* 0x000000b4bc08723c */ /* 0x048fee0000001808 */
[----:B------:R-:W-:Y:S01]  /*46c0*/  @!P0 IADD3 R181, R0, 0x1, RZ ;  /* 0x0000000100b58810 */ /* 0x000fe20007ffe0ff */
[-C--:B------:R-:W-:Y:S04]  /*46d0*/  HMMA.16816.F32 R12, R188, R182.reuse, R12 ;  /* 0x000000b6bc0c723c */ /* 0x080fe8000000180c */
[----:B-1----:R-:W-:Y:S04]  /*46e0*/  @!P0 IADD3 R2, R230, UR7, RZ ;  /* 0x00000007e6028c10 */ /* 0x002fe8000fffe0ff */
[C---:B------:R-:W-:Y:S04]  /*46f0*/  HMMA.16816.F32 R16, R172.reuse, R182, R16 ;  /* 0x000000b6ac10723c */ /* 0x040fe80000001810 */
        /* <DEDUP_REMOVED lines=147> */
[-C--:B------:R-:W-:Y:S02]  /*5030*/  @!P0 ISETP.GE.AND P2, PT, R4, R174.reuse, PT ;  /* 0x000000ae0400820c */ /* 0x080fe40003f46270 */
        /* <DEDUP_REMOVED lines=97> */
[----:B---3--:R-:W-:Y:S02]  /*5650*/  IADD3.X R179, R0, UR11, RZ, P0, !PT ;  /* 0x0000000b00b37c10 */ /* 0x008fe400087fe4ff */
[----:B------:R-:W-:Y:S03]  /*5660*/  PLOP3.LUT P0, PT, PT, PT, UP3, 0x80, 0x0 ;  /* 0x000000000000781c */ /* 0x000fe60003f0f038 */
[----:B------:R-:W2:Y:S04]  /*5670*/  LDG.E R177, [R178.64] ;  /* 0x00000004b2b17981 */ /* 0x000ea8000c1e1900 */
        /* <DEDUP_REMOVED lines=52> */
[----:B------:R-:W-:Y:S02]  /*59c0*/  FADD.FTZ R5, -R177, R5 ;  /* 0x00000005b1057221 */ /* 0x000fe40000010100 */
        /* <DEDUP_REMOVED lines=66> */
[----:B------:R-:W-:Y:S01]  /*5df0*/  MOV R186, R227 ;  /* 0x000000e300ba7202 */ /* 0x000fe20000000f00 */
[----:B------:R-:W-:Y:S01]  /*5e00*/  IMAD.MOV.U32 R187, RZ, RZ, R226 ;  /* 0x000000ffffbb7224 */ /* 0x000fe200078e00e2 */
        /* <DEDUP_REMOVED lines=23> */
.L_x_242:
[----:B------:R-:W-:Y:S01]  /*5f80*/  F2FP.PACK_AB R12, R178, R179 ;  /* 0x000000b3b20c723e */ /* 0x000fe200000000ff */
[----:B------:R2:W5:Y:S01]  /*5f90*/  LDL R185, [R1] ;  /* 0x0000000001b97983 */ /* 0x0005620000100800 */
        /* <DEDUP_REMOVED lines=34> */
[----:B---3--:R-:W-:Y:S04]  /*61c0*/  IADD3 R16, R0, 0x8000, RZ ;  /* 0x0000800000107810 */ /* 0x008fe80007ffe0ff */
[----:B------:R-:W-:Y:S01]  /*61d0*/  @P1 IADD3 R2, R16, -0x40, RZ ;  /* 0xffffffc010021810 */ /* 0x000fe20007ffe0ff */
[----:B------:R-:W-:Y:S05]  /*61e0*/  LDSM.16.MT88.4 R4, [R205+0x20000] ;  /* 0x02000000cd04783b */ /* 0x000fea0000004200 */
[----:B------:R-:W1:Y:S05]  /*61f0*/  LDSM.16.MT88.4 R8, [R0+0x8000] ;  /* 0x008000000008783b */ /* 0x000e6a0000004200 */
[----:B------:R-:W3:Y:S05]  /*6200*/  LDSM.16.MT88.4 R12, [R205+0x22000] ;  /* 0x02200000cd0c783b */ /* 0x000eea0000004200 */
[----:B------:R-:W4:Y:S05]  /*6210*/  LDSM.16.MT88.4 R16, [R2] ;  /* 0x000000000210783b */ /* 0x000f2a0000004200 */
[----:B------:R-:W2:Y:S05]  /*6220*/  LDSM.16.MT88.4 R20, [R0+0xa000] ;  /* 0x00a000000014783b */ /* 0x000eaa0000004200 */
[----:B------:R-:W2:Y:S05]  /*6230*/  LDSM.16.MT88.4 R24, [R2+0x2000] ;  /* 0x002000000218783b */ /* 0x000eaa0000004200 */
[----:B------:R-:W-:Y:S05]  /*6240*/  LDSM.16.MT88.4 R28, [R0+0x8800] ;  /* 0x00880000001c783b */ /* 0x000fea0000004200 */
[----:B------:R-:W-:Y:S05]  /*6250*/  LDSM.16.MT88.4 R32, [R205+0x22800] ;  /* 0x02280000cd20783b */ /* 0x000fea0000004200 */
[----:B------:R-:W-:Y:S01]  /*6260*/  LDSM.16.MT88.4 R164, [R2+0x800] ;  /* 0x0008000002a4783b */ /* 0x000fe20000004200 */
[-C--:B-1----:R-:W-:Y:S04]  /*6270*/  HMMA.16816.F32 R36, R4, R8.reuse, R36 ;  /* 0x000000080424723c */ /* 0x082fe80000001824 */
[----:B------:R-:W-:Y:S05]  /*6280*/  LDSM.16.MT88.4 R168, [R0+0xa800] ;  /* 0x00a8000000a8783b */ /* 0x000fea0000004200 */
[----:B------:R-:W-:Y:S01]  /*6290*/  LDSM.16.MT88.4 R172, [R2+0x2800] ;  /* 0x0028000002ac783b */ /* 0x000fe20000004200 */
[C---:B---3--:R-:W-:Y:S08]  /*62a0*/  HMMA.16816.F32 R40, R12.reuse, R8, R40 ;  /* 0x000000080c28723c */ /* 0x048ff00000001828 */
[-C--:B------:R-:W-:Y:S08]  /*62b0*/  HMMA.16816.F32 R44, R12, R10.reuse, R44 ;  /* 0x0000000a0c2c723c */ /* 0x080ff0000000182c */
[C---:B------:R-:W-:Y:S01]  /*62c0*/  HMMA.16816.F32 R48, R4.reuse, R10, R48 ;  /* 0x0000000a0430723c */ /* 0x040fe20000001830 */
[----:B------:R-:W1:Y:S07]  /*62d0*/  LDSM.16.MT88.4 R8, [R205+0x20800] ;  /* 0x02080000cd08783b */ /* 0x000e6e0000004200 */
[-C--:B----4-:R-:W-:Y:S08]  /*62e0*/  HMMA.16816.F32 R52, R4, R16.reuse, R52 ;  /* 0x000000100434723c */ /* 0x090ff00000001834 */
[C---:B------:R-:W-:Y:S08]  /*62f0*/  HMMA.16816.F32 R56, R12.reuse, R16, R56 ;  /* 0x000000100c38723c */ /* 0x040ff00000001838 */
[-C--:B------:R-:W-:Y:S08]  /*6300*/  HMMA.16816.F32 R60, R12, R18.reuse, R60 ;  /* 0x000000120c3c723c */ /* 0x080ff0000000183c */
[C---:B------:R-:W-:Y:S01]  /*6310*/  HMMA.16816.F32 R64, R4.reuse, R18, R64 ;  /* 0x000000120440723c */ /* 0x040fe20000001840 */
[----:B------:R-:W-:Y:S07]  /*6320*/  LDSM.16.MT88.4 R16, [R205+0x23000] ;  /* 0x02300000cd10783b */ /* 0x000fee0000004200 */
[-C--:B--2---:R-:W-:Y:S08]  /*6330*/  HMMA.16816.F32 R68, R4, R20.reuse, R68 ;  /* 0x000000140444723c */ /* 0x084ff00000001844 */
        /* <DEDUP_REMOVED lines=68> */
[----:B------:R-:W-:Y:S02]  /*6780*/  IMAD.MOV.U32 R5, RZ, RZ, c[0x0][0x370] ;  /* 0x0000dc00ff057624 */ /* 0x000fe400078e00ff */
[----:B------:R-:W-:Y:S02]  /*6790*/  IMAD.MOV.U32 R6, RZ, RZ, c[0x0][0x374] ;  /* 0x0000dd00ff067624 */ /* 0x000fe400078e00ff */
[----:B------:R-:W-:Y:S05]  /*67a0*/  IMAD.U32 R0, R5, -0x40, RZ ;  /* 0xffffffc005007824 */ /* 0x000fea00078e00ff */
[C---:B------:R-:W-:Y:S04]  /*67b0*/  LEA R2, P2, R0.reuse, R220, 0x1 ;  /* 0x000000dc00027211 */ /* 0x040fe800078408ff */
[----:B------:R-:W-:Y:S02]  /*67c0*/  LEA.HI.X.SX32 R0, R0, R221, 0x1, P2 ;  /* 0x000000dd00007211 */ /* 0x000fe400010f0eff */
[----:B------:R-:W-:Y:S03]  /*67d0*/  MOV R220, R2 ;  /* 0x0000000200dc7202 */ /* 0x000fe60000000f00 */
[----:B------:R-:W-:Y:S01]  /*67e0*/  IMAD.MOV.U32 R221, RZ, RZ, R0 ;  /* 0x000000ffffdd7224 */ /* 0x000fe200078e0000 */
[----:B-----5:R-:W-:Y:S02]  /*67f0*/  SHF.L.U32 R0, R185, 0x1, RZ ;  /* 0x00000001b9007819 */ /* 0x020fe400000006ff */
        /* <DEDUP_REMOVED lines=10> */
.L_x_243:
        /* <DEDUP_REMOVED lines=11> */
[----:B------:R-:W-:Y:S02]  /*6950*/  IMAD.SHL.U32 R191, R191, 0x20, RZ ;  /* 0x00000020bfbf7824 */ /* 0x000fe400078e00ff */
[----:B------:R-:W-:Y:S02]  /*6960*/  IMAD R190, R190, 0x28, RZ ;  /* 0x00000028bebe7824 */ /* 0x000fe400078e02ff */
[----:B------:R-:W3:Y:S01]  /*6970*/  LDSM.16.MT88.4 R164, [R204+0x4000] ;  /* 0x00400000cca4783b */ /* 0x000ee20000004200 */
[----:B------:R-:W-:Y:S02]  /*6980*/  IMAD.MOV.U32 R189, RZ, RZ, c[0x0][0x22c] ;  /* 0x00008b00ffbd7624 */ /* 0x000fe400078e00ff */
[----:B-1----:R-:W-:Y:S02]  /*6990*/  IMAD.MOV.U32 R0, RZ, RZ, c[0x0][0x22c] ;  /* 0x00008b00ff007624 */ /* 0x002fe400078e00ff */
[----:B------:R-:W4:Y:S01]  /*69a0*/  LDL R188, [R1+0x18] ;  /* 0x0000180001bc7983 */ /* 0x000f220000100800 */
[----:B------:R-:W-:Y:S02]  /*69b0*/  IMAD R189, R189, c[0x0][0x1c0], RZ ;  /* 0x00007000bdbd7a24 */ /* 0x000fe400078e02ff */
[----:B------:R-:W-:Y:S02]  /*69c0*/  IMAD R0, R0, c[0x0][0x1c0], RZ ;  /* 0x0000700000007a24 */ /* 0x000fe400078e02ff */
[----:B------:R-:W-:Y:S01]  /*69d0*/  LDSM.16.M88.4 R168, [R208+0x1c000] ;  /* 0x01c00000d0a8783b */ /* 0x000fe20000000200 */
[----:B------:R-:W-:Y:S02]  /*69e0*/  IMAD R189, R189, 0x38, RZ ;  /* 0x00000038bdbd7824 */ /* 0x000fe400078e02ff */
[----:B------:R-:W-:Y:S02]  /*69f0*/  IMAD.U32 R0, R0, -0x40, RZ ;  /* 0xffffffc000007824 */ /* 0x000fe400078e00ff */
[----:B------:R-:W4:Y:S03]  /*6a00*/  LDL R2, [R1+0x1c] ;  /* 0x00001c0001027983 */ /* 0x000f260000100800 */
[C---:B------:R-:W-:Y:S02]  /*6a10*/  LEA R227, P2, R0.reuse, R186, 0x2 ;  /* 0x000000ba00e37211 */ /* 0x040fe400078410ff */
[----:B------:R-:W1:Y:S02]  /*6a20*/  LDSM.16.MT88.4 R172, [R204+0x800] ;  /* 0x00080000ccac783b */ /* 0x000e640000004200 */
[----:B------:R-:W-:Y:S01]  /*6a30*/  LEA.HI.X.SX32 R226, R0, R187, 0x2, P2 ;  /* 0x000000bb00e27211 */ /* 0x000fe200010f16ff */
[----:B------:R-:W-:Y:S02]  /*6a40*/  IMAD.MOV.U32 R0, RZ, RZ, c[0x0][0x22c] ;  /* 0x00008b00ff007624 */ /* 0x000fe400078e00ff */
[----:B------:R-:W1:Y:S02]  /*6a50*/  LDSM.16.M88.4 R176, [R208+0x1d000] ;  /* 0x01d00000d0b0783b */ /* 0x000e640000000200 */
[----:B------:R-:W-:Y:S01]  /*6a60*/  IMAD R0, R0, c[0x0][0x1c0], RZ ;  /* 0x0000700000007a24 */ /* 0x000fe200078e02ff */
[-C--:B--2---:R-:W-:Y:S02]  /*6a70*/  HMMA.16816.F32 R4, R32, R16.reuse, RZ ;  /* 0x000000102004723c */ /* 0x084fe400000018ff */
[----:B------:R-:W2:Y:S01]  /*6a80*/  LDSM.16.MT88.4 R180, [R204+0x4800] ;  /* 0x00480000ccb4783b */ /* 0x000ea20000004200 */
[----:B------:R-:W-:Y:S05]  /*6a90*/  IMAD R0, R0, 0x18, RZ ;  /* 0x0000001800007824 */ /* 0x000fea00078e02ff */
        /* <DEDUP_REMOVED lines=80> */
[----:B------:R-:W-:Y:S01]  /*6fa0*/  IMAD.MOV.U32 R188, RZ, RZ, c[0x0][0x22c] ;  /* 0x00008b00ffbc7624 */ /* 0x000fe200078e00ff */
[-C--:B-1----:R-:W-:Y:S01]  /*6fb0*/  HMMA.16816.F32 R4, R172, R176.reuse, R4 ;  /* 0x000000b0ac04723c */ /* 0x082fe20000001804 */
[----:B------:R-:W-:Y:S04]  /*6fc0*/  @UP3 UIADD3 UR10, UP1, UR10, -0x100, URZ ;  /* 0xffffff000a0a3890 */ /* 0x000fe8000ff3e03f */
[----:B------:R-:W-:Y:S01]  /*6fd0*/  @P0 IADD3.X R169, R2, UR9, RZ, P3, !PT ;  /* 0x0000000902a90c10 */ /* 0x000fe20009ffe4ff */
[----:B------:R-:W-:Y:S01]  /*6fe0*/  IMAD.MOV.U32 R2, RZ, RZ, R227 ;  /* 0x000000ffff027224 */ /* 0x000fe200078e00e3 */
[----:B------:R-:W-:Y:S01]  /*6ff0*/  @UP3 UIADD3.X UR9, UR9, -0x1, URZ, UP1, !UPT ;  /* 0xffffffff09093890 */ /* 0x000fe20008ffe43f */
[----:B--2---:R-:W-:Y:S02]  /*7000*/  IMAD.MOV.U32 R3, RZ, RZ, R226 ;  /* 0x000000ffff037224 */ /* 0x004fe400078e00e2 */
[----:B------:R1:W5:Y:S02]  /*7010*/  @P0 LDG.E R242, [R168.64] ;  /* 0x00000004a8f20981 */ /* 0x000364000c1e1900 */
[----:B------:R-:W-:Y:S03]  /*7020*/  IMAD R188, R188, c[0x0][0x1c0], RZ ;  /* 0x00007000bcbc7a24 */ /* 0x000fe600078e02ff */
[----:B------:R1:W5:Y:S01]  /*7030*/  @P0 LDG.E R243, [R168.64+0x20] ;  /* 0x00002004a8f30981 */ /* 0x000362000c1e1900 */
[----:B------:R-:W-:Y:S04]  /*7040*/  IMAD.SHL.U32 R188, R188, 0x10, RZ ;  /* 0x00000010bcbc7824 */ /* 0x000fe800078e00ff */
[----:B------:R1:W5:Y:S01]  /*7050*/  @P0 LDG.E R240, [R168.64+0x80] ;  /* 0x00008004a8f00981 */ /* 0x000362000c1e1900 */
[C---:B---3--:R-:W-:Y:S04]  /*7060*/  HMMA.16816.F32 R8, R180.reuse, R176, R8 ;  /* 0x000000b0b408723c */ /* 0x048fe80000001808 */
[----:B------:R1:W5:Y:S05]  /*7070*/  @P0 LDG.E R241, [R168.64+0xa0] ;  /* 0x0000a004a8f10981 */ /* 0x00036a000c1e1900 */
[----:B------:R2:W-:Y:S03]  /*7080*/  RED.E.ADD.F32.FTZ.RN.STRONG.GPU [R2.64], R4 ;  /* 0x000000040200798e */ /* 0x0005e6000c10e784 */
[CC--:B------:R-:W-:Y:S01]  /*7090*/  LEA R176, P0, R188.reuse, R2.reuse, 0x2 ;  /* 0x00000002bcb07211 */ /* 0x0c0fe200078010ff */
[-C--:B------:R-:W-:Y:S03]  /*70a0*/  HMMA.16816.F32 R12, R180, R178.reuse, R12 ;  /* 0x000000b2b40c723c */ /* 0x080fe6000000180c */
[-C--:B------:R-:W-:Y:S05]  /*70b0*/  LEA.HI.X.SX32 R177, R188, R3.reuse, 0x2, P0 ;  /* 0x00000003bcb17211 */ /* 0x080fea00000f16ff */
[C---:B------:R-:W-:Y:S08]  /*70c0*/  HMMA.16816.F32 R16, R172.reuse, R178, R16 ;  /* 0x000000b2ac10723c */ /* 0x040ff00000001810 */
[-C--:B------:R-:W-:Y:S04]  /*70d0*/  HMMA.16816.F32 R20, R172, R164.reuse, R20 ;  /* 0x000000a4ac14723c */ /* 0x080fe80000001814 */
[CC--:B-1----:R-:W-:Y:S04]  /*70e0*/  LEA R168, P0, R191.reuse, R2.reuse, 0x2 ;  /* 0x00000002bfa87211 */ /* 0x0c2fe800078010ff */
[C---:B------:R-:W-:Y:S04]  /*70f0*/  HMMA.16816.F32 R24, R180.reuse, R164, R24 ;  /* 0x000000a4b418723c */ /* 0x040fe80000001818 */
[-C--:B------:R-:W-:Y:S03]  /*7100*/  LEA.HI.X.SX32 R169, R191, R3.reuse, 0x2, P0 ;  /* 0x00000003bfa97211 */ /* 0x080fe600000f16ff */
[CC--:B------:R-:W-:Y:S01]  /*7110*/  LEA R164, P2, R228.reuse, R2.reuse, 0x2 ;  /* 0x00000002e4a47211 */ /* 0x0c0fe200078410ff */
[-C--:B------:R-:W-:Y:S04]  /*7120*/  HMMA.16816.F32 R28, R180, R166.reuse, R28 ;  /* 0x000000a6b41c723c */ /* 0x080fe8000000181c */
[-C--:B------:R-:W-:Y:S02]  /*7130*/  LEA.HI.X.SX32 R165, R228, R3.reuse, 0x2, P2 ;  /* 0x00000003e4a57211 */ /* 0x080fe400010f16ff */
[CC--:B------:R-:W-:Y:S02]  /*7140*/  LEA R170, P2, R0.reuse, R2.reuse, 0x2 ;  /* 0x0000000200aa7211 */ /* 0x0c0fe400078410ff */
[----:B------:R-:W-:Y:S01]  /*7150*/  HMMA.16816.F32 R32, R172, R166, R32 ;  /* 0x000000a6ac20723c */ /* 0x000fe20000001820 */
[----:B------:R1:W-:Y:S03]  /*7160*/  RED.E.ADD.F32.FTZ.RN.STRONG.GPU [R164.64], R5 ;  /* 0x00000005a400798e */ /* 0x0003e6000c10e784 */
[-C--:B------:R-:W-:Y:S01]  /*7170*/  LEA.HI.X.SX32 R171, R0, R3.reuse, 0x2, P2 ;  /* 0x0000000300ab7211 */ /* 0x080fe200010f16ff */
[----:B------:R-:W-:Y:S01]  /*7180*/  IMAD.MOV.U32 R0, RZ, RZ, c[0x0][0x22c] ;  /* 0x00008b00ff007624 */ /* 0x000fe200078e00ff */
[----:B------:R3:W-:Y:S01]  /*7190*/  RED.E.ADD.F32.FTZ.RN.STRONG.GPU [R176.64], R6 ;  /* 0x00000006b000798e */ /* 0x0007e2000c10e784 */
[-C--:B------:R-:W-:Y:S02]  /*71a0*/  LEA R166, P3, R190, R2.reuse, 0x2 ;  /* 0x00000002bea67211 */ /* 0x080fe400078610ff */
[----:B------:R-:W-:Y:S02]  /*71b0*/  IMAD R0, R0, c[0x0][0x1c0], RZ ;  /* 0x0000700000007a24 */ /* 0x000fe400078e02ff */
[----:B------:R4:W-:Y:S01]  /*71c0*/  RED.E.ADD.F32.FTZ.RN.STRONG.GPU [R170.64], R7 ;  /* 0x00000007aa00798e */ /* 0x0009e2000c10e784 */
[-C--:B------:R-:W-:Y:S01]  /*71d0*/  LEA.HI.X.SX32 R167, R190, R3.reuse, 0x2, P3 ;  /* 0x00000003bea77211 */ /* 0x080fe200018f16ff */
[----:B------:R-:W-:Y:S03]  /*71e0*/  IMAD R0, R0, 0x30, RZ ;  /* 0x0000003000007824 */ /* 0x000fe600078e02ff */
[----:B------:R4:W-:Y:S02]  /*71f0*/  RED.E.ADD.F32.FTZ.RN.STRONG.GPU [R168.64], R8 ;  /* 0x00000008a800798e */ /* 0x0009e4000c10e784 */
[CC--:B--2---:R-:W-:Y:S03]  /*7200*/  LEA R4, P2, R0.reuse, R2.reuse, 0x2 ;  /* 0x0000000200047211 */ /* 0x0c4fe600078410ff */
[----:B------:R2:W-:Y:S05]  /*7210*/  RED.E.ADD.F32.FTZ.RN.STRONG.GPU [R166.64], R9 ;  /* 0x00000009a600798e */ /* 0x0005ea000c10e784 */
[----:B------:R-:W-:Y:S01]  /*7220*/  LDSM.16.MT88.4 R168, [R206+0x2800] ;  /* 0x00280000cea8783b */ /* 0x000fe20000004200 */
[-C--:B-1----:R-:W-:Y:S01]  /*7230*/  LEA.HI.X.SX32 R5, R0, R3.reuse, 0x2, P2 ;  /* 0x0000000300057211 */ /* 0x082fe200010f16ff */
[----:B------:R-:W-:Y:S04]  /*7240*/  IMAD.MOV.U32 R0, RZ, RZ, c[0x0][0x22c] ;  /* 0x00008b00ff007624 */ /* 0x000fe800078e00ff */
[----:B------:R1:W-:Y:S01]  /*7250*/  RED.E.ADD.F32.FTZ.RN.STRONG.GPU [R4.64], R10 ;  /* 0x0000000a0400798e */ /* 0x0003e2000c10e784 */
[CC--:B---3--:R-:W-:Y:S01]  /*7260*/  LEA R6, P0, R189.reuse, R2.reuse, 0x2 ;  /* 0x00000002bd067211 */ /* 0x0c8fe200078010ff */
[----:B------:R-:W-:Y:S03]  /*7270*/  IMAD R0, R0, c[0x0][0x1c0], RZ ;  /* 0x0000700000007a24 */ /* 0x000fe600078e02ff */
[-C--:B----4-:R-:W-:Y:S01]  /*7280*/  LEA.HI.X.SX32 R7, R189, R3.reuse, 0x2, P0 ;  /* 0x00000003bd077211 */ /* 0x090fe200000f16ff */
[----:B------:R-:W-:Y:S04]  /*7290*/  IMAD.SHL.U32 R0, R0, 0x10, RZ ;  /* 0x0000001000007824 */ /* 0x000fe800078e00ff */
[----:B------:R3:W-:Y:S01]  /*72a0*/  RED.E.ADD.F32.FTZ.RN.STRONG.GPU [R6.64], R11 ;  /* 0x0000000b0600798e */ /* 0x0007e2000c10e784 */
[C---:B------:R-:W-:Y:S02]  /*72b0*/  IADD3 R179, R0.reuse, 0x20, RZ ;  /* 0x0000002000b37810 */ /* 0x040fe40007ffe0ff */
[C---:B------:R-:W-:Y:S02]  /*72c0*/  IADD3 R178, R0.reuse, 0x20, RZ ;  /* 0x0000002000b27810 */ /* 0x040fe40007ffe0ff */
[----:B------:R4:W-:Y:S01]  /*72d0*/  RED.E.ADD.F32.FTZ.RN.STRONG.GPU [R2.64+0x80], R16 ;  /* 0x000080100200798e */ /* 0x0009e2000c10e784 */
[----:B------:R-:W-:Y:S02]  /*72e0*/  IADD3 R0, R0, 0x20, RZ ;  /* 0x0000002000007810 */ /* 0x000fe40007ffe0ff */
[C---:B------:R-:W-:Y:S01]  /*72f0*/  IMAD.IADD R178, R228.reuse, 0x1, R178 ;  /* 0x00000001e4b27824 */ /* 0x040fe200078e02b2 */
[CC--:B------:R-:W-:Y:S01]  /*7300*/  LEA R8, P3, R249.reuse, R2.reuse, 0x2 ;  /* 0x00000002f9087211 */ /* 0x0c0fe200078610ff */
[----:B------:R4:W-:Y:S01]  /*7310*/  RED.E.ADD.F32.FTZ.RN.STRONG.GPU [R164.64+0x80], R17 ;  /* 0x00008011a400798e */ /* 0x0009e2000c10e784 */
[C---:B------:R-:W-:Y:S02]  /*7320*/  IMAD.IADD R0, R228.reuse, 0x1, R0 ;  /* 0x00000001e4007824 */ /* 0x040fe400078e0200 */
[-C--:B--2---:R-:W-:Y:S02]  /*7330*/  LEA.HI.X.SX32 R9, R249, R3.reuse, 0x2, P3 ;  /* 0x00000003f9097211 */ /* 0x084fe400018f16ff */
[----:B------:R-:W-:Y:S01]  /*7340*/  IMAD.IADD R0, R228, 0x1, R0 ;  /* 0x00000001e4007824 */ /* 0x000fe200078e0200 */
[CC--:B-1----:R-:W-:Y:S04]  /*7350*/  LEA R4, P0, R179.reuse, R2.reuse, 0x2 ;  /* 0x00000002b3047211 */ /* 0x0c2fe800078010ff */
[-C--:B------:R-:W-:Y:S02]  /*7360*/  LEA.HI.X.SX32 R5, R179, R3.reuse, 0x2, P0 ;  /* 0x00000003b3057211 */ /* 0x080fe400000f16ff */
[-C--:B------:R-:W-:Y:S03]  /*7370*/  LEA R10, P0, R0, R2.reuse, 0x2 ;  /* 0x00000002000a7211 */ /* 0x080fe600078010ff */
[----:B------:R1:W-:Y:S01]  /*7380*/  RED.E.ADD.F32.FTZ.RN.STRONG.GPU [R4.64], R18 ;  /* 0x000000120400798e */ /* 0x0003e2000c10e784 */
[-C--:B---3--:R-:W-:Y:S02]  /*7390*/  LEA R6, P2, R178, R2.reuse, 0x2 ;  /* 0x00000002b2067211 */ /* 0x088fe400078410ff */
[-C--:B------:R-:W-:Y:S01]  /*73a0*/  LEA.HI.X.SX32 R11, R0, R3.reuse, 0x2, P0 ;  /* 0x00000003000b7211 */ /* 0x080fe200000f16ff */
[----:B------:R-:W-:Y:S01]  /*73b0*/  IMAD.MOV.U32 R0, RZ, RZ, c[0x0][0x22c] ;  /* 0x00008b00ff007624 */ /* 0x000fe200078e00ff */
[-C--:B------:R-:W-:Y:S02]  /*73c0*/  LEA.HI.X.SX32 R7, R178, R3.reuse, 0x2, P2 ;  /* 0x00000003b2077211 */ /* 0x080fe400010f16ff */
[----:B----4-:R-:W-:Y:S01]  /*73d0*/  IADD3 R16, R188, 0x60, RZ ;  /* 0x00000060bc107810 */ /* 0x010fe20007ffe0ff */
[----:B------:R-:W-:Y:S02]  /*73e0*/  IMAD R0, R0, c[0x0][0x1c0], RZ ;  /* 0x0000700000007a24 */ /* 0x000fe400078e02ff */
[----:B------:R2:W-:Y:S01]  /*73f0*/  RED.E.ADD.F32.FTZ.RN.STRONG.GPU [R6.64], R19 ;  /* 0x000000130600798e */ /* 0x0005e2000c10e784 */
[----:B------:R-:W-:Y:S01]  /*7400*/  IADD3 R17, R188, 0x60, RZ ;  /* 0x00000060bc117810 */ /* 0x000fe20007ffe0ff */
[----:B------:R-:W-:Y:S02]  /*7410*/  IMAD.SHL.U32 R0, R0, 0x10, RZ ;  /* 0x0000001000007824 */ /* 0x000fe400078e00ff */
[----:B------:R-:W-:Y:S01]  /*7420*/  IMAD.IADD R16, R228, 0x1, R16 ;  /* 0x00000001e4107824 */ /* 0x000fe200078e0210 */
[----:B------:R3:W-:Y:S02]  /*7430*/  RED.E.ADD.F32.FTZ.RN.STRONG.GPU [R10.64], R12 ;  /* 0x0000000c0a00798e */ /* 0x0007e4000c10e784 */
[C---:B------:R-:W-:Y:S02]  /*7440*/  IADD3 R173, R0.reuse, 0x40, RZ ;  /* 0x0000004000ad7810 */ /* 0x040fe40007ffe0ff */
[C---:B------:R-:W-:Y:S01]  /*7450*/  IADD3 R172, R0.reuse, 0x40, RZ ;  /* 0x0000004000ac7810 */ /* 0x040fe20007ffe0ff */
[----:B------:R4:W-:Y:S01]  /*7460*/  RED.E.ADD.F32.FTZ.RN.STRONG.GPU [R8.64], R13 ;  /* 0x0000000d0800798e */ /* 0x0009e2000c10e784 */
[----:B------:R-:W-:Y:S03]  /*7470*/  IADD3 R0, R0, 0x40, RZ ;  /* 0x0000004000007810 */ /* 0x000fe60007ffe0ff */
[C---:B------:R-:W-:Y:S02]  /*7480*/  IMAD.IADD R172, R228.reuse, 0x1, R172 ;  /* 0x00000001e4ac7824 */ /* 0x040fe400078e02ac */
[----:B------:R-:W-:Y:S01]  /*7490*/  IMAD.IADD R0, R228, 0x1, R0 ;  /* 0x00000001e4007824 */ /* 0x000fe200078e0200 */
[-C--:B-1----:R-:W-:Y:S03]  /*74a0*/  LEA R4, P2, R248, R2.reuse, 0x2 ;  /* 0x00000002f8047211 */ /* 0x082fe600078410ff */
[----:B------:R-:W-:Y:S01]  /*74b0*/  IMAD.IADD R0, R228, 0x1, R0 ;  /* 0x00000001e4007824 */ /* 0x000fe200078e0200 */
[-C--:B------:R-:W-:Y:S05]  /*74c0*/  LEA.HI.X.SX32 R5, R248, R3.reuse, 0x2, P2 ;  /* 0x00000003f8057211 */ /* 0x080fea00010f16ff */
[----:B------:R1:W-:Y:S01]  /*74d0*/  RED.E.ADD.F32.FTZ.RN.STRONG.GPU [R4.64], R14 ;  /* 0x0000000e0400798e */ /* 0x0003e2000c10e784 */
[CC--:B--2---:R-:W-:Y:S04]  /*74e0*/  LEA R6, P0, R252.reuse, R2.reuse, 0x2 ;  /* 0x00000002fc067211 */ /* 0x0c4fe800078010ff */
[-C--:B------:R-:W-:Y:S02]  /*74f0*/  LEA.HI.X.SX32 R7, R252, R3.reuse, 0x2, P0 ;  /* 0x00000003fc077211 */ /* 0x080fe400000f16ff */
[CC--:B---3--:R-:W-:Y:S03]  /*7500*/  LEA R12, P2, R172.reuse, R2.reuse, 0x2 ;  /* 0x00000002ac0c7211 */ /* 0x0c8fe600078410ff */
[----:B------:R2:W-:Y:S01]  /*7510*/  RED.E.ADD.F32.FTZ.RN.STRONG.GPU [R6.64], R15 ;  /* 0x0000000f0600798e */ /* 0x0005e2000c10e784 */
[-C--:B----4-:R-:W-:Y:S02]  /*7520*/  LEA.HI.X.SX32 R13, R172, R3.reuse, 0x2, P2 ;  /* 0x00000003ac0d7211 */ /* 0x090fe400010f16ff */
[CC--:B------:R-:W-:Y:S02]  /*7530*/  LEA R8, P3, R247.reuse, R2.reuse, 0x2 ;  /* 0x00000002f7087211 */ /* 0x0c0fe400078610ff */
[----:B------:R-:W-:Y:S02]  /*7540*/  RED.E.ADD.F32.FTZ.RN.STRONG.GPU [R2.64+0x100], R20 ;  /* 0x000100140200798e */ /* 0x000fe4000c10e784 */
[-C--:B------:R-:W-:Y:S03]  /*7550*/  LEA.HI.X.SX32 R9, R247, R3.reuse, 0x2, P3 ;  /* 0x00000003f7097211 */ /* 0x080fe600018f16ff */
[----:B------:R-:W-:Y:S01]  /*7560*/  RED.E.ADD.F32.FTZ.RN.STRONG.GPU [R164.64+0x100], R21 ;  /* 0x00010015a400798e */ /* 0x000fe2000c10e784 */
[-C--:B-1----:R-:W-:Y:S02]  /*7570*/  LEA R4, P0, R173, R2.reuse, 0x2 ;  /* 0x00000002ad047211 */ /* 0x082fe400078010ff */
[-C--:B------:R-:W-:Y:S02]  /*7580*/  LEA R14, P6, R17, R2.reuse, 0x2 ;  /* 0x00000002110e7211 */ /* 0x080fe400078c10ff */
[-C--:B------:R-:W-:Y:S02]  /*7590*/  LEA.HI.X.SX32 R5, R173, R3.reuse, 0x2, P0 ;  /* 0x00000003ad057211 */ /* 0x080fe400000f16ff */
[CC--:B------:R-:W-:Y:S03]  /*75a0*/  LEA R10, P0, R0.reuse, R2.reuse, 0x2 ;  /* 0x00000002000a7211 */ /* 0x0c0fe600078010ff */
[----:B------:R1:W-:Y:S01]  /*75b0*/  RED.E.ADD.F32.FTZ.RN.STRONG.GPU [R4.64], R22 ;  /* 0x000000160400798e */ /* 0x0003e2000c10e784 */
[-C--:B------:R-:W-:Y:S02]  /*75c0*/  LEA.HI.X.SX32 R11, R0, R3.reuse, 0x2, P0 ;  /* 0x00000003000b7211 */ /* 0x080fe400000f16ff */
[-C--:B--2---:R-:W-:Y:S02]  /*75d0*/  LEA R6, P2, R246, R2.reuse, 0x2 ;  /* 0x00000002f6067211 */ /* 0x084fe400078410ff */
[----:B------:R2:W-:Y:S01]  /*75e0*/  RED.E.ADD.F32.FTZ.RN.STRONG.GPU [R12.64], R23 ;  /* 0x000000170c00798e */ /* 0x0005e2000c10e784 */
[----:B------:R-:W-:Y:S02]  /*75f0*/  IADD3 R0, R188, 0x60, RZ ;  /* 0x00000060bc007810 */ /* 0x000fe40007ffe0ff */
[-C--:B------:R-:W-:Y:S02]  /*7600*/  LEA.HI.X.SX32 R7, R246, R3.reuse, 0x2, P2 ;  /* 0x00000003f6077211 */ /* 0x080fe400010f16ff */
[----:B------:R3:W-:Y:S01]  /*7610*/  RED.E.ADD.F32.FTZ.RN.STRONG.GPU [R10.64], R24 ;  /* 0x000000180a00798e */ /* 0x0007e2000c10e784 */
[C---:B------:R-:W-:Y:S01]  /*7620*/  IMAD.IADD R0, R228.reuse, 0x1, R0 ;  /* 0x00000001e4007824 */ /* 0x040fe200078e0200 */
[-C--:B------:R-:W-:Y:S03]  /*7630*/  LEA.HI.X.SX32 R15, R17, R3.reuse, 0x2, P6 ;  /* 0x00000003110f7211 */ /* 0x080fe600030f16ff */
[----:B------:R4:W-:Y:S01]  /*7640*/  RED.E.ADD.F32.FTZ.RN.STRONG.GPU [R8.64], R25 ;  /* 0x000000190800798e */ /* 0x0009e2000c10e784 */
[----:B------:R-:W-:Y:S04]  /*7650*/  IMAD.IADD R0, R228, 0x1, R0 ;  /* 0x00000001e4007824 */ /* 0x000fe800078e0200 */
[----:B------:R4:W-:Y:S05]  /*7660*/  RED.E.ADD.F32.FTZ.RN.STRONG.GPU [R6.64], R26 ;  /* 0x0000001a0600798e */ /* 0x0009ea000c10e784 */
[----:B------:R-:W-:Y:S01]  /*7670*/  LDSM.16.MT88.4 R20, [R206+0x2000] ;  /* 0x00200000ce14783b */ /* 0x000fe20000004200 */
[CC--:B-1----:R-:W-:Y:S04]  /*7680*/  LEA R4, P0, R251.reuse, R2.reuse, 0x2 ;  /* 0x00000002fb047211 */ /* 0x0c2fe800078010ff */
[-C--:B------:R-:W-:Y:S02]  /*7690*/  LEA.HI.X.SX32 R5, R251, R3.reuse, 0x2, P0 ;  /* 0x00000003fb057211 */ /* 0x080fe400000f16ff */
[CC--:B--2---:R-:W-:Y:S03]  /*76a0*/  LEA R12, P5, R16.reuse, R2.reuse, 0x2 ;  /* 0x00000002100c7211 */ /* 0x0c4fe600078a10ff */
[----:B------:R1:W-:Y:S01]  /*76b0*/  RED.E.ADD.F32.FTZ.RN.STRONG.GPU [R4.64], R27 ;  /* 0x0000001b0400798e */ /* 0x0003e2000c10e784 */
[-C--:B------:R-:W-:Y:S02]  /*76c0*/  LEA.HI.X.SX32 R13, R16, R3.reuse, 0x2, P5 ;  /* 0x00000003100d7211 */ /* 0x080fe400028f16ff */
[CC--:B---3--:R-:W-:Y:S02]  /*76d0*/  LEA R10, P4, R0.reuse, R2.reuse, 0x2 ;  /* 0x00000002000a7211 */ /* 0x0c8fe400078810ff */
[----:B------:R-:W-:Y:S01]  /*76e0*/  RED.E.ADD.F32.FTZ.RN.STRONG.GPU [R2.64+0x180], R32 ;  /* 0x000180200200798e */ /* 0x000fe2000c10e784 */
[CC--:B----4-:R-:W-:Y:S02]  /*76f0*/  LEA R8, P3, R245.reuse, R2.reuse, 0x2 ;  /* 0x00000002f5087211 */ /* 0x0d0fe400078610ff */
[-C--:B------:R-:W-:Y:S01]  /*7700*/  LEA.HI.X.SX32 R11, R0, R3.reuse, 0x2, P4 ;  /* 0x00000003000b7211 */ /* 0x080fe200020f16ff */
[----:B------:R-:W-:Y:S01]  /*7710*/  IMAD.IADD R0, R196, 0x1, R206 ;  /* 0x00000001c4007824 */ /* 0x000fe200078e02ce */
[----:B------:R-:W-:Y:S01]  /*7720*/  RED.E.ADD.F32.FTZ.RN.STRONG.GPU [R164.64+0x180], R33 ;  /* 0x00018021a400798e */ /* 0x000fe2000c10e784 */
[-C--:B------:R-:W-:Y:S02]  /*7730*/  LEA.HI.X.SX32 R9, R245, R3.reuse, 0x2, P3 ;  /* 0x00000003f5097211 */ /* 0x080fe400018f16ff */
[CC--:B------:R-:W-:Y:S02]  /*7740*/  LEA R6, P2, R244.reuse, R2.reuse, 0x2 ;  /* 0x00000002f4067211 */ /* 0x0c0fe400078410ff */
[----:B------:R-:W-:Y:S02]  /*7750*/  RED.E.ADD.F32.FTZ.RN.STRONG.GPU [R14.64], R34 ;  /* 0x000000220e00798e */ /* 0x000fe4000c10e784 */
[-C--:B------:R-:W-:Y:S02]  /*7760*/  LEA.HI.X.SX32 R7, R244, R3.reuse, 0x2, P2 ;  /* 0x00000003f4077211 */ /* 0x080fe400010f16ff */
[----:B------:R-:W-:Y:S01]  /*7770*/  PLOP3.LUT P2, PT, PT, PT, UP0, 0x80, 0x0 ;  /* 0x000000000000781c */ /* 0x000fe20003f4f008 */
[----:B------:R-:W-:Y:S01]  /*7780*/  RED.E.ADD.F32.FTZ.RN.STRONG.GPU [R12.64], R35 ;  /* 0x000000230c00798e */ /* 0x000fe2000c10e784 */
[----:B------:R-:W-:Y:S04]  /*7790*/  @UP3 UIADD3 UR12, UP0, UR12, -0x100, URZ ;  /* 0xffffff000c0c3890 */ /* 0x000fe8000ff1e03f */
[----:B------:R-:W-:Y:S01]  /*77a0*/  RED.E.ADD.F32.FTZ.RN.STRONG.GPU [R10.64], R28 ;  /* 0x0000001c0a00798e */ /* 0x000fe2000c10e784 */
[----:B------:R-:W-:Y:S01]  /*77b0*/  @UP3 UIADD3.X UR11, UR11, -0x1, URZ, UP0, !UPT ;  /* 0xffffffff0b0b3890 */ /* 0x000fe200087fe43f */
[C---:B-1----:R-:W-:Y:S03]  /*77c0*/  LEA R4, P0, R250.reuse, R2, 0x2 ;  /* 0x00000002fa047211 */ /* 0x042fe600078010ff */
[----:B------:R-:W-:Y:S01]  /*77d0*/  RED.E.ADD.F32.FTZ.RN.STRONG.GPU [R8.64], R29 ;  /* 0x0000001d0800798e */ /* 0x000fe2000c10e784 */
[----:B------:R-:W-:Y:S02]  /*77e0*/  LEA.HI.X.SX32 R5, R250, R3, 0x2, P0 ;  /* 0x00000003fa057211 */ /* 0x000fe400000f16ff */
[----:B------:R-:W-:Y:S02]  /*77f0*/  PLOP3.LUT P0, PT, PT, PT, UP2, 0x80, 0x0 ;  /* 0x000000000000781c */ /* 0x000fe40003f0f028 */
[----:B------:R-:W-:Y:S05]  /*7800*/  RED.E.ADD.F32.FTZ.RN.STRONG.GPU [R6.64], R30 ;  /* 0x0000001e0600798e */ /* 0x000fea000c10e784 */
[----:B------:R-:W-:Y:S05]  /*7810*/  LDSM.16.MT88.4 R8, [R206] ;  /* 0x00000000ce08783b */ /* 0x000fea0000004200 */
[----:B------:R-:W-:Y:S05]  /*7820*/  RED.E.ADD.F32.FTZ.RN.STRONG.GPU [R4.64], R31 ;  /* 0x0000001f0400798e */ /* 0x000fea000c10e784 */
[----:B------:R-:W1:Y:S05]  /*7830*/  LDSM.16.MT88.4 R4, [R205+0x1c000] ;  /* 0x01c00000cd04783b */ /* 0x000e6a0000004200 */
[----:B------:R-:W2:Y:S05]  /*7840*/  LDSM.16.MT88.4 R12, [R205+0x1e000] ;  /* 0x01e00000cd0c783b */ /* 0x000eaa0000004200 */
[----:B------:R-:W3:Y:S05]  /*7850*/  LDSM.16.MT88.4 R16, [R0] ;  /* 0x000000000010783b */ /* 0x000eea0000004200 */
[----:B------:R-:W4:Y:S05]  /*7860*/  LDSM.16.MT88.4 R24, [R0+0x2000] ;  /* 0x002000000018783b */ /* 0x000f2a0000004200 */
[----:B------:R-:W-:Y:S05]  /*7870*/  LDSM.16.MT88.4 R28, [R206+0x800] ;  /* 0x00080000ce1c783b */ /* 0x000fea0000004200 */
[----:B------:R-:W-:Y:S05]  /*7880*/  LDSM.16.MT88.4 R32, [R205+0x1e800] ;  /* 0x01e80000cd20783b */ /* 0x000fea0000004200 */
[----:B------:R-:W-:Y:S05]  /*7890*/  LDSM.16.MT88.4 R164, [R0+0x800] ;  /* 0x0008000000a4783b */ /* 0x000fea0000004200 */
[----:B------:R-:W-:Y:S01]  /*78a0*/  LDSM.16.MT88.4 R172, [R0+0x2800] ;  /* 0x0028000000ac783b */ /* 0x000fe20000004200 */
[-C--:B-1----:R-:W-:Y:S08]  /*78b0*/  HMMA.16816.F32 R100, R4, R8.reuse, R100 ;  /* 0x000000080464723c */ /* 0x082ff00000001864 */
        /* <DEDUP_REMOVED lines=14> */
[-C--:B----4-:R-:W-:Y:S08]  /*79a0*/  HMMA.16816.F32 R148, R4, R24.reuse, R148 ;  /* 0x000000180494723c */ /* 0x090ff00000001894 */
        /* <DEDUP_REMOVED lines=284> */
.L_x_245:
        /* <DEDUP_REMOVED lines=18> */
.L_x_246:
[----:B-1----:R-:W2:Y:S01]  /*8c90*/  LDL.64 R2, [R1+0x30] ;  /* 0x0000300001027983 */ /* 0x002ea20000100a00 */
[----:B-----5:R-:W-:Y:S01]  /*8ca0*/  IMAD.SHL.U32 R4, R185, 0x2, RZ ;  /* 0x00000002b9047824 */ /* 0x020fe200078e00ff */
[----:B------:R-:W-:Y:S01]  /*8cb0*/  USHF.L.U32 UR6, UR18, 0x7, URZ ;  /* 0x0000000712067899 */ /* 0x000fe2000800063f */
[----:B------:R-:W-:Y:S01]  /*8cc0*/  BSSY B0, `(.L_x_247) ;  /* 0x0000035000007945 */ /* 0x000fe20003800000 */
[----:B------:R-:W-:Y:S02]  /*8cd0*/  BAR.SYNC.DEFER_BLOCKING 0x0 ;  /* 0x0000000000007b1d */ /* 0x000fe40000010000 */
[----:B------:R-:W-:Y:S02]  /*8ce0*/  USHF.R.S32.HI UR10, URZ, 0x1f, UR6 ;  /* 0x0000001f3f0a7899 */ /* 0x000fe40008011406 */
[----:B------:R-:W-:-:S02]  /*8cf0*/  IMAD.U32 R11, RZ, RZ, UR6 ;  /* 0x00000006ff0b7e24 */ /* 0x000fc4000f8e00ff */
[----:B------:R-:W1:Y:S01]  /*8d00*/  S2R R6, SR_TID.X ;  /* 0x0000000000067919 */ /* 0x000e620000002100 */
[----:B------:R-:W-:Y:S02]  /*8d10*/  ULDC.64 UR8, c[0x0][0x3a0] ;  /* 0x0000e80000087ab9 */ /* 0x000fe40000000a00 */
[----:B------:R-:W-:-:S04]  /*8d20*/  UIMAD UR7, UR10, UR8, URZ ;  /* 0x000000080a0772a4 */ /* 0x000fc8000f8e023f */
[----:B------:R-:W-:-:S03]  /*8d30*/  UIMAD UR7, UR6, UR9, UR7 ;  /* 0x00000009060772a4 */ /* 0x000fc6000f8e0207 */
[----:B------:R-:W-:Y:S02]  /*8d40*/  ULDC.64 UR8, c[0x0][0x3b8] ;  /* 0x0000ee0000087ab9 */ /* 0x000fe40000000a00 */
[----:B------:R-:W-:Y:S01]  /*8d50*/  UIMAD UR8, UR57, UR8, URZ ;  /* 0x00000008390872a4 */ /* 0x000fe2000f8e023f */
[----:B------:R-:W-:Y:S01]  /*8d60*/  IMAD.U32 R5, RZ, RZ, UR7 ;  /* 0x00000007ff057e24 */ /* 0x000fe2000f8e00ff */
[----:B------:R-:W-:Y:S02]  /*8d70*/  UIMAD UR7, UR18, -0x80, UR14 ;  /* 0xffffff80120778a4 */ /* 0x000fe4000f8e020e */
[----:B------:R-:W-:Y:S01]  /*8d80*/  UIMAD UR8, UR36, UR9, UR8 ;  /* 0x00000009240872a4 */ /* 0x000fe2000f8e0208 */
[----:B------:R3:W4:Y:S04]  /*8d90*/  LDS.128 R24, [R4+0xd000] ;  /* 0x00d0000004187984 */ /* 0x0007280000000c00 */
[----:B------:R3:W2:Y:S01]  /*8da0*/  LDS.128 R32, [R4+0xe000] ;  /* 0x00e0000004207984 */ /* 0x0006a20000000c00 */
[----:B-1----:R-:W-:-:S03]  /*8db0*/  SHF.R.S32.HI R0, RZ, 0x1f, R6 ;  /* 0x0000001fff007819 */ /* 0x002fc60000011406 */
[----:B------:R3:W1:Y:S01]  /*8dc0*/  LDS.128 R40, [R4+0xf000] ;  /* 0x00f0000004287984 */ /* 0x0006620000000c00 */
[----:B------:R-:W-:-:S03]  /*8dd0*/  LEA.HI R0, R0, R6, RZ, 0x3 ;  /* 0x0000000600007211 */ /* 0x000fc600078f18ff */
[----:B------:R3:W1:Y:S01]  /*8de0*/  LDS.128 R20, [R4+0x11000] ;  /* 0x0110000004147984 */ /* 0x0006620000000c00 */
[----:B------:R-:W-:-:S03]  /*8df0*/  SHF.R.S32.HI R0, RZ, 0x3, R0 ;  /* 0x00000003ff007819 */ /* 0x000fc60000011400 */
[----:B------:R3:W1:Y:S01]  /*8e00*/  LDS.128 R28, [R4+0x12000] ;  /* 0x01200000041c7984 */ /* 0x0006620000000c00 */
[----:B------:R-:W-:-:S03]  /*8e10*/  ISETP.GE.AND P4, PT, R0, UR7, PT ;  /* 0x0000000700007c0c */ /* 0x000fc6000bf86270 */
        /* <DEDUP_REMOVED lines=10> */
[--C-:B--2---:R-:W-:Y:S01]  /*8ec0*/  SHF.R.S32.HI R9, RZ, 0x1f, R2.reuse ;  /* 0x0000001fff097819 */ /* 0x104fe20000011402 */
[----:B------:R-:W-:-:S04]  /*8ed0*/  IMAD.MOV.U32 R8, RZ, RZ, R2 ;  /* 0x000000ffff087224 */ /* 0x000fc800078e0002 */
[----:B------:R-:W-:-:S05]  /*8ee0*/  IMAD.WIDE.U32 R2, R11, c[0x0][0x3a0], R8 ;  /* 0x0000e8000b027a25 */ /* 0x000fca00078e0008 */
[----:B------:R-:W-:-:S04]  /*8ef0*/  IADD3 R2, P0, R2, UR13, RZ ;  /* 0x0000000d02027c10 */ /* 0x000fc8000ff1e0ff */
[----:B------:R-:W-:Y:S01]  /*8f00*/  IADD3.X R3, R3, UR15, R5, P0, !PT ;  /* 0x0000000f03037c10 */ /* 0x000fe200087fe405 */
[----:B------:R-:W-:-:S04]  /*8f10*/  IMAD.U32 R5, RZ, RZ, UR36 ;  /* 0x00000024ff057e24 */ /* 0x000fc8000f8e00ff */
[----:B------:R-:W-:-:S05]  /*8f20*/  IMAD.WIDE.U32 R2, R5, c[0x0][0x3b8], R2 ;  /* 0x0000ee0005027a25 */ /* 0x000fca00078e0002 */
[----:B------:R-:W-:Y:S01]  /*8f30*/  IADD3 R10, R3, UR8, RZ ;  /* 0x00000008030a7c10 */ /* 0x000fe2000fffe0ff */
[----:B------:R-:W-:Y:S05]  /*8f40*/  @P4 BRA `(.L_x_248) ;  /* 0x000000c000004947 */ /* 0x000fea0003800000 */
[----:B-1-34-:R-:W1:Y:S01]  /*8f50*/  LDS.128 R16, [R4+0xc000] ;  /* 0x00c0000004107984 */ /* 0x01ae620000000c00 */
[----:B------:R-:W-:Y:S01]  /*8f60*/  MOV R5, R10 ;  /* 0x0000000a00057202 */ /* 0x000fe20000000f00 */
[----:B------:R-:W-:Y:S02]  /*8f70*/  IMAD R6, R76, c[0x0][0x3a0], RZ ;  /* 0x0000e8004c067a24 */ /* 0x000fe400078e02ff */
[----:B------:R2:W3:Y:S02]  /*8f80*/  LDS.128 R12, [R4+0x10000] ;  /* 0x01000000040c7984 */ /* 0x0004e40000000c00 */
[----:B------:R-:W-:Y:S01]  /*8f90*/  IMAD R6, R0, c[0x0][0x3a4], R6 ;  /* 0x0000e90000067a24 */ /* 0x000fe200078e0206 */
[----:B--2---:R-:W-:-:S05]  /*8fa0*/  MOV R4, R2 ;  /* 0x0000000200047202 */ /* 0x004fca0000000f00 */
[----:B------:R-:W-:-:S05]  /*8fb0*/  IMAD.WIDE.U32 R4, R0, c[0x0][0x3a0], R4 ;  /* 0x0000e80000047a25 */ /* 0x000fca00078e0004 */
[----:B------:R-:W-:Y:S02]  /*8fc0*/  IADD3 R5, R6, R5, RZ ;  /* 0x0000000506057210 */ /* 0x000fe40007ffe0ff */
[----:B------:R-:W-:-:S04]  /*8fd0*/  LEA R6, P0, R4, c[0x0][0x340], 0x1 ;  /* 0x0000d00004067a11 */ /* 0x000fc800078008ff */
[----:B------:R-:W-:-:S05]  /*8fe0*/  LEA.HI.X R7, R4, c[0x0][0x344], R5, 0x1, P0 ;  /* 0x0000d10004077a11 */ /* 0x000fca00000f0c05 */
[----:B-1----:R1:W-:Y:S04]  /*8ff0*/  STG.E.128 [R6.64], R16 ;  /* 0x0000001006007986 */ /* 0x0023e8000c101d04 */
[----:B---3--:R1:W-:Y:S02]  /*9000*/  STG.E.128 [R6.64+0x80], R12 ;  /* 0x0000800c06007986 */ /* 0x0083e4000c101d04 */
.L_x_248:
[----:B-1-34-:R-:W-:Y:S05]  /*9010*/  BSYNC B0 ;  /* 0x0000000000007941 */ /* 0x01afea0003800000 */
.L_x_247:
[----:B------:R-:W-:Y:S01]  /*9020*/  IADD3 R4, R0, 0x20, RZ ;  /* 0x0000002000047810 */ /* 0x000fe20007ffe0ff */
[----:B------:R-:W-:Y:S03]  /*9030*/  BSSY B0, `(.L_x_249) ;  /* 0x000000f000007945 */ /* 0x000fe60003800000 */
[----:B------:R-:W-:-:S13]  /*9040*/  ISETP.GE.AND P3, PT, R4, UR7, PT ;  /* 0x0000000704007c0c */ /* 0x000fda000bf66270 */
[----:B------:R-:W-:Y:S05]  /*9050*/  @P3 BRA `(.L_x_250) ;  /* 0x000000c000003947 */ /* 0x000fea0003800000 */
[----:B------:R-:W-:Y:S02]  /*9060*/  IADD3 R6, P0, R0, 0x20, RZ ;  /* 0x0000002000067810 */ /* 0x000fe40007f1e0ff */
        /* <DEDUP_REMOVED lines=9> */
[----:B------:R1:W-:Y:S04]  /*9100*/  STG.E.128 [R6.64], R24 ;  /* 0x0000001806007986 */ /* 0x0003e8000c101d04 */
[----:B------:R1:W-:Y:S02]  /*9110*/  STG.E.128 [R6.64+0x80], R20 ;  /* 0x0000801406007986 */ /* 0x0003e4000c101d04 */
.L_x_250:
[----:B------:R-:W-:Y:S05]  /*9120*/  BSYNC B0 ;  /* 0x0000000000007941 */ /* 0x000fea0003800000 */
.L_x_249:
        /* <DEDUP_REMOVED lines=16> */
.L_x_252:
[----:B------:R-:W-:Y:S05]  /*9230*/  BSYNC B0 ;  /* 0x0000000000007941 */ /* 0x000fea0003800000 */
.L_x_251:
[----:B------:R-:W-:Y:S01]  /*9240*/  IADD3 R4, R0, 0x60, RZ ;  /* 0x0000006000047810 */ /* 0x000fe20007ffe0ff */
[----:B------:R-:W-:Y:S03]  /*9250*/  BSSY B0, `(.L_x_253) ;  /* 0x000000f000007945 */ /* 0x000fe60003800000 */
[----:B------:R-:W-:-:S13]  /*9260*/  ISETP.GE.AND P1, PT, R4, UR7, PT ;  /* 0x0000000704007c0c */ /* 0x000fda000bf26270 */
[----:B------:R-:W-:Y:S05]  /*9270*/  @P1 BRA `(.L_x_254) ;  /* 0x000000c000001947 */ /* 0x000fea0003800000 */
[----:B------:R-:W-:Y:S02]  /*9280*/  IADD3 R3, P0, R0, 0x60, RZ ;  /* 0x0000006000037810 */ /* 0x000fe40007f1e0ff */
[----:B------:R-:W-:-:S03]  /*9290*/  MOV R5, R10 ;  /* 0x0000000a00057202 */ /* 0x000fc60000000f00 */
[----:B------:R-:W-:-:S04]  /*92a0*/  IMAD.X R4, RZ, RZ, R76, P0 ;  /* 0x000000ffff047224 */ /* 0x000fc800000e064c */
[----:B-1----:R-:W-:Y:S02]  /*92b0*/  IMAD R6, R4, c[0x0][0x3a0], RZ ;  /* 0x0000e80004067a24 */ /* 0x002fe400078e02ff */
        /* <DEDUP_REMOVED lines=8> */
.L_x_254:
[----:B------:R-:W-:Y:S05]  /*9340*/  BSYNC B0 ;  /* 0x0000000000007941 */ /* 0x000fea0003800000 */
.L_x_253:
        /* <DEDUP_REMOVED lines=25> */
.L_x_256:
[----:B------:R-:W-:Y:S05]  /*94e0*/  BSYNC B0 ;  /* 0x0000000000007941 */ /* 0x000fea0003800000 */
.L_x_255:
        /* <DEDUP_REMOVED lines=14> */
.L_x_258:
[----:B------:R-:W-:Y:S05]  /*95d0*/  BSYNC B0 ;  /* 0x0000000000007941 */ /* 0x000fea0003800000 */
.L_x_257:
        /* <DEDUP_REMOVED lines=14> */
.L_x_260:
[----:B------:R-:W-:Y:S05]  /*96c0*/  BSYNC B0 ;  /* 0x0000000000007941 */ /* 0x000fea0003800000 */
.L_x_259:
        /* <DEDUP_REMOVED lines=12> */
.L_x_241:
[----:B------:R-:W-:Y:S05]  /*9790*/  BSYNC B1 ;  /* 0x0000000000017941 */ /* 0x000fea0003800000 */
.L_x_219:
        /* <DEDUP_REMOVED lines=11> */
.L_x_261:
[----:B------:R-:W-:Y:S05]  /*9850*/  EXIT ;  /* 0x000000000000794d */ /* 0x000fea0003800000 */
.L_x_263:
        /* <DEDUP_REMOVED lines=10> */
.L_x_1068:


//--------------------- .text._ZN5flash44flash_bwd_dq_dk_dv_loop_seqk_parallel_kernelI23Flash_bwd_kernel_traitsILi128ELi64ELi128ELi8ELi2ELi4ELi2ELb0ELb0EN7cutlass6half_tE19Flash_kernel_traitsILi128ELi64ELi128ELi8ES3_EELb0ELb1ELb0ELb1ELb0ELb0ELb0EEEvNS_16Flash_bwd_paramsE --------------------------
	.section	.text._ZN5flash44flash_bwd_dq_dk_dv_loop_seqk_parallel_kernelI23Flash_bwd_kernel_traitsILi128ELi64ELi128ELi8ELi2ELi4ELi2ELb0ELb0EN7cutlass6half_tE19Flash_kernel_traitsILi128ELi64ELi128ELi8ES3_EELb0ELb1ELb0ELb1ELb0ELb0ELb0EEEvNS_16Flash_bwd_paramsE,"ax",@progbits
	.sectioninfo	@"SHI_REGISTERS=255"
	.align	128
        .global         _ZN5flash44flash_bwd_dq_dk_dv_loop_seqk_parallel_kernelI23Flash_bwd_kernel_traitsILi128ELi64ELi128ELi8ELi2ELi4ELi2ELb0ELb0EN7cutlass6half_tE19Flash_kernel_traitsILi128ELi64ELi128ELi8ES3_EELb0ELb1ELb0ELb1ELb0ELb0ELb0EEEvNS_16Flash_bwd_paramsE
        .type           _ZN5flash44flash_bwd_dq_dk_dv_loop_seqk_parallel_kernelI23Flash_bwd_kernel_traitsILi128ELi64ELi128ELi8ELi2ELi4ELi2ELb0ELb0EN7cutlass6half_tE19Flash_kernel_traitsILi128ELi64ELi128ELi8ES3_EELb0ELb1ELb0ELb1ELb0ELb0ELb0EEEvNS_16Flash_bwd_paramsE,@function
        .size           _ZN5flash44flash_bwd_dq_dk_dv_loop_seqk_parallel_kernelI23Flash_bwd_kernel_traitsILi128ELi64ELi128ELi8ELi2ELi4ELi2ELb0ELb0EN7cutlass6half_tE19Flash_kernel_traitsILi128ELi64ELi128ELi8ES3_EELb0ELb1ELb0ELb1ELb0ELb0ELb0EEEvNS_16Flash_bwd_paramsE,(.L_x_1069 - _ZN5flash44flash_bwd_dq_dk_dv_loop_seqk_parallel_kernelI23Flash_bwd_kernel_traitsILi128ELi64ELi128ELi8ELi2ELi4ELi2ELb0ELb0EN7cutlass6half_tE19Flash_kernel_traitsILi128ELi64ELi128ELi8ES3_EELb0ELb1ELb0ELb1ELb0ELb0ELb0EEEvNS_16Flash_bwd_paramsE)
        .other          _ZN5flash44flash_bwd_dq_dk_dv_loop_seqk_parallel_kernelI23Flash_bwd_kernel_traitsILi128ELi64ELi128ELi8ELi2ELi4ELi2ELb0ELb0EN7cutlass6half_tE19Flash_kernel_traitsILi128ELi64ELi128ELi8ES3_EELb0ELb1ELb0ELb1ELb0ELb0ELb0EEEvNS_16Flash_bwd_paramsE,@"STO_CUDA_ENTRY STV_DEFAULT"
_ZN5flash44flash_bwd_dq_dk_dv_loop_seqk_parallel_kernelI23Flash_bwd_kernel_traitsILi128ELi64ELi128ELi8ELi2ELi4ELi2ELb0ELb0EN7cutlass6half_tE19Flash_kernel_traitsILi128ELi64ELi128ELi8ES3_EELb0ELb1ELb0ELb1ELb0ELb0ELb0EEEvNS_16Flash_bwd_paramsE:
.text._ZN5flash44flash_bwd_dq_dk_dv_loop_seqk_parallel_kernelI23Flash_bwd_kernel_traitsILi128ELi64ELi128ELi8ELi2ELi4ELi2ELb0ELb0EN7cutlass6half_tE19Flash_kernel_traitsILi128ELi64ELi128ELi8ES3_EELb0ELb1ELb0ELb1ELb0ELb0ELb0EEEvNS_16Flash_bwd_paramsE:
        /* <DEDUP_REMOVED lines=49> */
[----:B------:R-:W-:Y:S01]  /*0310*/  IMAD.IADD R10, R5, 0x1, -R0 ;  /* 0x00000001050a7824 */ /* 0x000fe200078e0a00 */
[-C--:B------:R-:W-:Y:S01]  /*0320*/  LEA.HI R16, R13, R14.reuse, RZ, 0x2 ;  /* 0x0000000e0d107211 */ /* 0x080fe200078f10ff */
        /* <DEDUP_REMOVED lines=27> */
[----:B------:R-:W-:Y:S01]  /*04e0*/  IMAD.IADD R2, R14, 0x1, -R2 ;  /* 0x000000010e027824 */ /* 0x000fe200078e0a02 */
        /* <DEDUP_REMOVED lines=26> */
[----:B------:R-:W-:Y:S01]  /*0690*/  LOP3.LUT R4, R7, 0x1, RZ, 0xc0, !PT ;  /* 0x0000000107047812 */ /* 0x000fe200078ec0ff */
[----:B------:R-:W-:Y:S01]  /*06a0*/  STL [R1+0x24], R17 ;  /* 0x0000241101007387 */ /* 0x000fe20000100800 */
        /* <DEDUP_REMOVED lines=18> */
[----:B------:R-:W-:Y:S01]  /*07d0*/  IMAD.U32 R6, RZ, RZ, UR14 ;  /* 0x0000000eff067e24 */ /* 0x000fe2000f8e00ff */
[----:B------:R-:W-:Y:S01]  /*07e0*/  LEA.HI R0, R13, R14, RZ, 0x7 ;  /* 0x0000000e0d007211 */ /* 0x000fe200078f38ff */
[C---:B------:R-:W-:Y:S01]  /*07f0*/  IMAD.IADD R3, R14.reuse, 0x1, -R3 ;  /* 0x000000010e037824 */ /* 0x040fe200078e0a03 */
[----:B------:R1:W-:Y:S01]  /*0800*/  STL [R1], R5 ;  /* 0x0000000501007387 */ /* 0x0003e20000100800 */
[----:B------:R-:W-:Y:S01]  /*0810*/  IMAD.SHL.U32 R14, R14, 0x2, RZ ;  /* 0x000000020e0e7824 */ /* 0x000fe200078e00ff */
[----:B------:R-:W-:Y:S01]  /*0820*/  SHF.R.S32.HI R0, RZ, 0x7, R0 ;  /* 0x00000007ff007819 */ /* 0x000fe20000011400 */
[----:B------:R-:W-:Y:S01]  /*0830*/  IMAD.SHL.U32 R3, R3, 0x2, RZ ;  /* 0x0000000203037824 */ /* 0x000fe200078e00ff */
[----:B------:R-:W-:Y:S01]  /*0840*/  SEL R226, R226, 0x10, !P0 ;  /* 0x00000010e2e27807 */ /* 0x000fe20004000000 */
[----:B------:R-:W-:Y:S01]  /*0850*/  IMAD.SHL.U32 R2, R2, 0x20, RZ ;  /* 0x0000002002027824 */ /* 0x000fe200078e00ff */
[----:B------:R-:W-:Y:S01]  /*0860*/  IADD3 R239, R234, 0x40, RZ ;  /* 0x00000040eaef7810 */ /* 0x000fe20007ffe0ff */
[----:B------:R-:W-:-:S02]  /*0870*/  IMAD R8, R10, 0x400, R3 ;  /* 0x000004000a087824 */ /* 0x000fc400078e0203 */
[C---:B------:R-:W-:Y:S02]  /*0880*/  IMAD R6, R0.reuse, 0x1000, R3 ;  /* 0x0000100000067824 */ /* 0x040fe400078e0203 */
[----:B------:R-:W-:Y:S01]  /*0890*/  IMAD.SHL.U32 R3, R0, 0x8, RZ ;  /* 0x0000000800037824 */ /* 0x000fe200078e00ff */
[----:B------:R-:W-:Y:S01]  /*08a0*/  LOP3.LUT R0, R4, 0x1c0, RZ, 0xc0, !PT ;  /* 0x000001c004007812 */ /* 0x000fe200078ec0ff */
[----:B------:R-:W-:Y:S01]  /*08b0*/  IMAD R6, R218, 0x400, R6 ;  /* 0x00000400da067824 */ /* 0x000fe200078e0206 */
[----:B------:R-:W-:Y:S01]  /*08c0*/  LOP3.LUT R4, R2, 0x6, R14, 0xf8, !PT ;  /* 0x0000000602047812 */ /* 0x000fe200078ef80e */
[----:B------:R-:W-:Y:S01]  /*08d0*/  IMAD.SHL.U32 R210, R210, 0x2, RZ ;  /* 0x00000002d2d27824 */ /* 0x000fe200078e00ff */
[----:B------:R-:W-:Y:S01]  /*08e0*/  LOP3.LUT R3, R3, 0x8, RZ, 0xc0, !PT ;  /* 0x0000000803037812 */ /* 0x000fe200078ec0ff */
[----:B------:R-:W-:Y:S02]  /*08f0*/  IMAD.SHL.U32 R206, R206, 0x2, RZ ;  /* 0x00000002cece7824 */ /* 0x000fe400078e00ff */
[----:B------:R2:W-:Y:S01]  /*0900*/  STL [R1+0x20], R4 ;  /* 0x0000200401007387 */ /* 0x0005e20000100800 */
[----:B-1----:R-:W-:-:S02]  /*0910*/  LOP3.LUT R5, R0, 0x20, R2, 0xf8, !PT ;  /* 0x0000002000057812 */ /* 0x002fc400078ef802 */
        /* <DEDUP_REMOVED lines=9> */
[----:B--2---:R-:W-:Y:S01]  /*09b0*/  IMAD.SHL.U32 R4, R9, 0x10, RZ ;  /* 0x0000001009047824 */ /* 0x004fe200078e00ff */
[----:B------:R-:W-:Y:S01]  /*09c0*/  IADD3 R2, R10, -0x40, RZ ;  /* 0xffffffc00a027810 */ /* 0x000fe20007ffe0ff */
[----:B------:R-:W-:Y:S01]  /*09d0*/  STL [R1+0x30], R10 ;  /* 0x0000300a01007387 */ /* 0x000fe20000100800 */
[----:B------:R-:W-:Y:S01]  /*09e0*/  LOP3.LUT R0, R0, 0xfffffe00, RZ, 0xc0, !PT ;  /* 0xfffffe0000007812 */ /* 0x000fe200078ec0ff */
[----:B------:R-:W-:Y:S01]  /*09f0*/  IMAD.SHL.U32 R224, R224, 0x2, RZ ;  /* 0x00000002e0e07824 */ /* 0x000fe200078e00ff */
[----:B------:R-:W-:Y:S01]  /*0a00*/  LOP3.LUT R7, R3, 0x10, R4, 0xf8, !PT ;  /* 0x0000001003077812 */ /* 0x000fe200078ef804 */
[----:B------:R-:W-:Y:S01]  /*0a10*/  IMAD.SHL.U32 R3, R17, 0x40, RZ ;  /* 0x0000004011037824 */ /* 0x000fe200078e00ff */
[----:B------:R-:W-:Y:S01]  /*0a20*/  SHF.R.S32.HI R6, RZ, 0x1f, R2 ;  /* 0x0000001fff067819 */ /* 0x000fe20000011402 */
[----:B------:R-:W-:-:S02]  /*0a30*/  IMAD R218, R218, 0x400, R0 ;  /* 0x00000400dada7824 */ /* 0x000fc400078e0200 */
[----:B------:R-:W-:Y:S01]  /*0a40*/  IMAD.SHL.U32 R5, R9, 0x8, RZ ;  /* 0x0000000809057824 */ /* 0x000fe200078e00ff */
[----:B------:R-:W-:Y:S01]  /*0a50*/  LOP3.LUT R3, R3, 0x1c0, RZ, 0xc0, !PT ;  /* 0x000001c003037812 */ /* 0x000fe200078ec0ff */
[----:B------:R-:W-:Y:S01]  /*0a60*/  IMAD.IADD R227, R224, 0x1, R226 ;  /* 0x00000001e0e37824 */ /* 0x000fe200078e02e2 */
[----:B------:R-:W-:Y:S02]  /*0a70*/  SHF.L.U64.HI R2, R2, 0x2, R6 ;  /* 0x0000000202027819 */ /* 0x000fe40000010206 */
[--C-:B------:R-:W-:Y:S02]  /*0a80*/  SHF.R.U32.HI R4, RZ, 0x3, R3.reuse ;  /* 0x00000003ff047819 */ /* 0x100fe40000011603 */
[----:B------:R-:W-:Y:S01]  /*0a90*/  IADD3 R9, R8, 0x420, RZ ;  /* 0x0000042008097810 */ /* 0x000fe20007ffe0ff */
[----:B------:R1:W-:Y:S01]  /*0aa0*/  STL [R1+0x1c], R2 ;  /* 0x00001c0201007387 */ /* 0x0003e20000100800 */
[----:B------:R-:W-:Y:S02]  /*0ab0*/  LOP3.LUT R205, R4, R205, R3, 0x1e, !PT ;  /* 0x000000cd04cd7212 */ /* 0x000fe400078e1e03 */
[----:B------:R-:W-:Y:S01]  /*0ac0*/  @P1 IADD3 R9, R8, 0x3e0, RZ ;  /* 0x000003e008091810 */ /* 0x000fe20007ffe0ff */
[----:B------:R-:W-:Y:S01]  /*0ad0*/  STL [R1+0x14], R8 ;  /* 0x0000140801007387 */ /* 0x000fe20000100800 */
[----:B------:R-:W-:-:S02]  /*0ae0*/  LOP3.LUT R205, R205, R0, RZ, 0xfc, !PT ;  /* 0x00000000cdcd7212 */ /* 0x000fc400078efcff */
[----:B------:R-:W-:Y:S02]  /*0af0*/  LOP3.LUT R5, R3, 0x8, R5, 0xf8, !PT ;  /* 0x0000000803057812 */ /* 0x000fe400078ef805 */
[----:B------:R-:W-:Y:S02]  /*0b00*/  LEA R205, R205, 0xc000, 0x1 ;  /* 0x0000c000cdcd7811 */ /* 0x000fe400078e08ff */
[----:B------:R-:W-:-:S05]  /*0b10*/  LOP3.LUT R5, R5, R4, RZ, 0x3c, !PT ;  /* 0x0000000405057212 */ /* 0x000fca00078e3cff */
[----:B------:R-:W-:Y:S01]  /*0b20*/  IMAD.IADD R218, R218, 0x1, R5 ;  /* 0x00000001dada7824 */ /* 0x000fe200078e0205 */
[----:B-1----:R-:W-:-:S04]  /*0b30*/  LOP3.LUT R2, R4, R7, R3, 0x1e, !PT ;  /* 0x0000000704027212 */ /* 0x002fc800078e1e03 */
[----:B------:R-:W-:Y:S01]  /*0b40*/  LOP3.LUT R217, R2, R0, RZ, 0xfc, !PT ;  /* 0x0000000002d97212 */ /* 0x000fe200078efcff */
[----:B------:R-:W-:Y:S02]  /*0b50*/  IMAD.MOV.U32 R0, RZ, RZ, 0x20 ;  /* 0x00000020ff007424 */ /* 0x000fe400078e00ff */
[----:B------:R-:W-:-:S03]  /*0b60*/  IMAD.MOV.U32 R2, RZ, RZ, 0x40 ;  /* 0x00000040ff027424 */ /* 0x000fc600078e00ff */
[----:B------:R-:W-:Y:S02]  /*0b70*/  SEL R211, R0, 0xffffffe0, !P4 ;  /* 0xffffffe000d37807 */ /* 0x000fe40006000000 */
[----:B------:R-:W-:Y:S02]  /*0b80*/  SEL R212, R2, 0xffffffc0, !P3 ;  /* 0xffffffc002d47807 */ /* 0x000fe40005800000 */
[----:B------:R-:W-:Y:S01]  /*0b90*/  SEL R0, R0, 0xffffffe0, !P1 ;  /* 0xffffffe000007807 */ /* 0x000fe20004800000 */
[----:B------:R-:W-:Y:S01]  /*0ba0*/  IMAD.IADD R211, R210, 0x1, R211 ;  /* 0x00000001d2d37824 */ /* 0x000fe200078e02d3 */
[----:B------:R-:W-:Y:S01]  /*0bb0*/  SEL R2, R2, 0xffffffc0, !P2 ;  /* 0xffffffc002027807 */ /* 0x000fe20005000000 */
[----:B------:R-:W-:Y:S02]  /*0bc0*/  IMAD.IADD R213, R210, 0x1, R212 ;  /* 0x00000001d2d57824 */ /* 0x000fe400078e02d4 */
[----:B------:R-:W-:Y:S02]  /*0bd0*/  IMAD.IADD R225, R224, 0x1, R0 ;  /* 0x00000001e0e17824 */ /* 0x000fe400078e0200 */
[----:B------:R-:W-:-:S02]  /*0be0*/  IMAD.IADD R10, R0, 0x1, R8 ;  /* 0x00000001000a7824 */ /* 0x000fc400078e0208 */
[--C-:B------:R-:W-:Y:S02]  /*0bf0*/  IMAD.IADD R0, R8, 0x1, R2.reuse ;  /* 0x0000000108007824 */ /* 0x100fe400078e0202 */
[----:B------:R-:W-:Y:S01]  /*0c00*/  IMAD.IADD R3, R10, 0x1, R2 ;  /* 0x000000010a037824 */ /* 0x000fe200078e0202 */
[----:B------:R-:W-:Y:S01]  /*0c10*/  STL [R1+0x28], R10 ;  /* 0x0000280a01007387 */ /* 0x000fe20000100800 */
[----:B------:R-:W-:Y:S02]  /*0c20*/  IMAD.IADD R212, R212, 0x1, R211 ;  /* 0x00000001d4d47824 */ /* 0x000fe400078e02d3 */
[----:B------:R-:W-:Y:S01]  /*0c30*/  IMAD.IADD R226, R226, 0x1, R225 ;  /* 0x00000001e2e27824 */ /* 0x000fe200078e02e1 */
[----:B------:R1:W-:Y:S04]  /*0c40*/  STL [R1+0x18], R0 ;  /* 0x0000180001007387 */ /* 0x0003e80000100800 */
[----:B------:R2:W-:Y:S04]  /*0c50*/  STL [R1+0x38], R9 ;  /* 0x0000380901007387 */ /* 0x0005e80000100800 */
[----:B------:R2:W-:Y:S01]  /*0c60*/  STL [R1+0x2c], R3 ;  /* 0x00002c0301007387 */ /* 0x0005e20000100800 */
[----:B-1----:R-:W-:-:S05]  /*0c70*/  IMAD.IADD R0, R2, 0x1, R9 ;  /* 0x0000000102007824 */ /* 0x002fca00078e0209 */
[----:B----4-:R2:W-:Y:S02]  /*0c80*/  STL [R1+0x34], R0 ;  /* 0x0000340001007387 */ /* 0x0105e40000100800 */
.L_x_334:
        /* <DEDUP_REMOVED lines=12> */
[----:B-123--:R-:W-:Y:S01]  /*0d50*/  IMAD.U32 R2, RZ, RZ, UR4 ;  /* 0x00000004ff027e24 */ /* 0x00efe2000f8e00ff */
        /* <DEDUP_REMOVED lines=40> */
.L_x_264:
        /* <DEDUP_REMOVED lines=25> */
[----:B------:R-:W-:Y:S01]  /*1170*/  UISETP.NE.AND UP2, UPT, UR15, -0x1, UPT ;  /* 0xffffffff0f00788c */ /* 0x000fe2000bf45270 */
[----:B------:R-:W-:Y:S01]  /*1180*/  PLOP3.LUT P1, PT, PT, PT, UP0, 0x80, 0x0 ;  /* 0x000000000000781c */ /* 0x000fe20003f2f008 */
[----:B------:R-:W-:-:S02]  /*1190*/  USHF.R.S32.HI UR10, URZ, 0x1f, UR4 ;  /* 0x0000001f3f0a7899 */ /* 0x000fc40008011404 */
[----:B------:R-:W-:Y:S02]  /*11a0*/  ULDC.64 UR16, c[0x0][0x178] ;  /* 0x00005e0000107ab9 */ /* 0x000fe40000000a00 */
[----:B------:R-:W-:Y:S02]  /*11b0*/  ULEA.HI UR10, UR10, UR4, URZ, 0x6 ;  /* 0x000000040a0a7291 */ /* 0x000fe4000f8f303f */
[----:B------:R-:W-:Y:S02]  /*11c0*/  @UP0 UIADD3 UR11, UR22, UR27, URZ ;  /* 0x0000001b160b0290 */ /* 0x000fe4000fffe03f */
[----:B------:R-:W-:Y:S02]  /*11d0*/  UIMAD UR23, UR39, UR16, URZ ;  /* 0x00000010271772a4 */ /* 0x000fe4000f8e023f */
[----:B------:R-:W-:Y:S02]  /*11e0*/  ULDC.64 UR18, c[0x0][0x198] ;  /* 0x0000660000127ab9 */ /* 0x000fe40000000a00 */
        /* <DEDUP_REMOVED lines=8> */
[----:B------:R-:W-:Y:S02]  /*1270*/  @UP2 UIADD3 UR33, UR7, UR24, URZ ;  /* 0x0000001807212290 */ /* 0x000fe4000fffe03f */
[----:B------:R-:W-:Y:S02]  /*1280*/  @UP0 UIMAD UR29, UR11, UR19, UR5 ;  /* 0x000000130b1d02a4 */ /* 0x000fe4000f8e0205 */
        /* <DEDUP_REMOVED lines=16> */
.L_x_266:
        /* <DEDUP_REMOVED lines=10> */
[----:B------:R-:W-:-:S04]  /*1430*/  UIMAD UR7, UR22, UR7, UR8 ;  /* 0x00000007160772a4 */ /* 0x000fc8000f8e0208 */
[----:B------:R-:W-:-:S03]  /*1440*/  UIADD3 UR5, UR5, UR7, URZ ;  /* 0x0000000705057290 */ /* 0x000fc6000fffe03f */
[----:B------:R-:W-:Y:S02]  /*1450*/  ULDC.64 UR6, c[0x0][0x188] ;  /* 0x0000620000067ab9 */ /* 0x000fe40000000a00 */
[----:B------:R-:W-:Y:S02]  /*1460*/  UIMAD UR8, UR39, UR6, URZ ;  /* 0x00000006270872a4 */ /* 0x000fe4000f8e023f */
[----:B------:R-:W-:Y:S02]  /*1470*/  UIMAD.WIDE.U32 UR4, UR32, UR6, UR4 ;  /* 0x00000006200472a5 */ /* 0x000fe4000f8e0004 */
[----:B------:R-:W-:-:S04]  /*1480*/  UIMAD UR7, UR32, UR7, UR8 ;  /* 0x00000007200772a4 */ /* 0x000fc8000f8e0208 */
[----:B------:R-:W-:Y:S02]  /*1490*/  UIADD3 UR28, UR5, UR7, URZ ;  /* 0x00000007051c7290 */ /* 0x000fe4000fffe03f */
[----:B------:R-:W-:Y:S02]  /*14a0*/  UMOV UR26, UR4 ;  /* 0x00000004001a7c82 */ /* 0x000fe40008000000 */
.L_x_267:
        /* <DEDUP_REMOVED lines=71> */
.L_x_268:
[----:B------:R-:W-:Y:S02]  /*1920*/  UMOV UR8, UR50 ;  /* 0x0000003200087c82 */ /* 0x000fe40008000000 */
.L_x_269:
[----:B------:R-:W1:Y:S01]  /*1930*/  S2R R7, SR_TID.X ;  /* 0x0000000000077919 */ /* 0x000e620000002100 */
[----:B------:R-:W-:Y:S01]  /*1940*/  UIADD3 UR4, UP4, UP3, UR4, UR41, UR47 ;  /* 0x0000002904047290 */ /* 0x000fe2000fb9e02f */
[----:B------:R-:W-:Y:S01]  /*1950*/  SHF.R.S32.HI R235, RZ, 0x1f, R234 ;  /* 0x0000001fffeb7819 */ /* 0x000fe200000114ea */
[----:B------:R-:W-:Y:S01]  /*1960*/  UIADD3 UR8, UR16, UR8, URZ ;  /* 0x0000000810087290 */ /* 0x000fe2000fffe03f */
[----:B------:R-:W-:Y:S01]  /*1970*/  BSSY B1, `(.L_x_265) ;  /* 0x0000921000017945 */ /* 0x000fe20003800000 */
[----:B------:R-:W-:Y:S02]  /*1980*/  UIADD3 UR18, UP2, UP1, UR17, UR4, UR18 ;  /* 0x0000000411127290 */ /* 0x000fe4000f95e012 */
[----:B------:R-:W-:Y:S02]  /*1990*/  UIADD3.X UR4, UR7, UR48, UR53, UP4, UP3 ;  /* 0x0000003007047290 */ /* 0x000fe4000a7e6435 */
[----:B------:R-:W-:-:S02]  /*19a0*/  UIADD3 UR7, UR16, UR10, URZ ;  /* 0x0000000a10077290 */ /* 0x000fc4000fffe03f */
[----:B------:R-:W-:-:S03]  /*19b0*/  UIADD3.X UR15, UR9, UR4, UR11, UP2, UP1 ;  /* 0x00000004090f7290 */ /* 0x000fc600097e240b */
[----:B------:R-:W-:Y:S02]  /*19c0*/  ULDC.64 UR4, c[0x0][0x1a8] ;  /* 0x00006a0000047ab9 */ /* 0x000fe40000000a00 */
[----:B------:R-:W-:Y:S02]  /*19d0*/  UIMAD UR4, UR57, UR4, URZ ;  /* 0x00000004390472a4 */ /* 0x000fe4000f8e023f */
[----:B------:R-:W-:Y:S02]  /*19e0*/  ULDC UR11, c[0x0][0x2e8] ;  /* 0x0000ba00000b7ab9 */ /* 0x000fe40000000800 */
[----:B------:R-:W-:-:S03]  /*19f0*/  UIMAD UR17, UR35, UR5, UR4 ;  /* 0x00000005231172a4 */ /* 0x000fc6000f8e0204 */
[----:B------:R-:W-:Y:S01]  /*1a00*/  ULDC.64 UR4, c[0x0][0x378] ;  /* 0x0000de0000047ab9 */ /* 0x000fe20000000a00 */
[----:B-1----:R-:W-:Y:S01]  /*1a10*/  SHF.R.S32.HI R6, RZ, 0x1f, R7 ;  /* 0x0000001fff067819 */ /* 0x002fe20000011407 */
[----:B------:R-:W-:-:S03]  /*1a20*/  UIMAD UR4, UR57, UR4, URZ ;  /* 0x00000004390472a4 */ /* 0x000fc6000f8e023f */
[----:B------:R-:W-:Y:S01]  /*1a30*/  LEA.HI R2, R6, R7, RZ, 0x3 ;  /* 0x0000000706027211 */ /* 0x000fe200078f18ff */
[----:B------:R-:W-:-:S03]  /*1a40*/  UIMAD UR9, UR35, UR5, UR4 ;  /* 0x00000005230972a4 */ /* 0x000fc6000f8e0204 */
[----:B------:R-:W-:Y:S01]  /*1a50*/  SHF.R.S32.HI R2, RZ, 0x3, R2 ;  /* 0x00000003ff027819 */ /* 0x000fe20000011402 */
[----:B------:R-:W-:Y:S02]  /*1a60*/  ULDC.64 UR4, c[0x0][0x370] ;  /* 0x0000dc0000047ab9 */ /* 0x000fe40000000a00 */
[----:B------:R-:W-:Y:S01]  /*1a70*/  UIMAD UR4, UR31, UR4, URZ ;  /* 0x000000041f0472a4 */ /* 0x000fe2000f8e023f */
[----:B------:R-:W-:Y:S02]  /*1a80*/  SHF.R.S32.HI R16, RZ, 0x1f, R2 ;  /* 0x0000001fff107819 */ /* 0x000fe40000011402 */
[----:B------:R-:W-:Y:S01]  /*1a90*/  IADD3 R0, P0, R2, UR16, RZ ;  /* 0x0000001002007c10 */ /* 0x000fe2000ff1e0ff */
[----:B------:R-:W-:Y:S02]  /*1aa0*/  UIMAD UR6, UR16, UR5, UR4 ;  /* 0x00000005100672a4 */ /* 0x000fe4000f8e0204 */
[----:B------:R-:W-:Y:S01]  /*1ab0*/  UIADD3 UR4, -UR14, UR20, UR25 ;  /* 0x000000140e047290 */ /* 0x000fe2000fffe119 */
[----:B------:R-:W-:Y:S01]  /*1ac0*/  IADD3.X R3, R16, UR31, RZ, P0, !PT ;  /* 0x0000001f10037c10 */ /* 0x000fe200087fe4ff */
[----:B------:R-:W-:-:S02]  /*1ad0*/  IMAD.WIDE.U32 R4, R0, c[0x0][0x190], R234 ;  /* 0x0000640000047a25 */ /* 0x000fc400078e00ea */
[----:B------:R-:W-:Y:S02]  /*1ae0*/  UIADD3 UR4, UR4, -UR11, URZ ;  /* 0x8000000b04047290 */ /* 0x000fe4000fffe03f */
[----:B------:R-:W-:Y:S01]  /*1af0*/  IMAD R3, R3, c[0x0][0x190], RZ ;  /* 0x0000640003037a24 */ /* 0x000fe200078e02ff */
[----:B------:R-:W-:Y:S01]  /*1b00*/  IADD3 R8, P0, R4, UR38, RZ ;  /* 0x0000002604087c10 */ /* 0x000fe2000ff1e0ff */
[----:B------:R-:W-:Y:S02]  /*1b10*/  USHF.R.S32.HI UR5, URZ, 0x1f, UR4 ;  /* 0x0000001f3f057899 */ /* 0x000fe40008011404 */
[----:B------:R-:W-:Y:S01]  /*1b20*/  IMAD R0, R0, c[0x0][0x194], R3 ;  /* 0x0000650000007a24 */ /* 0x000fe200078e0203 */
[----:B------:R-:W-:Y:S01]  /*1b30*/  UIADD3 UR11, UR34, -0x1, URZ ;  /* 0xffffffff220b7890 */ /* 0x000fe2000fffe03f */
[----:B------:R-:W-:Y:S01]  /*1b40*/  IMAD.U32 R3, RZ, RZ, UR35 ;  /* 0x00000023ff037e24 */ /* 0x000fe2000f8e00ff */
[----:B------:R-:W-:Y:S02]  /*1b50*/  ULEA.HI UR4, UR5, UR4, URZ, 0x6 ;  /* 0x0000000405047291 */ /* 0x000fe4000f8f303f */
[----:B------:R-:W-:Y:S01]  /*1b60*/  IADD3.X R9, R5, UR33, R0, P0, !PT ;  /* 0x0000002105097c10 */ /* 0x000fe200087fe400 */
[----:B------:R-:W-:Y:S01]  /*1b70*/  IMAD.U32 R0, RZ, RZ, UR16 ;  /* 0x00000010ff007e24 */ /* 0x000fe2000f8e00ff */
[----:B------:R-:W-:Y:S01]  /*1b80*/  IADD3 R4, P0, R234, UR19, RZ ;  /* 0x00000013ea047c10 */ /* 0x000fe2000ff1e0ff */
[----:B------:R-:W-:-:S03]  /*1b90*/  USHF.R.S32.HI UR4, URZ, 0x6, UR4 ;  /* 0x000000063f047899 */ /* 0x000fc60008011404 */
[----:B------:R-:W-:Y:S01]  /*1ba0*/  IADD3.X R5, R235, UR30, RZ, P0, !PT ;  /* 0x0000001eeb057c10 */ /* 0x000fe200087fe4ff */
[----:B------:R-:W-:Y:S02]  /*1bb0*/  UISETP.LT.AND UP1, UPT, URZ, UR4, UPT ;  /* 0x000000043f00728c */ /* 0x000fe4000bf21270 */
[----:B------:R-:W-:Y:S02]  /*1bc0*/  ULDC.64 UR30, c[0x0][0x200] ;  /* 0x00008000001e7ab9 */ /* 0x000fe40000000a00 */
[----:B------:R-:W-:Y:S01]  /*1bd0*/  IMAD.WIDE.U32 R4, R0, c[0x0][0x370], R4 ;  /* 0x0000dc0000047a25 */ /* 0x000fe200078e0004 */
[----:B------:R-:W-:Y:S01]  /*1be0*/  LEA.HI R0, R6, R7, RZ, 0x5 ;  /* 0x0000000706007211 */ /* 0x000fe200078f28ff */
[----:B------:R-:W-:Y:S02]  /*1bf0*/  USEL UR19, URZ, UR4, !UP1 ;  /* 0x000000043f137287 */ /* 0x000fe4000c800000 */
[----:B------:R-:W-:Y:S01]  /*1c00*/  UIMAD.WIDE UR4, UR7, UR61, UR30 ;  /* 0x0000003d070472a5 */ /* 0x000fe2000f8e021e */
[----:B------:R-:W-:Y:S01]  /*1c10*/  IADD3 R5, R5, UR6, RZ ;  /* 0x0000000605057c10 */ /* 0x000fe2000fffe0ff */
[----:B------:R-:W-:Y:S01]  /*1c20*/  UISETP.GT.AND UP1, UPT, UR34, UR19, UPT ;  /* 0x000000132200728c */ /* 0x000fe2000bf24270 */
[----:B------:R-:W-:Y:S01]  /*1c30*/  LOP3.LUT R6, R0, 0xffffffe0, RZ, 0xc0, !PT ;  /* 0xffffffe000067812 */ /* 0x000fe200078ec0ff */
[----:B------:R-:W-:Y:S01]  /*1c40*/  ULDC.64 UR30, c[0x0][0x3c8] ;  /* 0x0000f200001e7ab9 */ /* 0x000fe20000000a00 */
[----:B------:R-:W-:Y:S01]  /*1c50*/  SHF.R.S32.HI R0, RZ, 0x5, R0 ;  /* 0x00000005ff007819 */ /* 0x000fe20000011400 */
[----:B------:R-:W-:Y:S01]  /*1c60*/  IMAD.WIDE.U32 R4, R3, c[0x0][0x378], R4 ;  /* 0x0000de0003047a25 */ /* 0x000fe200078e0004 */
[----:B------:R-:W-:-:S02]  /*1c70*/  UIMAD.WIDE UR6, UR8, UR61, UR30 ;  /* 0x0000003d080672a5 */ /* 0x000fc4000f8e021e */
[----:B------:R-:W-:Y:S01]  /*1c80*/  UMOV UR16, UR4 ;  /* 0x0000000400107c82 */ /* 0x000fe20008000000 */
[----:B------:R-:W-:Y:S01]  /*1c90*/  IMAD.IADD R3, R7, 0x1, -R6 ;  /* 0x0000000107037824 */ /* 0x000fe200078e0a06 */
[----:B------:R-:W-:Y:S01]  /*1ca0*/  IADD3 R5, R5, UR9, RZ ;  /* 0x0000000905057c10 */ /* 0x000fe2000fffe0ff */
[----:B------:R-:W-:Y:S02]  /*1cb0*/  IMAD R6, R16, c[0x0][0x370], RZ ;  /* 0x0000dc0010067a24 */ /* 0x000fe400078e02ff */
[----:B------:R-:W-:Y:S02]  /*1cc0*/  IMAD R0, R0, UR46, R3 ;  /* 0x0000002e00007c24 */ /* 0x000fe4000f8e0203 */
[----:B------:R-:W-:Y:S02]  /*1cd0*/  IMAD.U32 R7, RZ, RZ, UR35 ;  /* 0x00000023ff077e24 */ /* 0x000fe4000f8e00ff */
[----:B------:R-:W-:Y:S01]  /*1ce0*/  IMAD R10, R2, c[0x0][0x374], R6 ;  /* 0x0000dd00020a7a24 */ /* 0x000fe200078e0206 */
[----:B------:R-:W-:Y:S01]  /*1cf0*/  IADD3 R3, P0, R0, UR18, RZ ;  /* 0x0000001200037c10 */ /* 0x000fe2000ff1e0ff */
[----:B------:R-:W-:Y:S01]  /*1d00*/  IMAD.WIDE.U32 R4, R2, c[0x0][0x370], R4 ;  /* 0x0000dc0002047a25 */ /* 0x000fe200078e0004 */
[----:B------:R-:W-:-:S02]  /*1d10*/  UMOV UR18, UR6 ;  /* 0x0000000600127c82 */ /* 0x000fc40008000000 */
[----:B------:R-:W-:Y:S01]  /*1d20*/  LEA.HI.X.SX32 R0, R0, UR15, 0x1, P0 ;  /* 0x0000000f00007c11 */ /* 0x000fe200080f0eff */
[----:B------:R-:W-:Y:S01]  /*1d30*/  IMAD.WIDE.U32 R6, R7, c[0x0][0x1a8], R8 ;  /* 0x00006a0007067a25 */ /* 0x000fe200078e0008 */
[C---:B------:R-:W-:Y:S01]  /*1d40*/  LEA R222, P0, R3.reuse, c[0x0][0x350], 0x2 ;  /* 0x0000d40003de7a11 */ /* 0x040fe200078010ff */
[----:B------:R-:W-:Y:S01]  /*1d50*/  UMOV UR15, UR5 ;  /* 0x00000005000f7c82 */ /* 0x000fe20008000000 */
[----:B------:R-:W-:Y:S02]  /*1d60*/  LEA R230, P2, R4, c[0x0][0x330], 0x1 ;  /* 0x0000cc0004e67a11 */ /* 0x000fe400078408ff */
[----:B------:R-:W-:Y:S01]  /*1d70*/  LEA.HI.X R223, R3, c[0x0][0x354], R0, 0x2, P0 ;  /* 0x0000d50003df7a11 */ /* 0x000fe200000f1400 */
[----:B------:R-:W-:Y:S01]  /*1d80*/  IMAD.IADD R3, R5, 0x1, R10 ;  /* 0x0000000105037824 */ /* 0x000fe200078e020a */
[----:B------:R-:W-:Y:S02]  /*1d90*/  PLOP3.LUT P0, PT, PT, PT, UP1, 0x80, 0x0 ;  /* 0x000000000000781c */ /* 0x000fe40003f0f018 */
[----:B------:R-:W-:Y:S01]  /*1da0*/  IADD3 R10, R7, UR17, RZ ;  /* 0x00000011070a7c10 */ /* 0x000fe2000fffe0ff */
[----:B------:R-:W-:Y:S01]  /*1db0*/  UMOV UR17, UR7 ;  /* 0x0000000700117c82 */ /* 0x000fe20008000000 */
[----:B------:R-:W-:-:S02]  /*1dc0*/  LEA R232, P3, R6, c[0x0][0x160], 0x1 ;  /* 0x0000580006e87a11 */ /* 0x000fc400078608ff */
[----:B------:R-:W-:Y:S02]  /*1dd0*/  LEA.HI.X R231, R4, c[0x0][0x334], R3, 0x1, P2 ;  /* 0x0000cd0004e77a11 */ /* 0x000fe400010f0c03 */
[----:B------:R-:W-:-:S05]  /*1de0*/  LEA.HI.X R233, R6, c[0x0][0x164], R10, 0x1, P3 ;  /* 0x0000590006e97a11 */ /* 0x000fca00018f0c0a */
        /* <DEDUP_REMOVED lines=19> */
.L_x_271:
        /* <DEDUP_REMOVED lines=18> */
.L_x_272:
        /* <DEDUP_REMOVED lines=30> */
.L_x_274:
[----:B------:R-:W-:Y:S05]  /*2220*/  BSYNC B0 ;  /* 0x0000000000007941 */ /* 0x000fea0003800000 */
.L_x_273:
        /* <DEDUP_REMOVED lines=18> */
.L_x_276:
[----:B------:R-:W-:Y:S05]  /*2350*/  BSYNC B0 ;  /* 0x0000000000007941 */ /* 0x000fea0003800000 */
.L_x_275:
        /* <DEDUP_REMOVED lines=18> */
.L_x_278:
[----:B------:R-:W-:Y:S05]  /*2480*/  BSYNC B0 ;  /* 0x0000000000007941 */ /* 0x000fea0003800000 */
.L_x_277:
        /* <DEDUP_REMOVED lines=17> */
.L_x_280:
[----:B------:R-:W-:Y:S05]  /*25a0*/  BSYNC B0 ;  /* 0x0000000000007941 */ /* 0x000fea0003800000 */
.L_x_279:
        /* <DEDUP_REMOVED lines=27> */
.L_x_282:
[----:B------:R-:W-:Y:S05]  /*2760*/  BSYNC B0 ;  /* 0x0000000000007941 */ /* 0x000fea0003800000 */
.L_x_281:
        /* <DEDUP_REMOVED lines=16> */
.L_x_284:
[----:B------:R-:W-:Y:S05]  /*2870*/  BSYNC B0 ;  /* 0x0000000000007941 */ /* 0x000fea0003800000 */
.L_x_283:
        /* <DEDUP_REMOVED lines=16> */
.L_x_286:
[----:B------:R-:W-:Y:S05]  /*2980*/  BSYNC B0 ;  /* 0x0000000000007941 */ /* 0x000fea0003800000 */
.L_x_285:
        /* <DEDUP_REMOVED lines=16> */
.L_x_270:
[----:B------:R-:W2:Y:S01]  /*2a90*/  LDL R15, [R1] ;  /* 0x00000000010f7983 */ /* 0x000ea20000100800 */
[----:B------:R-:W-:Y:S01]  /*2aa0*/  PLOP3.LUT P0, PT, PT, PT, UP6, 0x80, 0x0 ;  /* 0x000000000000781c */ /* 0x000fe20003f0f068 */
[----:B------:R-:W-:Y:S01]  /*2ab0*/  UIMAD UR4, UR11, -0x40, UR20 ;  /* 0xffffffc00b0478a4 */ /* 0x000fe2000f8e0214 */
[----:B------:R-:W-:Y:S01]  /*2ac0*/  BSSY B0, `(.L_x_288) ;  /* 0x0000018000007945 */ /* 0x000fe20003800000 */
[----:B------:R-:W-:-:S10]  /*2ad0*/  ULEA.HI UR5, UR11, UR11, URZ, 0x1 ;  /* 0x0000000b0b057291 */ /* 0x000fd4000f8f083f */
[----:B------:R-:W-:Y:S01]  /*2ae0*/  @P0 BAR.SYNC.DEFER_BLOCKING 0x0 ;  /* 0x0000000000000b1d */ /* 0x000fe20000010000 */
[----:B------:R-:W-:Y:S01]  /*2af0*/  ISETP.GE.AND P2, PT, R2, UR4, PT ;  /* 0x0000000402007c0c */ /* 0x000fe2000bf46270 */
[----:B------:R-:W-:-:S04]  /*2b00*/  ULOP3.LUT UR5, UR5, 0xfffffffe, URZ, 0xc0, !UPT ;  /* 0xfffffffe05057892 */ /* 0x000fc8000f8ec03f */
[----:B------:R-:W-:-:S04]  /*2b10*/  UIADD3 UR5, UR11, -UR5, URZ ;  /* 0x800000050b057290 */ /* 0x000fc8000fffe03f */
[----:B------:R-:W-:Y:S01]  /*2b20*/  UISETP.NE.AND UP0, UPT, UR5, 0x1, UPT ;  /* 0x000000010500788c */ /* 0x000fe2000bf05270 */
[----:B--2---:R-:W-:-:S05]  /*2b30*/  IMAD.SHL.U32 R0, R15, 0x2, RZ ;  /* 0x000000020f007824 */ /* 0x004fca00078e00ff */
        /* <DEDUP_REMOVED lines=16> */
.L_x_289:
[----:B------:R-:W-:Y:S05]  /*2c40*/  BSYNC B0 ;  /* 0x0000000000007941 */ /* 0x000fea0003800000 */
.L_x_288:
        /* <DEDUP_REMOVED lines=29> */
.L_x_291:
[----:B------:R-:W-:Y:S05]  /*2e20*/  BSYNC B0 ;  /* 0x0000000000007941 */ /* 0x000fea0003800000 */
.L_x_290:
        /* <DEDUP_REMOVED lines=15> */
.L_x_293:
        /* <DEDUP_REMOVED lines=19> */
.L_x_294:
[----:B------:R-:W-:Y:S05]  /*3050*/  BSYNC B0 ;  /* 0x0000000000007941 */ /* 0x000fea0003800000 */
.L_x_292:
[----:B-1----:R-:W-:Y:S01]  /*3060*/  MOV R8, 0x20 ;  /* 0x0000002000087802 */ /* 0x002fe20000000f00 */
        /* <DEDUP_REMOVED lines=13> */
.L_x_296:
        /* <DEDUP_REMOVED lines=27> */
.L_x_297:
[----:B------:R-:W-:Y:S05]  /*32f0*/  BSYNC B0 ;  /* 0x0000000000007941 */ /* 0x000fea0003800000 */
.L_x_295:
[----:B--2---:R-:W2:Y:S01]  /*3300*/  LDL R17, [R1+0x30] ;  /* 0x0000300001117983 */ /* 0x004ea20000100800 */
[----:B------:R-:W-:Y:S02]  /*3310*/  IMAD.MOV.U32 R251, RZ, RZ, 0x7f800000 ;  /* 0x7f800000fffb7424 */ /* 0x000fe400078e00ff */
[----:B------:R-:W-:Y:S02]  /*3320*/  IMAD.MOV.U32 R252, RZ, RZ, 0x7f800000 ;  /* 0x7f800000fffc7424 */ /* 0x000fe400078e00ff */
[----:B------:R-:W-:Y:S02]  /*3330*/  IMAD.MOV.U32 R249, RZ, RZ, 0x7f800000 ;  /* 0x7f800000fff97424 */ /* 0x000fe400078e00ff */
[----:B------:R-:W-:Y:S02]  /*3340*/  IMAD.U32 R12, RZ, RZ, UR25 ;  /* 0x00000019ff0c7e24 */ /* 0x000fe4000f8e00ff */
[----:B------:R-:W-:Y:S01]  /*3350*/  IMAD.MOV.U32 R250, RZ, RZ, 0x7f800000 ;  /* 0x7f800000fffa7424 */ /* 0x000fe200078e00ff */
[----:B------:R-:W-:Y:S01]  /*3360*/  BSSY B0, `(.L_x_298) ;  /* 0x000003b000007945 */ /* 0x000fe20003800000 */
[----:B--2---:R-:W-:-:S02]  /*3370*/  IADD3 R3, R17, 0x28, RZ ;  /* 0x0000002811037810 */ /* 0x004fc40007ffe0ff */
[----:B-1----:R-:W-:Y:S02]  /*3380*/  IADD3 R4, R17, 0x8, RZ ;  /* 0x0000000811047810 */ /* 0x002fe40007ffe0ff */
[----:B------:R-:W-:Y:S02]  /*3390*/  ISETP.GE.AND P3, PT, R3, UR4, PT ;  /* 0x0000000403007c0c */ /* 0x000fe4000bf66270 */
[C---:B------:R-:W-:Y:S02]  /*33a0*/  IADD3 R5, R17.reuse, 0x20, RZ ;  /* 0x0000002011057810 */ /* 0x040fe40007ffe0ff */
[----:B------:R-:W-:Y:S01]  /*33b0*/  ISETP.GE.AND P5, PT, R4, UR4, PT ;  /* 0x0000000404007c0c */ /* 0x000fe2000bfa6270 */
[----:B------:R-:W-:Y:S01]  /*33c0*/  IMAD.SHL.U32 R4, R17, 0x4, RZ ;  /* 0x0000000411047824 */ /* 0x000fe200078e00ff */
[----:B------:R-:W-:Y:S02]  /*33d0*/  ISETP.GE.AND P4, PT, R5, UR4, PT ;  /* 0x0000000405007c0c */ /* 0x000fe4000bf86270 */
[----:B------:R-:W-:Y:S01]  /*33e0*/  ISETP.GE.AND P6, PT, R17, UR4, PT ;  /* 0x0000000411007c0c */ /* 0x000fe2000bfc6270 */
[----:B------:R-:W-:Y:S01]  /*33f0*/  ULDC.64 UR4, c[0x0][0x198] ;  /* 0x0000660000047ab9 */ /* 0x000fe20000000a00 */
[----:B------:R-:W-:Y:S01]  /*3400*/  SHF.R.S32.HI R15, RZ, 0x1f, R17 ;  /* 0x0000001fff0f7819 */ /* 0x000fe20000011411 */
[----:B------:R-:W-:Y:S01]  /*3410*/  UIMAD UR4, UR23, UR4, URZ ;  /* 0x00000004170472a4 */ /* 0x000fe2000f8e023f */
[----:B------:R-:W-:-:S02]  /*3420*/  SHF.R.S32.HI R5, RZ, 0x1f, R3 ;  /* 0x0000001fff057819 */ /* 0x000fc40000011403 */
[----:B------:R-:W-:Y:S02]  /*3430*/  @!P3 LEA R6, P1, R3, UR16, 0x2 ;  /* 0x000000100306bc11 */ /* 0x000fe4000f8210ff */
[----:B------:R-:W-:Y:S02]  /*3440*/  IADD3 R4, P2, R4, UR16, RZ ;  /* 0x0000001004047c10 */ /* 0x000fe4000ff5e0ff */
[----:B------:R-:W-:Y:S01]  /*3450*/  SHF.L.U64.HI R8, R17, 0x2, R15 ;  /* 0x0000000211087819 */ /* 0x000fe2000001020f */
[----:B------:R-:W-:Y:S01]  /*3460*/  UIMAD UR5, UR25, UR5, UR4 ;  /* 0x00000005190572a4 */ /* 0x000fe2000f8e0204 */
[----:B------:R-:W-:Y:S01]  /*3470*/  @!P3 LEA.HI.X R7, R3, UR15, R5, 0x2, P1 ;  /* 0x0000000f0307bc11 */ /* 0x000fe200088f1405 */
[----:B------:R-:W-:Y:S01]  /*3480*/  UIMAD UR4, UR21, -0x80, UR14 ;  /* 0xffffff80150478a4 */ /* 0x000fe2000f8e020e */
[----:B------:R-:W-:-:S03]  /*3490*/  IADD3.X R5, R8, UR15, RZ, P2, !PT ;  /* 0x0000000f08057c10 */ /* 0x000fc600097fe4ff */
[----:B------:R1:W5:Y:S04]  /*34a0*/  @!P3 LDG.E R250, [R6.64] ;  /* 0x0000000c06fab981 */ /* 0x000368000c1e1900 */
[----:B------:R2:W5:Y:S01]  /*34b0*/  @!P6 LDG.E R251, [R4.64] ;  /* 0x0000000c04fbe981 */ /* 0x000562000c1e1900 */
[----:B------:R-:W-:-:S03]  /*34c0*/  ISETP.GE.AND P6, PT, R2, UR4, PT ;  /* 0x0000000402007c0c */ /* 0x000fc6000bfc6270 */
[----:B------:R2:W5:Y:S04]  /*34d0*/  @!P5 LDG.E R252, [R4.64+0x20] ;  /* 0x0000200c04fcd981 */ /* 0x000568000c1e1900 */
[----:B------:R2:W5:Y:S06]  /*34e0*/  @!P4 LDG.E R249, [R4.64+0x80] ;  /* 0x0000800c04f9c981 */ /* 0x00056c000c1e1900 */
[----:B------:R3:W-:Y:S04]  /*34f0*/  @P6 STS.128 [R0+0xc000], RZ ;  /* 0x00c000ff00006388 */ /* 0x0007e80000000c00 */
[----:B------:R3:W-:Y:S01]  /*3500*/  @P6 STS.128 [R0+0x10000], RZ ;  /* 0x010000ff00006388 */ /* 0x0007e20000000c00 */
[----:B------:R-:W-:-:S02]  /*3510*/  IMAD.U32 R3, RZ, RZ, UR5 ;  /* 0x00000005ff037e24 */ /* 0x000fc4000f8e00ff */
        /* <DEDUP_REMOVED lines=31> */
.L_x_299:
[----:B---3--:R-:W-:Y:S05]  /*3710*/  BSYNC B0 ;  /* 0x0000000000007941 */ /* 0x008fea0003800000 */
.L_x_298:
        /* <DEDUP_REMOVED lines=30> */
.L_x_301:
[----:B------:R-:W-:Y:S05]  /*3900*/  BSYNC B0 ;  /* 0x0000000000007941 */ /* 0x000fea0003800000 */
.L_x_300:
        /* <DEDUP_REMOVED lines=31> */
.L_x_303:
[----:B------:R-:W-:Y:S05]  /*3b00*/  BSYNC B0 ;  /* 0x0000000000007941 */ /* 0x000fea0003800000 */
.L_x_302:
        /* <DEDUP_REMOVED lines=30> */
.L_x_305:
[----:B------:R-:W-:Y:S05]  /*3cf0*/  BSYNC B0 ;  /* 0x0000000000007941 */ /* 0x000fea0003800000 */
.L_x_304:
        /* <DEDUP_REMOVED lines=38> */
.L_x_307:
[----:B-1----:R-:W-:Y:S05]  /*3f60*/  BSYNC B0 ;  /* 0x0000000000007941 */ /* 0x002fea0003800000 */
.L_x_306:
        /* <DEDUP_REMOVED lines=29> */
.L_x_309:
[----:B------:R-:W-:Y:S05]  /*4140*/  BSYNC B0 ;  /* 0x0000000000007941 */ /* 0x000fea0003800000 */
.L_x_308:
        /* <DEDUP_REMOVED lines=29> */
.L_x_311:
[----:B------:R-:W-:Y:S05]  /*4320*/  BSYNC B0 ;  /* 0x0000000000007941 */ /* 0x000fea0003800000 */
.L_x_310:
        /* <DEDUP_REMOVED lines=28> */
.L_x_313:
[----:B------:R-:W-:Y:S05]  /*44f0*/  BSYNC B0 ;  /* 0x0000000000007941 */ /* 0x000fea0003800000 */
.L_x_312:
[----:B------:R-:W-:Y:S01]  /*4500*/  ULDC.64 UR6, c[0x0][0x318] ;  /* 0x0000c60000067ab9 */ /* 0x000fe20000000a00 */
[----:B------:R-:W0:Y:S01]  /*4510*/  LDGDEPBAR ;  /* 0x00000000000079af */ /* 0x000e220000000000 */
[----:B------:R-:W-:Y:S02]  /*4520*/  UISETP.NE.U32.AND UP1, UPT, URZ, UR6, UPT ;  /* 0x000000063f00728c */ /* 0x000fe4000bf25070 */
[----:B------:R-:W-:Y:S02]  /*4530*/  ULDC.64 UR8, c[0x0][0x320] ;  /* 0x0000c80000087ab9 */ /* 0x000fe40000000a00 */
[----:B------:R-:W-:-:S06]  /*4540*/  UISETP.NE.AND.EX UP1, UPT, URZ, UR7, UPT, UP1 ;  /* 0x000000073f00728c */ /* 0x000fcc000bf25310 */
[----:B------:R-:W-:-:S05]  /*4550*/  PLOP3.LUT P1, PT, PT, PT, UP1, 0x80, 0x0 ;  /* 0x000000000000781c */ /* 0x000fca0003f2f018 */
[----:B------:R-:W-:Y:S02]  /*4560*/  @UP1 UIMAD UR10, UR39, UR8, URZ ;  /* 0x00000008270a12a4 */ /* 0x000fe4000f8e023f */
[----:B------:R-:W-:Y:S02]  /*4570*/  @UP1 UMOV UR4, UR35 ;  /* 0x0000002300041c82 */ /* 0x000fe40008000000 */
[----:B------:R-:W-:Y:S02]  /*4580*/  @UP1 UMOV UR5, UR57 ;  /* 0x0000003900051c82 */ /* 0x000fe40008000000 */
[----:B------:R-:W-:Y:S02]  /*4590*/  @UP1 UIMAD.WIDE.U32 UR4, UR32, UR8, UR4 ;  /* 0x00000008200412a5 */ /* 0x000fe4000f8e0004 */
[----:B------:R-:W-:Y:S02]  /*45a0*/  @UP1 UIMAD UR9, UR32, UR9, UR10 ;  /* 0x00000009200912a4 */ /* 0x000fe4000f8e020a */
[----:B------:R-:W-:-:S02]  /*45b0*/  @UP1 ULEA UR6, UP0, UR4, UR6, 0x2 ;  /* 0x0000000604061291 */ /* 0x000fc4000f80103f */
[----:B------:R-:W-:-:S04]  /*45c0*/  @UP1 UIADD3 UR9, UR5, UR9, URZ ;  /* 0x0000000905091290 */ /* 0x000fc8000fffe03f */
[----:B------:R-:W-:Y:S01]  /*45d0*/  @UP1 ULEA.HI.X UR7, UR4, UR7, UR9, 0x2, UP0 ;  /* 0x0000000704071291 */ /* 0x000fe200080f1409 */
[----:B-1----:R-:W-:-:S05]  /*45e0*/  IMAD.U32 R2, RZ, RZ, UR6 ;  /* 0x00000006ff027e24 */ /* 0x002fca000f8e00ff */
[----:B------:R-:W-:-:S05]  /*45f0*/  IMAD.U32 R3, RZ, RZ, UR7 ;  /* 0x00000007ff037e24 */ /* 0x000fca000f8e00ff */
[----:B--234-:R1:W2:Y:S01]  /*4600*/  @P1 LDG.E R0, [R2.64] ;  /* 0x0000000c02001981 */ /* 0x01c2a2000c1e1900 */
[----:B------:R-:W-:Y:S01]  /*4610*/  IMAD.MOV.U32 R228, RZ, RZ, R221 ;  /* 0x000000ffffe47224 */ /* 0x000fe200078e00dd */
        /* <DEDUP_REMOVED lines=23> */
[----:B-1----:R-:W2:Y:S01]  /*4790*/  @P1 MUFU.RCP R2, c[0x0][0x238] ;  /* 0x00008e0000021b08 */ /* 0x002ea20000001000 */
[C---:B------:R-:W-:Y:S01]  /*47a0*/  IADD3 R3, R17.reuse, 0x1, RZ ;  /* 0x0000000111037810 */ /* 0x040fe20007ffe0ff */
[----:B------:R-:W-:Y:S01]  /*47b0*/  CS2R R116, SRZ ;  /* 0x0000000000747805 */ /* 0x000fe2000001ff00 */
[----:B------:R-:W-:Y:S01]  /*47c0*/  CS2R R110, SRZ ;  /* 0x00000000006e7805 */ /* 0x000fe2000001ff00 */
[----:B------:R-:W-:Y:S01]  /*47d0*/  CS2R R108, SRZ ;  /* 0x00000000006c7805 */ /* 0x000fe2000001ff00 */
[----:B------:R-:W-:Y:S01]  /*47e0*/  CS2R R114, SRZ ;  /* 0x0000000000727805 */ /* 0x000fe2000001ff00 */
[----:B------:R1:W-:Y:S01]  /*47f0*/  STL [R1+0x10], R3 ;  /* 0x0000100301007387 */ /* 0x0003e20000100800 */
        /* <DEDUP_REMOVED lines=24> */
[----:B-1----:R-:W-:Y:S01]  /*4980*/  SHF.L.U64.HI R3, R17, 0x2, R15 ;  /* 0x0000000211037819 */ /* 0x002fe2000001020f */
        /* <DEDUP_REMOVED lines=14> */
[----:B------:R-:W-:Y:S01]  /*4a70*/  MOV R220, 0x20 ;  /* 0x0000002000dc7802 */ /* 0x000fe20000000f00 */
[----:B------:R-:W-:Y:S01]  /*4a80*/  IMAD.MOV.U32 R219, RZ, RZ, 0x40 ;  /* 0x00000040ffdb7424 */ /* 0x000fe200078e00ff */
[C---:B------:R-:W-:Y:S01]  /*4a90*/  SHF.L.U32 R215, R218.reuse, 0x1, RZ ;  /* 0x00000001dad77819 */ /* 0x040fe200000006ff */
[C---:B------:R-:W-:Y:S01]  /*4aa0*/  IMAD.SHL.U32 R216, R218.reuse, 0x2, RZ ;  /* 0x00000002dad87824 */ /* 0x040fe200078e00ff */
[----:B------:R-:W-:Y:S01]  /*4ab0*/  UMOV UR4, URZ ;  /* 0x0000003f00047c82 */ /* 0x000fe20008000000 */
[----:B------:R-:W-:-:S02]  /*4ac0*/  IMAD.SHL.U32 R214, R218, 0x2, RZ ;  /* 0x00000002dad67824 */ /* 0x000fc400078e00ff */
[----:B--2---:R-:W-:Y:S01]  /*4ad0*/  @P1 FMUL.FTZ R0, R0, R2 ;  /* 0x0000000200001220 */ /* 0x004fe20000410000 */
[----:B------:R-:W-:-:S03]  /*4ae0*/  IADD3 R2, R218, 0x2000, RZ ;  /* 0x00002000da027810 */ /* 0x000fc60007ffe0ff */
[----:B------:R2:W3:Y:S01]  /*4af0*/  @P1 R2UR UR5, R0 ;  /* 0x00000000000513c2 */ /* 0x0004e200000e0000 */
[----:B------:R-:W-:-:S05]  /*4b00*/  SEL R2, R2, R218, !P0 ;  /* 0x000000da02027207 */ /* 0x000fca0004000000 */
[----:B------:R-:W-:Y:S02]  /*4b10*/  IMAD.SHL.U32 R208, R2, 0x2, RZ ;  /* 0x0000000202d07824 */ /* 0x000fe400078e00ff */
[----:B------:R-:W-:-:S05]  /*4b20*/  IMAD.SHL.U32 R2, R17, 0x4, RZ ;  /* 0x0000000411027824 */ /* 0x000fca00078e00ff */
[----:B------:R1:W-:Y:S01]  /*4b30*/  STL [R1+0x8], R2 ;  /* 0x0000080201007387 */ /* 0x0003e20000100800 */
[----:B--2---:R-:W-:Y:S01]  /*4b40*/  IADD3 R0, R217, 0x2000, RZ ;  /* 0x00002000d9007810 */ /* 0x004fe20007ffe0ff */
[----:B---3--:R-:W-:-:S03]  /*4b50*/  @UP1 UMOV UR4, UR5 ;  /* 0x0000000500041c82 */ /* 0x008fc60008000000 */
[----:B------:R-:W-:-:S04]  /*4b60*/  SEL R0, R0, R217, !P0 ;  /* 0x000000d900007207 */ /* 0x000fc80004000000 */
[----:B------:R-:W-:Y:S02]  /*4b70*/  SHF.L.U32 R207, R0, 0x1, RZ ;  /* 0x0000000100cf7819 */ /* 0x000fe400000006ff */
[----:B------:R-:W-:-:S04]  /*4b80*/  IADD3 R0, R17, -0x40, RZ ;  /* 0xffffffc011007810 */ /* 0x000fc80007ffe0ff */
[----:B------:R-:W-:-:S05]  /*4b90*/  SHF.L.U32 R0, R0, 0x2, RZ ;  /* 0x0000000200007819 */ /* 0x000fca00000006ff */
[----:B------:R1:W-:Y:S02]  /*4ba0*/  STL [R1+0x4], R0 ;  /* 0x0000040001007387 */ /* 0x0003e40000100800 */
.L_x_316:
[----:B-1----:R-:W2:Y:S01]  /*4bb0*/  LDL R0, [R1+0x24] ;  /* 0x0000240001007983 */ /* 0x002ea20000100800 */
[----:B------:R-:W-:Y:S02]  /*4bc0*/  USHF.L.U32 UR5, UR21, 0x7, URZ ;  /* 0x0000000715057899 */ /* 0x000fe4000800063f */
[----:B------:R-:W-:Y:S01]  /*4bd0*/  USHF.L.U32 UR6, UR11, 0x6, URZ ;  /* 0x000000060b067899 */ /* 0x000fe2000800063f */
[----:B------:R-:W0:Y:S01]  /*4be0*/  LDGDEPBAR ;  /* 0x00000000000079af */ /* 0x000e220000000000 */
[----:B------:R-:W-:Y:S02]  /*4bf0*/  UIADD3 UR7, UR20, 0x80, UR5 ;  /* 0x0000008014077890 */ /* 0x000fe4000fffe005 */
[----:B------:R-:W-:Y:S02]  /*4c00*/  UIADD3 UR5, UR5, 0x80, URZ ;  /* 0x0000008005057890 */ /* 0x000fe4000fffe03f */
[----:B------:R-:W-:Y:S02]  /*4c10*/  UIADD3 UR7, UR7, -UR14, URZ ;  /* 0x8000000e07077290 */ /* 0x000fe4000fffe03f */
[----:B------:R-:W-:Y:S01]  /*4c20*/  UISETP.GT.AND UP3, UPT, UR11, UR19, UPT ;  /* 0x000000130b00728c */ /* 0x000fe2000bf64270 */
[----:B------:R-:W3:Y:S01]  /*4c30*/  LDL R236, [R1+0x20] ;  /* 0x0000200001ec7983 */ /* 0x000ee20000100800 */
[----:B------:R-:W-:Y:S03]  /*4c40*/  UISETP.GE.AND UP0, UPT, UR6, UR7, UPT ;  /* 0x000000070600728c */ /* 0x000fe6000bf06270 */
[----:B-----5:R-:W4:Y:S01]  /*4c50*/  LDL R229, [R1+0x10] ;  /* 0x0000100001e57983 */ /* 0x020f220000100800 */
[----:B------:R-:W-:Y:S03]  /*4c60*/  UISETP.LT.AND UP0, UPT, UR5, UR14, UP0 ;  /* 0x0000000e0500728c */ /* 0x000fe60008701270 */
[----:B------:R-:W-:Y:S01]  /*4c70*/  ULDC UR5, c[0x0][0x22c] ;  /* 0x00008b0000057ab9 */ /* 0x000fe20000000800 */
[----:B------:R-:W-:Y:S04]  /*4c80*/  DEPBAR.LE SB0, 0x0 ;  /* 0x000080000000791a */ /* 0x000fe80000000000 */
[----:B------:R-:W-:Y:S08]  /*4c90*/  BAR.SYNC.DEFER_BLOCKING 0x0 ;  /* 0x0000000000007b1d */ /* 0x000ff00000010000 */
[----:B------:R-:W-:Y:S08]  /*4ca0*/  LDSM.16.M88.4 R32, [R208] ;  /* 0x00000000d020783b */ /* 0x000ff00000000200 */
[----:B------:R-:W1:Y:S08]  /*4cb0*/  LDSM.16.M88.4 R16, [R210+0xc000] ;  /* 0x00c00000d210783b */ /* 0x000e700000000200 */
[----:B------:R-:W1:Y:S08]  /*4cc0*/  LDSM.16.M88.4 R28, [R208+0x1000] ;  /* 0x00100000d01c783b */ /* 0x000e700000000200 */
[----:B------:R-:W1:Y:S08]  /*4cd0*/  LDSM.16.M88.4 R164, [R210+0xc800] ;  /* 0x00c80000d2a4783b */ /* 0x000e700000000200 */
[----:B------:R-:W-:Y:S08]  /*4ce0*/  LDSM.16.M88.4 R172, [R211+0xc000] ;  /* 0x00c00000d3ac783b */ /* 0x000ff00000000200 */
[----:B------:R-:W-:Y:S01]  /*4cf0*/  LDSM.16.M88.4 R180, [R211+0xc800] ;  /* 0x00c80000d3b4783b */ /* 0x000fe20000000200 */
[-C--:B-1----:R-:W-:Y:S07]  /*4d00*/  HMMA.16816.F32 R4, R32, R16.reuse, RZ ;  /* 0x000000102004723c */ /* 0x082fee00000018ff */
[----:B------:R-:W-:Y:S01]  /*4d10*/  LDSM.16.M88.4 R188, [R213+0xc000] ;  /* 0x00c00000d5bc783b */ /* 0x000fe20000000200 */
[C---:B------:R-:W-:Y:S07]  /*4d20*/  HMMA.16816.F32 R8, R28.reuse, R16, RZ ;  /* 0x000000101c08723c */ /* 0x040fee00000018ff */
[----:B------:R-:W-:Y:S01]  /*4d30*/  LDSM.16.M88.4 R196, [R212+0xc000] ;  /* 0x00c00000d4c4783b */ /* 0x000fe20000000200 */
[-C--:B------:R-:W-:Y:S08]  /*4d40*/  HMMA.16816.F32 R12, R28, R18.reuse, RZ ;  /* 0x000000121c0c723c */ /* 0x080ff000000018ff */
[C---:B------:R-:W-:Y:S08]  /*4d50*/  HMMA.16816.F32 R16, R32.reuse, R18, RZ ;  /* 0x000000122010723c */ /* 0x040ff000000018ff */
[-C--:B------:R-:W-:Y:S08]  /*4d60*/  HMMA.16816.F32 R20, R32, R164.reuse, RZ ;  /* 0x000000a42014723c */ /* 0x080ff000000018ff */
[C---:B------:R-:W-:Y:S08]  /*4d70*/  HMMA.16816.F32 R24, R28.reuse, R164, RZ ;  /* 0x000000a41c18723c */ /* 0x040ff000000018ff */
[-C--:B------:R-:W-:Y:S08]  /*4d80*/  HMMA.16816.F32 R28, R28, R166.reuse, RZ ;  /* 0x000000a61c1c723c */ /* 0x080ff000000018ff */
[----:B------:R-:W-:Y:S01]  /*4d90*/  HMMA.16816.F32 R32, R32, R166, RZ ;  /* 0x000000a62020723c */ /* 0x000fe200000018ff */
[----:B------:R-:W-:Y:S01]  /*4da0*/  LDSM.16.M88.4 R164, [R213+0xc800] ;  /* 0x00c80000d5a4783b */ /* 0x000fe20000000200 */
[----:B--2---:R-:W-:Y:S02]  /*4db0*/  R2P PR, R0, 0x6 ;  /* 0x0000000600007804 */ /* 0x004fe40000000000 */
[----:B------:R-:W-:Y:S03]  /*4dc0*/  PLOP3.LUT P0, PT, PT, PT, UP0, 0x80, 0x0 ;  /* 0x000000000000781c */ /* 0x000fe60003f0f008 */
[----:B------:R-:W-:Y:S02]  /*4dd0*/  SEL R204, R220, 0xffffffe0, !P1 ;  /* 0xffffffe0dccc7807 */ /* 0x000fe40004800000 */
[----:B------:R-:W-:Y:S03]  /*4de0*/  SEL R209, R219, 0xffffffc0, !P2 ;  /* 0xffffffc0dbd17807 */ /* 0x000fe60005000000 */
[C---:B------:R-:W-:Y:S02]  /*4df0*/  IADD3 R0, R208.reuse, R204, RZ ;  /* 0x000000ccd0007210 */ /* 0x040fe40007ffe0ff */
[-C--:B------:R-:W-:Y:S02]  /*4e00*/  IADD3 R3, R208, R209.reuse, RZ ;  /* 0x000000d1d0037210 */ /* 0x080fe40007ffe0ff */
[----:B------:R-:W-:Y:S01]  /*4e10*/  IADD3 R2, R0, R209, RZ ;  /* 0x000000d100027210 */ /* 0x000fe20007ffe0ff */
[----:B------:R-:W1:Y:S01]  /*4e20*/  LDSM.16.M88.4 R168, [R0] ;  /* 0x0000000000a8783b */ /* 0x000e620000000200 */
[----:B-----5:R-:W-:Y:S07]  /*4e30*/  FSETP.NEU.FTZ.AND P1, PT, R251, -INF , PT ;  /* 0xff800000fb00780b */ /* 0x020fee0003f3d000 */
[----:B------:R-:W2:Y:S08]  /*4e40*/  LDSM.16.M88.4 R176, [R0+0x1000] ;  /* 0x0010000000b0783b */ /* 0x000eb00000000200 */
[----:B------:R-:W3:Y:S08]  /*4e50*/  LDSM.16.M88.4 R184, [R3] ;  /* 0x0000000003b8783b */ /* 0x000ef00000000200 */
[----:B------:R-:W3:Y:S08]  /*4e60*/  LDSM.16.M88.4 R192, [R3+0x1000] ;  /* 0x0010000003c0783b */ /* 0x000ef00000000200 */
[----:B------:R-:W-:Y:S01]  /*4e70*/  LDSM.16.M88.4 R200, [R2+0x1000] ;  /* 0x0010000002c8783b */ /* 0x000fe20000000200 */
[-C--:B-1----:R-:W-:Y:S08]  /*4e80*/  HMMA.16816.F32 R4, R168, R172.reuse, R4 ;  /* 0x000000aca804723c */ /* 0x082ff00000001804 */
[C---:B--2---:R-:W-:Y:S08]  /*4e90*/  HMMA.16816.F32 R8, R176.reuse, R172, R8 ;  /* 0x000000acb008723c */ /* 0x044ff00000001808 */
[-C--:B------:R-:W-:Y:S08]  /*4ea0*/  HMMA.16816.F32 R12, R176, R174.reuse, R12 ;  /* 0x000000aeb00c723c */ /* 0x080ff0000000180c */
[C---:B------:R-:W-:Y:S01]  /*4eb0*/  HMMA.16816.F32 R16, R168.reuse, R174, R16 ;  /* 0x000000aea810723c */ /* 0x040fe20000001810 */
[----:B------:R-:W1:Y:S07]  /*4ec0*/  LDSM.16.M88.4 R172, [R2] ;  /* 0x0000000002ac783b */ /* 0x000e6e0000000200 */
[-C--:B------:R-:W-:Y:S08]  /*4ed0*/  HMMA.16816.F32 R20, R168, R180.reuse, R20 ;  /* 0x000000b4a814723c */ /* 0x080ff00000001814 */
[C---:B------:R-:W-:Y:S08]  /*4ee0*/  HMMA.16816.F32 R24, R176.reuse, R180, R24 ;  /* 0x000000b4b018723c */ /* 0x040ff00000001818 */
[-C--:B------:R-:W-:Y:S01]  /*4ef0*/  HMMA.16816.F32 R28, R176, R182.reuse, R28 ;  /* 0x000000b6b01c723c */ /* 0x080fe2000000181c */
[----:B------:R-:W-:Y:S07]  /*4f00*/  LDSM.16.M88.4 R176, [R208+0x2000] ;  /* 0x00200000d0b0783b */ /* 0x000fee0000000200 */
[----:B------:R-:W-:Y:S01]  /*4f10*/  HMMA.16816.F32 R32, R168, R182, R32 ;  /* 0x000000b6a820723c */ /* 0x000fe20000001820 */
[----:B------:R-:W2:Y:S07]  /*4f20*/  LDSM.16.M88.4 R168, [R212+0xc800] ;  /* 0x00c80000d4a8783b */ /* 0x000eae0000000200 */
[-C--:B---3--:R-:W-:Y:S01]  /*4f30*/  HMMA.16816.F32 R4, R184, R188.reuse, R4 ;  /* 0x000000bcb804723c */ /* 0x088fe20000001804 */
[----:B------:R-:W3:Y:S07]  /*4f40*/  LDSM.16.M88.4 R180, [R210+0x10000] ;  /* 0x01000000d2b4783b */ /* 0x000eee0000000200 */
[C---:B------:R-:W-:Y:S08]  /*4f50*/  HMMA.16816.F32 R8, R192.reuse, R188, R8 ;  /* 0x000000bcc008723c */ /* 0x040ff00000001808 */
[-C--:B------:R-:W-:Y:S08]  /*4f60*/  HMMA.16816.F32 R12, R192, R190.reuse, R12 ;  /* 0x000000bec00c723c */ /* 0x080ff0000000180c */
[C---:B------:R-:W-:Y:S01]  /*4f70*/  HMMA.16816.F32 R16, R184.reuse, R190, R16 ;  /* 0x000000beb810723c */ /* 0x040fe20000001810 */
[----:B------:R-:W2:Y:S07]  /*4f80*/  LDSM.16.M88.4 R188, [R208+0x3000] ;  /* 0x00300000d0bc783b */ /* 0x000eae0000000200 */
[-C--:B------:R-:W-:Y:S08]  /*4f90*/  HMMA.16816.F32 R20, R184, R164.reuse, R20 ;  /* 0x000000a4b814723c */ /* 0x080ff00000001814 */
[C---:B------:R-:W-:Y:S08]  /*4fa0*/  HMMA.16816.F32 R24, R192.reuse, R164, R24 ;  /* 0x000000a4c018723c */ /* 0x040ff00000001818 */
[-C--:B------:R-:W-:Y:S01]  /*4fb0*/  HMMA.16816.F32 R28, R192, R166.reuse, R28 ;  /* 0x000000a6c01c723c */ /* 0x080fe2000000181c */
[----:B------:R-:W-:Y:S07]  /*4fc0*/  LDSM.16.M88.4 R192, [R211+0x10000] ;  /* 0x01000000d3c0783b */ /* 0x000fee0000000200 */
[----:B------:R-:W-:Y:S01]  /*4fd0*/  HMMA.16816.F32 R32, R184, R166, R32 ;  /* 0x000000a6b820723c */ /* 0x000fe20000001820 */
[----:B------:R-:W3:Y:S07]  /*4fe0*/  LDSM.16.M88.4 R164, [R210+0x10800] ;  /* 0x01080000d2a4783b */ /* 0x000eee0000000200 */
[-C--:B-1----:R-:W-:Y:S01]  /*4ff0*/  HMMA.16816.F32 R4, R172, R196.reuse, R4 ;  /* 0x000000c4ac04723c */ /* 0x082fe20000001804 */
[----:B------:R-:W1:Y:S07]  /*5000*/  LDSM.16.M88.4 R184, [R0+0x2000] ;  /* 0x0020000000b8783b */ /* 0x000e6e0000000200 */
[C---:B------:R-:W-:Y:S08]  /*5010*/  HMMA.16816.F32 R8, R200.reuse, R196, R8 ;  /* 0x000000c4c808723c */ /* 0x040ff00000001808 */
[-C--:B------:R-:W-:Y:S08]  /*5020*/  HMMA.16816.F32 R12, R200, R198.reuse, R12 ;  /* 0x000000c6c80c723c */ /* 0x080ff0000000180c */
[C---:B------:R-:W-:Y:S01]  /*5030*/  HMMA.16816.F32 R16, R172.reuse, R198, R16 ;  /* 0x000000c6ac10723c */ /* 0x040fe20000001810 */
[----:B------:R1:W4:Y:S07]  /*5040*/  LDSM.16.M88.4 R196, [R0+0x3000] ;  /* 0x0030000000c4783b */ /* 0x00032e0000000200 */
[-C--:B--2---:R-:W-:Y:S08]  /*5050*/  HMMA.16816.F32 R20, R172, R168.reuse, R20 ;  /* 0x000000a8ac14723c */ /* 0x084ff00000001814 */
[C---:B------:R-:W-:Y:S08]  /*5060*/  HMMA.16816.F32 R24, R200.reuse, R168, R24 ;  /* 0x000000a8c818723c */ /* 0x040ff00000001818 */
[-C--:B------:R-:W-:Y:S01]  /*5070*/  HMMA.16816.F32 R28, R200, R170.reuse, R28 ;  /* 0x000000aac81c723c */ /* 0x080fe2000000181c */
[----:B------:R-:W-:Y:S03]  /*5080*/  LDSM.16.M88.4 R200, [R3+0x3000] ;  /* 0x0030000003c8783b */ /* 0x000fe60000000200 */
[----:B-1----:R-:W-:Y:S04]  /*5090*/  MOV R0, UR21 ;  /* 0x0000001500007c02 */ /* 0x002fe80008000f00 */
[----:B------:R-:W-:Y:S01]  /*50a0*/  HMMA.16816.F32 R32, R172, R170, R32 ;  /* 0x000000aaac20723c */ /* 0x000fe20000001820 */
[----:B------:R-:W1:Y:S03]  /*50b0*/  LDSM.16.M88.4 R168, [R211+0x10800] ;  /* 0x01080000d3a8783b */ /* 0x000e660000000200 */
[----:B------:R-:W-:Y:S04]  /*50c0*/  LEA R0, R0, R236, 0x7 ;  /* 0x000000ec00007211 */ /* 0x000fe800078e38ff */
[-C--:B---3--:R-:W-:Y:S01]  /*50d0*/  HMMA.16816.F32 R4, R176, R180.reuse, R4 ;  /* 0x000000b4b004723c */ /* 0x088fe20000001804 */
[----:B------:R2:W-:Y:S07]  /*50e0*/  LDSM.16.M88.4 R172, [R3+0x2000] ;  /* 0x0020000003ac783b */ /* 0x0005ee0000000200 */
[C---:B------:R-:W-:Y:S08]  /*50f0*/  HMMA.16816.F32 R8, R188.reuse, R180, R8 ;  /* 0x000000b4bc08723c */ /* 0x040ff00000001808 */
[-C--:B------:R-:W-:Y:S08]  /*5100*/  HMMA.16816.F32 R12, R188, R182.reuse, R12 ;  /* 0x000000b6bc0c723c */ /* 0x080ff0000000180c */
[C---:B------:R-:W-:Y:S01]  /*5110*/  HMMA.16816.F32 R16, R176.reuse, R182, R16 ;  /* 0x000000b6b010723c */ /* 0x040fe20000001810 */
[----:B------:R-:W3:Y:S03]  /*5120*/  LDSM.16.M88.4 R180, [R213+0x10000] ;  /* 0x01000000d5b4783b */ /* 0x000ee60000000200 */
[----:B--2---:R-:W-:Y:S04]  /*5130*/  FMUL.FTZ R3, R249, 1.4426950216293334961 ;  /* 0x3fb8aa3bf9037820 */ /* 0x004fe80000410000 */
[-C--:B------:R-:W-:Y:S08]  /*5140*/  HMMA.16816.F32 R20, R176, R164.reuse, R20 ;  /* 0x000000a4b014723c */ /* 0x080ff00000001814 */
[C---:B------:R-:W-:Y:S08]  /*5150*/  HMMA.16816.F32 R24, R188.reuse, R164, R24 ;  /* 0x000000a4bc18723c */ /* 0x040ff00000001818 */
[-C--:B------:R-:W-:Y:S01]  /*5160*/  HMMA.16816.F32 R28, R188, R166.reuse, R28 ;  /* 0x000000a6bc1c723c */ /* 0x080fe2000000181c */
[----:B------:R-:W-:Y:S07]  /*5170*/  I2F R190, R0 ;  /* 0x0000000000be7306 */ /* 0x000fee0000201400 */
[----:B------:R-:W-:Y:S01]  /*5180*/  HMMA.16816.F32 R32, R176, R166, R32 ;  /* 0x000000a6b020723c */ /* 0x000fe20000001820 */
[----:B------:R-:W2:Y:S07]  /*5190*/  LDSM.16.M88.4 R164, [R213+0x10800] ;  /* 0x01080000d5a4783b */ /* 0x000eae0000000200 */
[-C--:B------:R-:W-:Y:S01]  /*51a0*/  HMMA.16816.F32 R4, R184, R192.reuse, R4 ;  /* 0x000000c0b804723c */ /* 0x080fe20000001804 */
[----:B------:R-:W-:Y:S07]  /*51b0*/  LDSM.16.M88.4 R176, [R212+0x10000] ;  /* 0x01000000d4b0783b */ /* 0x000fee0000000200 */
[C---:B----4-:R-:W-:Y:S08]  /*51c0*/  HMMA.16816.F32 R8, R196.reuse, R192, R8 ;  /* 0x000000c0c408723c */ /* 0x050ff00000001808 */
[-C--:B------:R-:W-:Y:S08]  /*51d0*/  HMMA.16816.F32 R12, R196, R194.reuse, R12 ;  /* 0x000000c2c40c723c */ /* 0x080ff0000000180c */
[C---:B------:R-:W-:Y:S08]  /*51e0*/  HMMA.16816.F32 R16, R184.reuse, R194, R16 ;  /* 0x000000c2b810723c */ /* 0x040ff00000001810 */
[-C--:B-1----:R-:W-:Y:S08]  /*51f0*/  HMMA.16816.F32 R20, R184, R168.reuse, R20 ;  /* 0x000000a8b814723c */ /* 0x082ff00000001814 */
[C---:B------:R-:W-:Y:S08]  /*5200*/  HMMA.16816.F32 R24, R196.reuse, R168, R24 ;  /* 0x000000a8c418723c */ /* 0x040ff00000001818 */
[-C--:B------:R-:W-:Y:S08]  /*5210*/  HMMA.16816.F32 R28, R196, R170.reuse, R28 ;  /* 0x000000aac41c723c */ /* 0x080ff0000000181c */
[----:B------:R-:W-:Y:S01]  /*5220*/  HMMA.16816.F32 R32, R184, R170, R32 ;  /* 0x000000aab820723c */ /* 0x000fe20000001820 */
[----:B------:R-:W1:Y:S06]  /*5230*/  LDSM.16.M88.4 R168, [R2+0x2000] ;  /* 0x0020000002a8783b */ /* 0x000e6c0000000200 */
[C---:B------:R-:W-:Y:S01]  /*5240*/  IADD3 R185, R0.reuse, 0x1, RZ ;  /* 0x0000000100b97810 */ /* 0x040fe20007ffe0ff */
[-C--:B---3--:R-:W-:Y:S03]  /*5250*/  HMMA.16816.F32 R4, R172, R180.reuse, R4 ;  /* 0x000000b4ac04723c */ /* 0x088fe60000001804 */
[----:B------:R-:W3:Y:S02]  /*5260*/  I2F R189, R185 ;  /* 0x000000b900bd7306 */ /* 0x000ee40000201400 */
[C---:B------:R-:W-:Y:S02]  /*5270*/  IADD3 R187, R0.reuse, 0x8, RZ ;  /* 0x0000000800bb7810 */ /* 0x040fe40007ffe0ff */
[C---:B------:R-:W-:Y:S01]  /*5280*/  IADD3 R184, R0.reuse, 0x9, RZ ;  /* 0x0000000900b87810 */ /* 0x040fe20007ffe0ff */
[C---:B------:R-:W-:Y:S04]  /*5290*/  HMMA.16816.F32 R8, R200.reuse, R180, R8 ;  /* 0x000000b4c808723c */ /* 0x040fe80000001808 */
[C---:B------:R-:W-:Y:S01]  /*52a0*/  IADD3 R186, R0.reuse, 0x19, RZ ;  /* 0x0000001900ba7810 */ /* 0x040fe20007ffe0ff */
[----:B------:R-:W-:Y:S02]  /*52b0*/  I2F R188, R184 ;  /* 0x000000b800bc7306 */ /* 0x000fe40000201400 */
[C---:B------:R-:W-:Y:S01]  /*52c0*/  IADD3 R181, R0.reuse, 0x11, RZ ;  /* 0x0000001100b57810 */ /* 0x040fe20007ffe0ff */
[-C--:B------:R-:W-:Y:S07]  /*52d0*/  HMMA.16816.F32 R12, R200, R182.reuse, R12 ;  /* 0x000000b6c80c723c */ /* 0x080fee000000180c */
[----:B------:R-:W-:Y:S01]  /*52e0*/  I2F R193, R181 ;  /* 0x000000b500c17306 */ /* 0x000fe20000201400 */
[C---:B------:R-:W-:Y:S07]  /*52f0*/  HMMA.16816.F32 R16, R172.reuse, R182, R16 ;  /* 0x000000b6ac10723c */ /* 0x040fee0000001810 */
[C---:B------:R-:W-:Y:S01]  /*5300*/  IADD3 R182, R0.reuse, 0x10, RZ ;  /* 0x0000001000b67810 */ /* 0x040fe20007ffe0ff */
[-C--:B--2---:R-:W-:Y:S01]  /*5310*/  HMMA.16816.F32 R20, R172, R164.reuse, R20 ;  /* 0x000000a4ac14723c */ /* 0x084fe20000001814 */
[----:B------:R-:W2:Y:S03]  /*5320*/  I2F R191, R187 ;  /* 0x000000bb00bf7306 */ /* 0x000ea60000201400 */
[----:B------:R-:W-:Y:S04]  /*5330*/  IADD3 R183, R0, 0x18, RZ ;  /* 0x0000001800b77810 */ /* 0x000fe80007ffe0ff */
[C---:B------:R-:W-:Y:S03]  /*5340*/  HMMA.16816.F32 R24, R200.reuse, R164, R24 ;  /* 0x000000a4c818723c */ /* 0x040fe60000001818 */
[----:B------:R-:W-:Y:S05]  /*5350*/  I2F R194, R183 ;  /* 0x000000b700c27306 */ /* 0x000fea0000201400 */
[-C--:B------:R-:W-:Y:S05]  /*5360*/  HMMA.16816.F32 R28, R200, R166.reuse, R28 ;  /* 0x000000a6c81c723c */ /* 0x080fea000000181c */
[----:B------:R-:W-:Y:S02]  /*5370*/  I2F R192, R182 ;  /* 0x000000b600c07306 */ /* 0x000fe40000201400 */
[-C--:B------:R-:W-:Y:S01]  /*5380*/  IADD3 R200, R204, R216.reuse, RZ ;  /* 0x000000d8ccc87210 */ /* 0x080fe20007ffe0ff */
[----:B------:R-:W-:Y:S01]  /*5390*/  HMMA.16816.F32 R32, R172, R166, R32 ;  /* 0x000000a6ac20723c */ /* 0x000fe20000001820 */
[----:B------:R4:W2:Y:S03]  /*53a0*/  LDSM.16.M88.4 R164, [R2+0x3000] ;  /* 0x0030000002a4783b */ /* 0x0008a60000000200 */
[----:B------:R-:W-:Y:S03]  /*53b0*/  IADD3 R204, R209, R216, RZ ;  /* 0x000000d8d1cc7210 */ /* 0x000fe60007ffe0ff */
[----:B------:R-:W-:Y:S01]  /*53c0*/  FMUL.FTZ R175, R251, 1.4426950216293334961 ;  /* 0x3fb8aa3bfbaf7820 */ /* 0x000fe20000410000 */
[-C--:B-1----:R-:W-:Y:S01]  /*53d0*/  HMMA.16816.F32 R4, R168, R176.reuse, R4 ;  /* 0x000000b0a804723c */ /* 0x082fe20000001804 */
[----:B------:R-:W-:Y:S04]  /*53e0*/  I2F R195, R186 ;  /* 0x000000ba00c37306 */ /* 0x000fe80000201400 */
[----:B------:R-:W-:Y:S01]  /*53f0*/  FSEL R175, R175, RZ, P1 ;  /* 0x000000ffafaf7208 */ /* 0x000fe20000800000 */
[----:B------:R-:W-:Y:S01]  /*5400*/  FMUL.FTZ R173, R252, 1.4426950216293334961 ;  /* 0x3fb8aa3bfcad7820 */ /* 0x000fe20000410000 */
[----:B----4-:R-:W-:Y:S05]  /*5410*/  MOV R2, UR14 ;  /* 0x0000000e00027c02 */ /* 0x010fea0008000f00 */
[----:B------:R-:W-:Y:S04]  /*5420*/  IADD3 R2, R2, -UR20, R229 ;  /* 0x8000001402027c10 */ /* 0x000fe8000fffe0e5 */
[----:B------:R-:W-:Y:S08]  /*5430*/  @!P0 IADD3 R2, R2, UR6, RZ ;  /* 0x0000000602028c10 */ /* 0x000ff0000fffe0ff */
[C---:B---3--:R-:W-:Y:S01]  /*5440*/  FFMA.FTZ R5, R189.reuse, UR4, R5 ;  /* 0x00000004bd057c23 */ /* 0x048fe20008010005 */
[----:B------:R-:W-:Y:S01]  /*5450*/  ULDC UR6, c[0x0][0x1c0] ;  /* 0x0000700000067ab9 */ /* 0x000fe20000000800 */
[----:B------:R-:W-:Y:S01]  /*5460*/  FFMA.FTZ R4, R190, UR4, R4 ;  /* 0x00000004be047c23 */ /* 0x000fe20008010004 */
[C---:B------:R-:W-:Y:S01]  /*5470*/  @!P0 IMNMX R180, R2.reuse, UR14, PT ;  /* 0x0000000e02b48c17 */ /* 0x040fe2000b800200 */
[----:B------:R-:W-:Y:S01]  /*5480*/  FFMA.FTZ R7, R189, UR4, R7 ;  /* 0x00000004bd077c23 */ /* 0x000fe20008010007 */
[----:B------:R-:W-:Y:S01]  /*5490*/  @!P0 IADD3 R174, R2, 0x8, RZ ;  /* 0x0000000802ae8810 */ /* 0x000fe20007ffe0ff */
[----:B------:R-:W-:Y:S01]  /*54a0*/  FFMA.FTZ R6, R190, UR4, R6 ;  /* 0x00000004be067c23 */ /* 0x000fe20008010006 */
[-C--:B------:R-:W-:Y:S01]  /*54b0*/  @!P0 ISETP.GE.AND P1, PT, R185, R180.reuse, PT ;  /* 0x000000b4b900820c */ /* 0x080fe20003f26270 */
[C---:B--2---:R-:W-:Y:S01]  /*54c0*/  HMMA.16816.F32 R8, R164.reuse, R176, R8 ;  /* 0x000000b0a408723c */ /* 0x044fe20000001808 */
[----:B------:R-:W-:Y:S03]  /*54d0*/  UIMAD UR6, UR5, UR6, URZ ;  /* 0x00000006050672a4 */ /* 0x000fe6000f8e023f */
[----:B------:R-:W-:Y:S01]  /*54e0*/  @!P0 ISETP.GE.AND P2, PT, R0, R180, PT ;  /* 0x000000b40000820c */ /* 0x000fe20003f46270 */
[----:B------:R-:W-:Y:S01]  /*54f0*/  ULEA UR5, -UR6, URZ, 0x6 ;  /* 0x0000003f06057291 */ /* 0x000fe2000f8e313f */
[----:B------:R-:W-:Y:S02]  /*5500*/  @!P0 IMNMX R174, R174, UR14, PT ;  /* 0x0000000eaeae8c17 */ /* 0x000fe4000b800200 */
[-C--:B------:R-:W-:Y:S04]  /*5510*/  HMMA.16816.F32 R12, R164, R178.reuse, R12 ;  /* 0x000000b2a40c723c */ /* 0x080fe8000000180c */
[----:B------:R-:W-:Y:S02]  /*5520*/  @!P0 FSEL R5, R5, -INF , !P1 ;  /* 0xff80000005058808 */ /* 0x000fe40004800000 */
[----:B------:R-:W-:Y:S02]  /*5530*/  FSETP.NEU.FTZ.AND P1, PT, R252, -INF , PT ;  /* 0xff800000fc00780b */ /* 0x000fe40003f3d000 */
[C---:B------:R-:W-:Y:S04]  /*5540*/  HMMA.16816.F32 R16, R168.reuse, R178, R16 ;  /* 0x000000b2a810723c */ /* 0x040fe80000001810 */
[----:B------:R-:W-:Y:S01]  /*5550*/  @!P0 FSEL R4, R4, -INF , !P2 ;  /* 0xff80000004048808 */ /* 0x000fe20005000000 */
[--C-:B------:R-:W-:Y:S01]  /*5560*/  FFMA.FTZ R5, R5, c[0x0][0x23c], -R175.reuse ;  /* 0x00008f0005057a23 */ /* 0x100fe200000108af */
[-C--:B------:R-:W-:Y:S02]  /*5570*/  @!P0 ISETP.GE.AND P2, PT, R0, R174.reuse, PT ;  /* 0x000000ae0000820c */ /* 0x080fe40003f46270 */
[----:B------:R-:W-:Y:S01]  /*5580*/  FSEL R173, R173, RZ, P1 ;  /* 0x000000ffadad7208 */ /* 0x000fe20000800000 */
[----:B------:R-:W-:Y:S01]  /*5590*/  FFMA.FTZ R4, R4, c[0x0][0x23c], -R175 ;  /* 0x00008f0004047a23 */ /* 0x000fe200000108af */
[----:B------:R-:W-:Y:S01]  /*55a0*/  @!P0 ISETP.GE.AND P1, PT, R185, R174, PT ;  /* 0x000000aeb900820c */ /* 0x000fe20003f26270 */
[----:B------:R-:W-:Y:S01]  /*55b0*/  MUFU.EX2 R237, R5 ;  /* 0x0000000500ed7308 */ /* 0x000fe20000000800 */
[----:B------:R-:W-:Y:S01]  /*55c0*/  @!P0 FSEL R6, R6, -INF , !P2 ;  /* 0xff80000006068808 */ /* 0x000fe20005000000 */
[----:B------:R-:W-:Y:S01]  /*55d0*/  FFMA.FTZ R9, R189, UR4, R9 ;  /* 0x00000004bd097c23 */ /* 0x000fe20008010009 */
[----:B------:R-:W-:Y:S01]  /*55e0*/  @!P0 FSEL R7, R7, -INF , !P1 ;  /* 0xff80000007078808 */ /* 0x000fe20004800000 */
[----:B------:R-:W-:Y:S01]  /*55f0*/  FFMA.FTZ R8, R190, UR4, R8 ;  /* 0x00000004be087c23 */ /* 0x000fe20008010008 */
[----:B------:R-:W-:Y:S01]  /*5600*/  @!P0 IADD3 R172, R2, 0x20, RZ ;  /* 0x0000002002ac8810 */ /* 0x000fe20007ffe0ff */
[--C-:B------:R-:W-:Y:S01]  /*5610*/  FFMA.FTZ R6, R6, c[0x0][0x23c], -R173.reuse ;  /* 0x00008f0006067a23 */ /* 0x100fe200000108ad */
[----:B------:R-:W-:Y:S01]  /*5620*/  FSETP.NEU.FTZ.AND P1, PT, R249, -INF , PT ;  /* 0xff800000f900780b */ /* 0x000fe20003f3d000 */
[----:B------:R-:W-:Y:S01]  /*5630*/  FFMA.FTZ R7, R7, c[0x0][0x23c], -R173 ;  /* 0x00008f0007077a23 */ /* 0x000fe200000108ad */
[----:B------:R-:W-:Y:S01]  /*5640*/  @!P0 IMNMX R172, R172, UR14, PT ;  /* 0x0000000eacac8c17 */ /* 0x000fe2000b800200 */
[----:B------:R1:W-:Y:S01]  /*5650*/  MUFU.EX2 R238, R4 ;  /* 0x0000000400ee7308 */ /* 0x0003e20000000800 */
[----:B------:R-:W-:Y:S01]  /*5660*/  @!P0 IADD3 R2, R2, 0x28, RZ ;  /* 0x0000002802028810 */ /* 0x000fe20007ffe0ff */
[----:B------:R-:W-:Y:S01]  /*5670*/  FFMA.FTZ R11, R189, UR4, R11 ;  /* 0x00000004bd0b7c23 */ /* 0x000fe2000801000b */
[----:B------:R-:W-:Y:S01]  /*5680*/  FSEL R3, R3, RZ, P1 ;  /* 0x000000ff03037208 */ /* 0x000fe20000800000 */
[----:B------:R-:W-:Y:S01]  /*5690*/  FFMA.FTZ R12, R191, UR4, R12 ;  /* 0x00000004bf0c7c23 */ /* 0x000fe2000801000c */
[-C--:B------:R-:W-:Y:S01]  /*56a0*/  @!P0 ISETP.GE.AND P1, PT, R185, R172.reuse, PT ;  /* 0x000000acb900820c */ /* 0x080fe20003f26270 */
[----:B------:R-:W-:Y:S01]  /*56b0*/  FFMA.FTZ R13, R188, UR4, R13 ;  /* 0x00000004bc0d7c23 */ /* 0x000fe2000801000d */
[----:B------:R-:W-:Y:S01]  /*56c0*/  @!P0 ISETP.GE.AND P2, PT, R0, R172, PT ;  /* 0x000000ac0000820c */ /* 0x000fe20003f46270 */
[----:B------:R-:W-:Y:S01]  /*56d0*/  FFMA.FTZ R14, R191, UR4, R14 ;  /* 0x00000004bf0e7c23 */ /* 0x000fe2000801000e */
[----:B------:R-:W-:Y:S01]  /*56e0*/  @!P0 FSEL R9, R9, -INF , !P1 ;  /* 0xff80000009098808 */ /* 0x000fe20004800000 */
[----:B------:R-:W-:Y:S01]  /*56f0*/  MUFU.EX2 R236, R6 ;  /* 0x0000000600ec7308 */ /* 0x000fe20000000800 */
[----:B------:R-:W-:Y:S01]  /*5700*/  FSETP.NEU.FTZ.AND P1, PT, R250, -INF , PT ;  /* 0xff800000fa00780b */ /* 0x000fe20003f3d000 */
[----:B------:R-:W-:Y:S01]  /*5710*/  FFMA.FTZ R15, R188, UR4, R15 ;  /* 0x00000004bc0f7c23 */ /* 0x000fe2000801000f */
[----:B------:R-:W-:Y:S01]  /*5720*/  @!P0 IMNMX R2, R2, UR14, PT ;  /* 0x0000000e02028c17 */ /* 0x000fe2000b800200 */
[C---:B------:R-:W-:Y:S01]  /*5730*/  FFMA.FTZ R16, R191.reuse, UR4, R16 ;  /* 0x00000004bf107c23 */ /* 0x040fe20008010010 */
[----:B------:R-:W-:Y:S01]  /*5740*/  @!P0 FSEL R8, R8, -INF , !P2 ;  /* 0xff80000008088808 */ /* 0x000fe20005000000 */
[----:B------:R-:W-:Y:S01]  /*5750*/  FFMA.FTZ R17, R188, UR4, R17 ;  /* 0x00000004bc117c23 */ /* 0x000fe20008010011 */
[-C--:B------:R-:W-:Y:S01]  /*5760*/  @!P0 ISETP.GE.AND P2, PT, R0, R2.reuse, PT ;  /* 0x000000020000820c */ /* 0x080fe20003f46270 */
[----:B------:R-:W-:Y:S02]  /*5770*/  FFMA.FTZ R18, R191, UR4, R18 ;  /* 0x00000004bf127c23 */ /* 0x000fe40008010012 */
[----:B------:R2:W3:Y:S01]  /*5780*/  MUFU.EX2 R244, R7 ;  /* 0x0000000700f47308 */ /* 0x0004e20000000800 */
[----:B------:R-:W-:Y:S02]  /*5790*/  FFMA.FTZ R19, R188, UR4, R19 ;  /* 0x00000004bc137c23 */ /* 0x000fe40008010013 */
[----:B------:R-:W-:Y:S02]  /*57a0*/  FFMA.FTZ R10, R190, UR4, R10 ;  /* 0x00000004be0a7c23 */ /* 0x000fe4000801000a */
[----:B-1----:R-:W-:Y:S02]  /*57b0*/  FMUL.FTZ R4, R250, 1.4426950216293334961 ;  /* 0x3fb8aa3bfa047820 */ /* 0x002fe40000410000 */
[--C-:B------:R-:W-:Y:S01]  /*57c0*/  FFMA.FTZ R8, R8, c[0x0][0x23c], -R3.reuse ;  /* 0x00008f0008087a23 */ /* 0x100fe20000010803 */
[----:B------:R-:W-:Y:S01]  /*57d0*/  @!P0 FSEL R10, R10, -INF , !P2 ;  /* 0xff8000000a0a8808 */ /* 0x000fe20005000000 */
[--C-:B------:R-:W-:Y:S01]  /*57e0*/  FFMA.FTZ R9, R9, c[0x0][0x23c], -R3.reuse ;  /* 0x00008f0009097a23 */ /* 0x100fe20000010803 */
[----:B------:R-:W-:Y:S01]  /*57f0*/  FSEL R0, R4, RZ, P1 ;  /* 0x000000ff04007208 */ /* 0x000fe20000800000 */
[----:B------:R-:W-:Y:S01]  /*5800*/  MUFU.EX2 R246, R8 ;  /* 0x0000000800f67308 */ /* 0x000fe20000000800 */
[----:B------:R-:W-:Y:S02]  /*5810*/  @!P0 ISETP.GE.AND P1, PT, R185, R2, PT ;  /* 0x00000002b900820c */ /* 0x000fe40003f26270 */
[-C--:B------:R-:W-:Y:S01]  /*5820*/  @!P0 ISETP.GE.AND P2, PT, R183, R172.reuse, PT ;  /* 0x000000acb700820c */ /* 0x080fe20003f46270 */
[--C-:B------:R-:W-:Y:S01]  /*5830*/  FFMA.FTZ R10, R10, c[0x0][0x23c], -R0.reuse ;  /* 0x00008f000a0a7a23 */ /* 0x100fe20000010800 */
[----:B------:R-:W-:Y:S02]  /*5840*/  @!P0 FSEL R11, R11, -INF , !P1 ;  /* 0xff8000000b0b8808 */ /* 0x000fe40004800000 */
[-C--:B------:R-:W-:Y:S03]  /*5850*/  @!P0 ISETP.GE.AND P1, PT, R187, R172.reuse, PT ;  /* 0x000000acbb00820c */ /* 0x080fe60003f26270 */
[--C-:B------:R-:W-:Y:S01]  /*5860*/  FFMA.FTZ R11, R11, c[0x0][0x23c], -R0.reuse ;  /* 0x00008f000b0b7a23 */ /* 0x100fe20000010800 */
[----:B------:R-:W-:Y:S01]  /*5870*/  @!P0 FSEL R12, R12, -INF , !P1 ;  /* 0xff8000000c0c8808 */ /* 0x000fe20004800000 */
[----:B------:R-:W1:Y:S01]  /*5880*/  MUFU.EX2 R245, R9 ;  /* 0x0000000900f57308 */ /* 0x000e620000000800 */
[----:B--2---:R-:W2:Y:S01]  /*5890*/  LDSM.16.M88.4 R4, [R212+0x10800] ;  /* 0x01080000d404783b */ /* 0x004ea20000000200 */
[----:B------:R-:W-:Y:S02]  /*58a0*/  @!P0 ISETP.GE.AND P1, PT, R184, R172, PT ;  /* 0x000000acb800820c */ /* 0x000fe40003f26270 */
[--C-:B------:R-:W-:Y:S02]  /*58b0*/  FFMA.FTZ R12, R12, c[0x0][0x23c], -R3.reuse ;  /* 0x00008f000c0c7a23 */ /* 0x100fe40000010803 */
[----:B------:R-:W-:Y:S02]  /*58c0*/  @!P0 FSEL R13, R13, -INF , !P1 ;  /* 0xff8000000d0d8808 */ /* 0x000fe40004800000 */
[-C--:B------:R-:W-:Y:S02]  /*58d0*/  @!P0 ISETP.GE.AND P1, PT, R187, R2.reuse, PT ;  /* 0x00000002bb00820c */ /* 0x080fe40003f26270 */
[----:B------:R-:W-:Y:S01]  /*58e0*/  MUFU.EX2 R248, R10 ;  /* 0x0000000a00f87308 */ /* 0x000fe20000000800 */
[----:B------:R-:W-:Y:S01]  /*58f0*/  FFMA.FTZ R13, R13, c[0x0][0x23c], -R3 ;  /* 0x00008f000d0d7a23 */ /* 0x000fe20000010803 */
[----:B------:R-:W-:Y:S02]  /*5900*/  @!P0 FSEL R14, R14, -INF , !P1 ;  /* 0xff8000000e0e8808 */ /* 0x000fe40004800000 */
[----:B------:R-:W-:Y:S03]  /*5910*/  @!P0 ISETP.GE.AND P1, PT, R184, R2, PT ;  /* 0x00000002b800820c */ /* 0x000fe60003f26270 */
        /* <DEDUP_REMOVED lines=9> */
[----:B------:R-:W-:Y:S01]  /*59b0*/  MUFU.EX2 R241, R12 ;  /* 0x0000000c00f17308 */ /* 0x000fe20000000800 */
[-C--:B------:R-:W-:Y:S03]  /*59c0*/  @!P0 ISETP.GE.AND P1, PT, R187, R174.reuse, PT ;  /* 0x000000aebb00820c */ /* 0x080fe60003f26270 */
[----:B------:R-:W-:Y:S01]  /*59d0*/  FFMA.FTZ R17, R17, c[0x0][0x23c], -R175 ;  /* 0x00008f0011117a23 */ /* 0x000fe200000108af */
[----:B------:R-:W-:Y:S02]  /*59e0*/  @!P0 FSEL R18, R18, -INF , !P1 ;  /* 0xff80000012128808 */ /* 0x000fe40004800000 */
[----:B------:R-:W-:Y:S01]  /*59f0*/  @!P0 ISETP.GE.AND P1, PT, R184, R174, PT ;  /* 0x000000aeb800820c */ /* 0x000fe20003f26270 */
[-C--:B--2---:R-:W-:Y:S02]  /*5a00*/  HMMA.16816.F32 R20, R168, R4.reuse, R20 ;  /* 0x00000004a814723c */ /* 0x084fe40000001814 */
[----:B------:R-:W-:Y:S01]  /*5a10*/  MUFU.EX2 R202, R16 ;  /* 0x0000001000ca7308 */ /* 0x000fe20000000800 */
[--C-:B------:R-:W-:Y:S01]  /*5a20*/  FFMA.FTZ R18, R18, c[0x0][0x23c], -R173.reuse ;  /* 0x00008f0012127a23 */ /* 0x100fe200000108ad */
[----:B------:R-:W-:Y:S02]  /*5a30*/  @!P0 FSEL R19, R19, -INF , !P1 ;  /* 0xff80000013138808 */ /* 0x000fe40004800000 */
[----:B------:R-:W-:Y:S02]  /*5a40*/  @!P0 ISETP.GE.AND P1, PT, R182, R180, PT ;  /* 0x000000b4b600820c */ /* 0x000fe40003f26270 */
[C---:B------:R-:W-:Y:S04]  /*5a50*/  HMMA.16816.F32 R24, R164.reuse, R4, R24 ;  /* 0x00000004a418723c */ /* 0x040fe80000001818 */
[----:B------:R-:W-:Y:S01]  /*5a60*/  MUFU.EX2 R201, R17 ;  /* 0x0000001100c97308 */ /* 0x000fe20000000800 */
[----:B------:R-:W-:Y:S02]  /*5a70*/  FFMA.FTZ R19, R19, c[0x0][0x23c], -R173 ;  /* 0x00008f0013137a23 */ /* 0x000fe400000108ad */
[----:B---3--:R-:W-:Y:S01]  /*5a80*/  F2FP.PACK_AB R5, R244, R236 ;  /* 0x000000ecf405723e */ /* 0x008fe200000000ff */
[-C--:B------:R-:W-:Y:S04]  /*5a90*/  HMMA.16816.F32 R28, R164, R6.reuse, R28 ;  /* 0x00000006a41c723c */ /* 0x080fe8000000181c */
[----:B------:R2:W-:Y:S02]  /*5aa0*/  STS [R224+0x20400], R5 ;  /* 0x02040005e0007388 */ /* 0x0005e40000000800 */
[----:B------:R-:W-:Y:S01]  /*5ab0*/  MUFU.EX2 R229, R18 ;  /* 0x0000001200e57308 */ /* 0x000fe20000000800 */
[----:B-1----:R-:W-:Y:S01]  /*5ac0*/  F2FP.PACK_AB R4, R245, R246 ;  /* 0x000000f6f504723e */ /* 0x002fe200000000ff */
[----:B------:R-:W-:Y:S04]  /*5ad0*/  HMMA.16816.F32 R32, R168, R6, R32 ;  /* 0x00000006a820723c */ /* 0x000fe80000001820 */
[C---:B------:R-:W-:Y:S02]  /*5ae0*/  FFMA.FTZ R20, R192.reuse, UR4, R20 ;  /* 0x00000004c0147c23 */ /* 0x040fe40008010014 */
[----:B------:R-:W-:Y:S02]  /*5af0*/  FFMA.FTZ R21, R193, UR4, R21 ;  /* 0x00000004c1157c23 */ /* 0x000fe40008010015 */
[----:B------:R-:W-:Y:S01]  /*5b00*/  MUFU.EX2 R203, R19 ;  /* 0x0000001300cb7308 */ /* 0x000fe20000000800 */
[----:B------:R-:W-:Y:S03]  /*5b10*/  FFMA.FTZ R22, R192, UR4, R22 ;  /* 0x00000004c0167c23 */ /* 0x000fe60008010016 */
[----:B------:R-:W-:Y:S02]  /*5b20*/  @!P0 FSEL R20, R20, -INF , !P1 ;  /* 0xff80000014148808 */ /* 0x000fe40004800000 */
[----:B------:R-:W-:Y:S01]  /*5b30*/  @!P0 ISETP.GE.AND P1, PT, R181, R180, PT ;  /* 0x000000b4b500820c */ /* 0x000fe20003f26270 */
[----:B------:R-:W-:Y:S02]  /*5b40*/  FFMA.FTZ R23, R193, UR4, R23 ;  /* 0x00000004c1177c23 */ /* 0x000fe40008010017 */
[----:B------:R-:W-:Y:S01]  /*5b50*/  FFMA.FTZ R24, R192, UR4, R24 ;  /* 0x00000004c0187c23 */ /* 0x000fe20008010018 */
[----:B------:R-:W-:Y:S01]  /*5b60*/  @!P0 FSEL R21, R21, -INF , !P1 ;  /* 0xff80000015158808 */ /* 0x000fe20004800000 */
[C---:B------:R-:W-:Y:S01]  /*5b70*/  FFMA.FTZ R25, R193.reuse, UR4, R25 ;  /* 0x00000004c1197c23 */ /* 0x040fe20008010019 */
[-C--:B------:R-:W-:Y:S01]  /*5b80*/  @!P0 ISETP.GE.AND P1, PT, R182, R174.reuse, PT ;  /* 0x000000aeb600820c */ /* 0x080fe20003f26270 */
[----:B------:R-:W-:Y:S01]  /*5b90*/  FFMA.FTZ R26, R192, UR4, R26 ;  /* 0x00000004c01a7c23 */ /* 0x000fe2000801001a */
[----:B------:R-:W2:Y:S01]  /*5ba0*/  MUFU.EX2 R240, R13 ;  /* 0x0000000d00f07308 */ /* 0x000ea20000000800 */
[----:B------:R-:W-:Y:S01]  /*5bb0*/  FFMA.FTZ R27, R193, UR4, R27 ;  /* 0x00000004c11b7c23 */ /* 0x000fe2000801001b */
[----:B------:R-:W-:Y:S01]  /*5bc0*/  @!P0 FSEL R22, R22, -INF , !P1 ;  /* 0xff80000016168808 */ /* 0x000fe20004800000 */
[----:B------:R-:W-:Y:S01]  /*5bd0*/  FFMA.FTZ R29, R195, UR4, R29 ;  /* 0x00000004c31d7c23 */ /* 0x000fe2000801001d */
[----:B------:R-:W-:Y:S01]  /*5be0*/  @!P0 ISETP.GE.AND P1, PT, R181, R174, PT ;  /* 0x000000aeb500820c */ /* 0x000fe20003f26270 */
[C---:B------:R-:W-:Y:S02]  /*5bf0*/  FFMA.FTZ R30, R194.reuse, UR4, R30 ;  /* 0x00000004c21e7c23 */ /* 0x040fe4000801001e */
[----:B------:R-:W-:Y:S01]  /*5c00*/  FFMA.FTZ R32, R194, UR4, R32 ;  /* 0x00000004c2207c23 */ /* 0x000fe20008010020 */
[----:B------:R-:W-:Y:S01]  /*5c10*/  @!P0 FSEL R23, R23, -INF , !P1 ;  /* 0xff80000017178808 */ /* 0x000fe20004800000 */
[C---:B------:R-:W-:Y:S01]  /*5c20*/  FFMA.FTZ R33, R195.reuse, UR4, R33 ;  /* 0x00000004c3217c23 */ /* 0x040fe20008010021 */
[-C--:B------:R-:W-:Y:S01]  /*5c30*/  @!P0 ISETP.GE.AND P1, PT, R182, R172.reuse, PT ;  /* 0x000000acb600820c */ /* 0x080fe20003f26270 */
[----:B------:R-:W-:Y:S01]  /*5c40*/  FFMA.FTZ R34, R194, UR4, R34 ;  /* 0x00000004c2227c23 */ /* 0x000fe20008010022 */
[----:B------:R-:W-:Y:S01]  /*5c50*/  MUFU.EX2 R243, R14 ;  /* 0x0000000e00f37308 */ /* 0x000fe20000000800 */
[C---:B------:R-:W-:Y:S01]  /*5c60*/  FFMA.FTZ R35, R195.reuse, UR4, R35 ;  /* 0x00000004c3237c23 */ /* 0x040fe20008010023 */
[----:B------:R-:W-:Y:S01]  /*5c70*/  @!P0 FSEL R24, R24, -INF , !P1 ;  /* 0xff80000018188808 */ /* 0x000fe20004800000 */
[----:B------:R-:W-:Y:S01]  /*5c80*/  FFMA.FTZ R31, R195, UR4, R31 ;  /* 0x00000004c31f7c23 */ /* 0x000fe2000801001f */
[----:B------:R-:W-:Y:S01]  /*5c90*/  @!P0 ISETP.GE.AND P1, PT, R181, R172, PT ;  /* 0x000000acb500820c */ /* 0x000fe20003f26270 */
[----:B------:R-:W-:Y:S02]  /*5ca0*/  FFMA.FTZ R28, R194, UR4, R28 ;  /* 0x00000004c21c7c23 */ /* 0x000fe4000801001c */
[----:B------:R-:W-:Y:S01]  /*5cb0*/  FFMA.FTZ R24, R24, c[0x0][0x23c], -R3 ;  /* 0x00008f0018187a23 */ /* 0x000fe20000010803 */
[----:B------:R-:W-:Y:S01]  /*5cc0*/  @!P0 FSEL R25, R25, -INF , !P1 ;  /* 0xff80000019198808 */ /* 0x000fe20004800000 */
[----:B------:R-:W-:Y:S01]  /*5cd0*/  FFMA.FTZ R20, R20, c[0x0][0x23c], -R175 ;  /* 0x00008f0014147a23 */ /* 0x000fe200000108af */
[-C--:B------:R-:W-:Y:S01]  /*5ce0*/  @!P0 ISETP.GE.AND P1, PT, R182, R2.reuse, PT ;  /* 0x00000002b600820c */ /* 0x080fe20003f26270 */
[----:B------:R-:W-:Y:S01]  /*5cf0*/  MUFU.EX2 R242, R15 ;  /* 0x0000000f00f27308 */ /* 0x000fe20000000800 */
[----:B------:R-:W-:Y:S01]  /*5d00*/  @!P0 FSEL R28, R28, -INF , !P2 ;  /* 0xff8000001c1c8808 */ /* 0x000fe20005000000 */
[----:B------:R-:W-:Y:S01]  /*5d10*/  FFMA.FTZ R25, R25, c[0x0][0x23c], -R3 ;  /* 0x00008f0019197a23 */ /* 0x000fe20000010803 */
[----:B------:R-:W-:Y:S01]  /*5d20*/  @!P0 FSEL R26, R26, -INF , !P1 ;  /* 0xff8000001a1a8808 */ /* 0x000fe20004800000 */
[----:B------:R-:W-:Y:S01]  /*5d30*/  FFMA.FTZ R21, R21, c[0x0][0x23c], -R175 ;  /* 0x00008f0015157a23 */ /* 0x000fe200000108af */
[----:B------:R-:W-:Y:S01]  /*5d40*/  @!P0 ISETP.GE.AND P1, PT, R181, R2, PT ;  /* 0x00000002b500820c */ /* 0x000fe20003f26270 */
[----:B------:R-:W-:Y:S01]  /*5d50*/  FFMA.FTZ R28, R28, c[0x0][0x23c], -R3 ;  /* 0x00008f001c1c7a23 */ /* 0x000fe20000010803 */
[----:B--2---:R-:W-:Y:S01]  /*5d60*/  F2FP.PACK_AB R5, R240, R241 ;  /* 0x000000f1f005723e */ /* 0x004fe200000000ff */
[--C-:B------:R-:W-:Y:S01]  /*5d70*/  FFMA.FTZ R26, R26, c[0x0][0x23c], -R0.reuse ;  /* 0x00008f001a1a7a23 */ /* 0x100fe20000010800 */
[----:B------:R-:W-:Y:S01]  /*5d80*/  @!P0 FSEL R27, R27, -INF , !P1 ;  /* 0xff8000001b1b8808 */ /* 0x000fe20004800000 */
[----:B------:R-:W-:Y:S01]  /*5d90*/  MUFU.EX2 R191, R20 ;  /* 0x0000001400bf7308 */ /* 0x000fe20000000800 */
[----:B------:R-:W-:Y:S01]  /*5da0*/  @!P0 ISETP.GE.AND P1, PT, R186, R172, PT ;  /* 0x000000acba00820c */ /* 0x000fe20003f26270 */
[--C-:B------:R-:W-:Y:S01]  /*5db0*/  FFMA.FTZ R22, R22, c[0x0][0x23c], -R173.reuse ;  /* 0x00008f0016167a23 */ /* 0x100fe200000108ad */
[----:B------:R-:W2:Y:S01]  /*5dc0*/  LDL R194, [R1+0x8] ;  /* 0x0000080001c27983 */ /* 0x000ea20000100800 */
[--C-:B------:R-:W-:Y:S01]  /*5dd0*/  FFMA.FTZ R27, R27, c[0x0][0x23c], -R0.reuse ;  /* 0x00008f001b1b7a23 */ /* 0x100fe20000010800 */
[----:B------:R-:W-:Y:S01]  /*5de0*/  @!P0 FSEL R29, R29, -INF , !P1 ;  /* 0xff8000001d1d8808 */ /* 0x000fe20004800000 */
[----:B------:R-:W-:Y:S01]  /*5df0*/  FFMA.FTZ R23, R23, c[0x0][0x23c], -R173 ;  /* 0x00008f0017177a23 */ /* 0x000fe200000108ad */
[----:B------:R-:W-:Y:S03]  /*5e00*/  @!P0 ISETP.GE.AND P1, PT, R183, R2, PT ;  /* 0x00000002b700820c */ /* 0x000fe60003f26270 */
[----:B------:R-:W-:Y:S01]  /*5e10*/  FFMA.FTZ R3, R29, c[0x0][0x23c], -R3 ;  /* 0x00008f001d037a23 */ /* 0x000fe20000010803 */
[----:B------:R-:W-:Y:S01]  /*5e20*/  @!P0 FSEL R30, R30, -INF , !P1 ;  /* 0xff8000001e1e8808 */ /* 0x000fe20004800000 */
[----:B------:R-:W-:Y:S01]  /*5e30*/  MUFU.EX2 R190, R21 ;  /* 0x0000001500be7308 */ /* 0x000fe20000000800 */
[-C--:B------:R-:W-:Y:S03]  /*5e40*/  @!P0 ISETP.GE.AND P1, PT, R183, R180.reuse, PT ;  /* 0x000000b4b700820c */ /* 0x080fe60003f26270 */
[--C-:B------:R-:W-:Y:S01]  /*5e50*/  FFMA.FTZ R30, R30, c[0x0][0x23c], -R0.reuse ;  /* 0x00008f001e1e7a23 */ /* 0x100fe20000010800 */
[----:B------:R-:W-:Y:S02]  /*5e60*/  @!P0 FSEL R32, R32, -INF , !P1 ;  /* 0xff80000020208808 */ /* 0x000fe40004800000 */
[----:B------:R-:W-:Y:S02]  /*5e70*/  @!P0 ISETP.GE.AND P1, PT, R186, R180, PT ;  /* 0x000000b4ba00820c */ /* 0x000fe40003f26270 */
[----:B------:R-:W3:Y:S01]  /*5e80*/  LDL R180, [R1+0xc] ;  /* 0x00000c0001b47983 */ /* 0x000ee20000100800 */
[----:B------:R1:W-:Y:S01]  /*5e90*/  MUFU.EX2 R187, R3 ;  /* 0x0000000300bb7308 */ /* 0x0003e20000000800 */
[----:B------:R-:W-:Y:S01]  /*5ea0*/  @!P0 FSEL R33, R33, -INF , !P1 ;  /* 0xff80000021218808 */ /* 0x000fe20004800000 */
[--C-:B------:R-:W-:Y:S01]  /*5eb0*/  FFMA.FTZ R32, R32, c[0x0][0x23c], -R175.reuse ;  /* 0x00008f0020207a23 */ /* 0x100fe200000108af */
[-C--:B------:R-:W-:Y:S03]  /*5ec0*/  @!P0 ISETP.GE.AND P1, PT, R183, R174.reuse, PT ;  /* 0x000000aeb700820c */ /* 0x080fe60003f26270 */
[----:B------:R-:W-:Y:S01]  /*5ed0*/  FFMA.FTZ R175, R33, c[0x0][0x23c], -R175 ;  /* 0x00008f0021af7a23 */ /* 0x000fe200000108af */
[----:B------:R-:W-:Y:S02]  /*5ee0*/  @!P0 FSEL R34, R34, -INF , !P1 ;  /* 0xff80000022228808 */ /* 0x000fe40004800000 */
[----:B------:R-:W-:Y:S01]  /*5ef0*/  @!P0 ISETP.GE.AND P1, PT, R186, R174, PT ;  /* 0x000000aeba00820c */ /* 0x000fe20003f26270 */
[----:B------:R-:W-:Y:S02]  /*5f00*/  MUFU.EX2 R198, R22 ;  /* 0x0000001600c67308 */ /* 0x000fe40000000800 */
[--C-:B------:R-:W-:Y:S01]  /*5f10*/  FFMA.FTZ R34, R34, c[0x0][0x23c], -R173.reuse ;  /* 0x00008f0022227a23 */ /* 0x100fe200000108ad */
[----:B------:R-:W-:Y:S02]  /*5f20*/  @!P0 FSEL R35, R35, -INF , !P1 ;  /* 0xff80000023238808 */ /* 0x000fe40004800000 */
[----:B------:R-:W-:Y:S02]  /*5f30*/  @!P0 ISETP.GE.AND P1, PT, R186, R2, PT ;  /* 0x00000002ba00820c */ /* 0x000fe40003f26270 */
[----:B------:R-:W-:Y:S01]  /*5f40*/  F2FP.PACK_AB R2, R237, R238 ;  /* 0x000000eeed02723e */ /* 0x000fe200000000ff */
[----:B------:R-:W-:Y:S01]  /*5f50*/  FFMA.FTZ R173, R35, c[0x0][0x23c], -R173 ;  /* 0x00008f0023ad7a23 */ /* 0x000fe200000108ad */
[----:B------:R-:W-:Y:S01]  /*5f60*/  @!P0 FSEL R31, R31, -INF , !P1 ;  /* 0xff8000001f1f8808 */ /* 0x000fe20004800000 */
[----:B------:R-:W4:Y:S01]  /*5f70*/  MUFU.EX2 R197, R23 ;  /* 0x0000001700c57308 */ /* 0x000f220000000800 */
[----:B------:R-:W-:Y:S01]  /*5f80*/  PLOP3.LUT P1, PT, PT, PT, UP3, 0x80, 0x0 ;  /* 0x000000000000781c */ /* 0x000fe20003f2f038 */
[----:B------:R4:W-:Y:S02]  /*5f90*/  STS [R224+0x20000], R2 ;  /* 0x02000002e0007388 */ /* 0x0009e40000000800 */
[----:B------:R-:W-:Y:S01]  /*5fa0*/  FFMA.FTZ R0, R31, c[0x0][0x23c], -R0 ;  /* 0x00008f001f007a23 */ /* 0x000fe20000010800 */
[----:B-1----:R-:W-:Y:S05]  /*5fb0*/  F2FP.PACK_AB R3, R247, R248 ;  /* 0x000000f8f703723e */ /* 0x002fea00000000ff */
[----:B------:R1:W-:Y:S10]  /*5fc0*/  MUFU.EX2 R185, R0 ;  /* 0x0000000000b97308 */ /* 0x0003f40000000800 */
[----:B------:R-:W-:Y:S01]  /*5fd0*/  MUFU.EX2 R184, R32 ;  /* 0x0000002000b87308 */ /* 0x000fe20000000800 */
[----:B----4-:R-:W-:Y:S09]  /*5fe0*/  F2FP.PACK_AB R2, R201, R202 ;  /* 0x000000cac902723e */ /* 0x010ff200000000ff */
[----:B------:R-:W4:Y:S01]  /*5ff0*/  MUFU.EX2 R182, R175 ;  /* 0x000000af00b67308 */ /* 0x000f220000000800 */
[----:B------:R4:W-:Y:S01]  /*6000*/  STS [R227+0x20000], R2 ;  /* 0x02000002e3007388 */ /* 0x0009e20000000800 */
[----:B-1----:R-:W-:Y:S05]  /*6010*/  F2FP.PACK_AB R0, R203, R229 ;  /* 0x000000e5cb00723e */ /* 0x002fea00000000ff */
[----:B------:R1:W-:Y:S03]  /*6020*/  STS [R227+0x20400], R0 ;  /* 0x02040000e3007388 */ /* 0x0003e60000000800 */
[----:B------:R-:W-:Y:S01]  /*6030*/  MUFU.EX2 R183, R34 ;  /* 0x0000002200b77308 */ /* 0x000fe20000000800 */
[----:B------:R1:W-:Y:S04]  /*6040*/  STS [R224+0x21000], R4 ;  /* 0x02100004e0007388 */ /* 0x0003e80000000800 */
[----:B------:R1:W-:Y:S05]  /*6050*/  STS [R224+0x21400], R3 ;  /* 0x02140003e0007388 */ /* 0x0003ea0000000800 */
[----:B------:R-:W-:Y:S01]  /*6060*/  MUFU.EX2 R181, R173 ;  /* 0x000000ad00b57308 */ /* 0x000fe20000000800 */
[----:B------:R1:W-:Y:S01]  /*6070*/  STS [R227+0x21000], R5 ;  /* 0x02100005e3007388 */ /* 0x0003e20000000800 */
[----:B----4-:R-:W-:Y:S08]  /*6080*/  F2FP.PACK_AB R2, R197, R198 ;  /* 0x000000c6c502723e */ /* 0x010ff000000000ff */
[----:B------:R-:W-:Y:S01]  /*6090*/  MUFU.EX2 R199, R24 ;  /* 0x0000001800c77308 */ /* 0x000fe20000000800 */
[----:B-1----:R-:W-:Y:S02]  /*60a0*/  F2FP.PACK_AB R0, R182, R184 ;  /* 0x000000b8b600723e */ /* 0x002fe400000000ff */
[----:B------:R-:W-:Y:S07]  /*60b0*/  F2FP.PACK_AB R4, R242, R243 ;  /* 0x000000f3f204723e */ /* 0x000fee00000000ff */
[----:B------:R-:W1:Y:S01]  /*60c0*/  MUFU.EX2 R196, R25 ;  /* 0x0000001900c47308 */ /* 0x000e620000000800 */
[----:B------:R-:W-:Y:S01]  /*60d0*/  F2FP.PACK_AB R3, R190, R191 ;  /* 0x000000bfbe03723e */ /* 0x000fe200000000ff */
[----:B------:R-:W-:Y:S04]  /*60e0*/  STS [R227+0x21400], R4 ;  /* 0x02140004e3007388 */ /* 0x000fe80000000800 */
[----:B------:R4:W-:Y:S04]  /*60f0*/  STS [R225+0x20000], R3 ;  /* 0x02000003e1007388 */ /* 0x0009e80000000800 */
[----:B------:R-:W-:Y:S01]  /*6100*/  MUFU.EX2 R193, R26 ;  /* 0x0000001a00c17308 */ /* 0x000fe20000000800 */
[----:B------:R4:W-:Y:S04]  /*6110*/  STS [R225+0x20400], R2 ;  /* 0x02040002e1007388 */ /* 0x0009e80000000800 */
[----:B------:R-:W-:Y:S05]  /*6120*/  STS [R226+0x20000], R0 ;  /* 0x02000000e2007388 */ /* 0x000fea0000000800 */
[----:B------:R-:W4:Y:S01]  /*6130*/  MUFU.EX2 R192, R27 ;  /* 0x0000001b00c07308 */ /* 0x000f220000000800 */
[----:B-1----:R-:W-:Y:S09]  /*6140*/  F2FP.PACK_AB R5, R196, R199 ;  /* 0x000000c7c405723e */ /* 0x002ff200000000ff */
[----:B------:R-:W1:Y:S01]  /*6150*/  MUFU.EX2 R188, R28 ;  /* 0x0000001c00bc7308 */ /* 0x000e620000000800 */
[----:B----4-:R-:W-:Y:S05]  /*6160*/  F2FP.PACK_AB R3, R181, R183 ;  /* 0x000000b7b503723e */ /* 0x010fea00000000ff */
[----:B------:R4:W-:Y:S04]  /*6170*/  STS [R226+0x20400], R3 ;  /* 0x02040003e2007388 */ /* 0x0009e80000000800 */
[----:B------:R-:W4:Y:S01]  /*6180*/  MUFU.EX2 R189, R30 ;  /* 0x0000001e00bd7308 */ /* 0x000f220000000800 */
[----:B------:R-:W-:Y:S01]  /*6190*/  STS [R225+0x21000], R5 ;  /* 0x02100005e1007388 */ /* 0x000fe20000000800 */
[----:B------:R-:W-:Y:S05]  /*61a0*/  F2FP.PACK_AB R4, R192, R193 ;  /* 0x000000c1c004723e */ /* 0x000fea00000000ff */
[----:B------:R-:W-:Y:S01]  /*61b0*/  STS [R225+0x21400], R4 ;  /* 0x02140004e1007388 */ /* 0x000fe20000000800 */
[----:B-1----:R-:W-:Y:S05]  /*61c0*/  F2FP.PACK_AB R2, R187, R188 ;  /* 0x000000bcbb02723e */ /* 0x002fea00000000ff */
[----:B------:R-:W-:Y:S01]  /*61d0*/  STS [R226+0x21000], R2 ;  /* 0x02100002e2007388 */ /* 0x000fe20000000800 */
[----:B----4-:R-:W-:Y:S02]  /*61e0*/  IADD3 R3, R209, R200, RZ ;  /* 0x000000c8d1037210 */ /* 0x010fe40007ffe0ff */
[----:B------:R-:W-:Y:S05]  /*61f0*/  F2FP.PACK_AB R0, R185, R189 ;  /* 0x000000bdb900723e */ /* 0x000fea00000000ff */
[----:B------:R-:W-:Y:S04]  /*6200*/  STS [R226+0x21400], R0 ;  /* 0x02140000e2007388 */ /* 0x000fe80000000800 */
[----:B------:R-:W-:Y:S08]  /*6210*/  LDSM.16.M88.4 R32, [R215+0x8000] ;  /* 0x00800000d720783b */ /* 0x000ff00000000200 */
[----:B------:R-:W1:Y:S08]  /*6220*/  LDSM.16.M88.4 R16, [R210+0x14000] ;  /* 0x01400000d210783b */ /* 0x000e700000000200 */
[----:B------:R-:W4:Y:S08]  /*6230*/  LDSM.16.M88.4 R28, [R215+0x9000] ;  /* 0x00900000d71c783b */ /* 0x000f300000000200 */
[----:B------:R-:W4:Y:S08]  /*6240*/  LDSM.16.M88.4 R164, [R210+0x14800] ;  /* 0x01480000d2a4783b */ /* 0x000f300000000200 */
[----:B------:R-:W-:Y:S08]  /*6250*/  LDSM.16.M88.4 R168, [R200+0x8000] ;  /* 0x00800000c8a8783b */ /* 0x000ff00000000200 */
[----:B------:R-:W2:Y:S01]  /*6260*/  LDSM.16.M88.4 R172, [R211+0x14000] ;  /* 0x01400000d3ac783b */ /* 0x000ea20000000200 */
[-C--:B-1----:R-:W-:Y:S07]  /*6270*/  HMMA.16816.F32 R4, R32, R16.reuse, RZ ;  /* 0x000000102004723c */ /* 0x082fee00000018ff */
[----:B------:R-:W1:Y:S01]  /*6280*/  LDSM.16.M88.4 R176, [R200+0x9000] ;  /* 0x00900000c8b0783b */ /* 0x000e620000000200 */
[C---:B----4-:R-:W-:Y:S08]  /*6290*/  HMMA.16816.F32 R8, R28.reuse, R16, RZ ;  /* 0x000000101c08723c */ /* 0x050ff000000018ff */
[-C--:B------:R-:W-:Y:S08]  /*62a0*/  HMMA.16816.F32 R12, R28, R18.reuse, RZ ;  /* 0x000000121c0c723c */ /* 0x080ff000000018ff */
[C---:B------:R-:W-:Y:S08]  /*62b0*/  HMMA.16816.F32 R16, R32.reuse, R18, RZ ;  /* 0x000000122010723c */ /* 0x040ff000000018ff */
[-C--:B------:R-:W-:Y:S08]  /*62c0*/  HMMA.16816.F32 R20, R32, R164.reuse, RZ ;  /* 0x000000a42014723c */ /* 0x080ff000000018ff */
[C---:B------:R-:W-:Y:S08]  /*62d0*/  HMMA.16816.F32 R24, R28.reuse, R164, RZ ;  /* 0x000000a41c18723c */ /* 0x040ff000000018ff */
[-C--:B------:R-:W-:Y:S08]  /*62e0*/  HMMA.16816.F32 R28, R28, R166.reuse, RZ ;  /* 0x000000a61c1c723c */ /* 0x080ff000000018ff */
[----:B------:R-:W-:Y:S01]  /*62f0*/  HMMA.16816.F32 R32, R32, R166, RZ ;  /* 0x000000a62020723c */ /* 0x000fe200000018ff */
[----:B------:R-:W4:Y:S07]  /*6300*/  LDSM.16.M88.4 R164, [R211+0x14800] ;  /* 0x01480000d3a4783b */ /* 0x000f2e0000000200 */
[-C--:B--2---:R-:W-:Y:S08]  /*6310*/  HMMA.16816.F32 R4, R168, R172.reuse, R4 ;  /* 0x000000aca804723c */ /* 0x084ff00000001804 */
[C---:B-1----:R-:W-:Y:S08]  /*6320*/  HMMA.16816.F32 R8, R176.reuse, R172, R8 ;  /* 0x000000acb008723c */ /* 0x042ff00000001808 */
[-C--:B------:R-:W-:Y:S08]  /*6330*/  HMMA.16816.F32 R12, R176, R174.reuse, R12 ;  /* 0x000000aeb00c723c */ /* 0x080ff0000000180c */
[C---:B------:R-:W-:Y:S01]  /*6340*/  HMMA.16816.F32 R16, R168.reuse, R174, R16 ;  /* 0x000000aea810723c */ /* 0x040fe20000001810 */
[----:B------:R-:W-:Y:S07]  /*6350*/  LDSM.16.M88.4 R172, [R204+0x8000] ;  /* 0x00800000ccac783b */ /* 0x000fee0000000200 */
[-C--:B----4-:R-:W-:Y:S08]  /*6360*/  HMMA.16816.F32 R20, R168, R164.reuse, R20 ;  /* 0x000000a4a814723c */ /* 0x090ff00000001814 */
[C---:B------:R-:W-:Y:S08]  /*6370*/  HMMA.16816.F32 R24, R176.reuse, R164, R24 ;  /* 0x000000a4b018723c */ /* 0x040ff00000001818 */
[-C--:B------:R-:W-:Y:S01]  /*6380*/  HMMA.16816.F32 R28, R176, R166.reuse, R28 ;  /* 0x000000a6b01c723c */ /* 0x080fe2000000181c */
[----:B------:R-:W1:Y:S07]  /*6390*/  LDSM.16.M88.4 R176, [R213+0x14000] ;  /* 0x01400000d5b0783b */ /* 0x000e6e0000000200 */
[----:B------:R-:W-:Y:S01]  /*63a0*/  HMMA.16816.F32 R32, R168, R166, R32 ;  /* 0x000000a6a820723c */ /* 0x000fe20000001820 */
[----:B------:R-:W2:Y:S08]  /*63b0*/  LDSM.16.M88.4 R164, [R204+0x9000] ;  /* 0x00900000cca4783b */ /* 0x000eb00000000200 */
[----:B------:R-:W4:Y:S01]  /*63c0*/  LDSM.16.M88.4 R168, [R213+0x14800] ;  /* 0x01480000d5a8783b */ /* 0x000f220000000200 */
[-C--:B-1----:R-:W-:Y:S08]  /*63d0*/  HMMA.16816.F32 R4, R172, R176.reuse, R4 ;  /* 0x000000b0ac04723c */ /* 0x082ff00000001804 */
[C---:B--2---:R-:W-:Y:S08]  /*63e0*/  HMMA.16816.F32 R8, R164.reuse, R176, R8 ;  /* 0x000000b0a408723c */ /* 0x044ff00000001808 */
[-C--:B------:R-:W-:Y:S08]  /*63f0*/  HMMA.16816.F32 R12, R164, R178.reuse, R12 ;  /* 0x000000b2a40c723c */ /* 0x080ff0000000180c */
[C---:B------:R-:W-:Y:S07]  /*6400*/  HMMA.16816.F32 R16, R172.reuse, R178, R16 ;  /* 0x000000b2ac10723c */ /* 0x040fee0000001810 */
[----:B------:R-:W-:Y:S01]  /*6410*/  IADD3 R178, P0, R194, UR18, RZ ;  /* 0x00000012c2b27c10 */ /* 0x000fe2000ff1e0ff */
[-C--:B----4-:R-:W-:Y:S04]  /*6420*/  HMMA.16816.F32 R20, R172, R168.reuse, R20 ;  /* 0x000000a8ac14723c */ /* 0x090fe80000001814 */
[----:B---3--:R-:W-:Y:S04]  /*6430*/  IADD3.X R179, R180, UR17, RZ, P0, !PT ;  /* 0x00000011b4b37c10 */ /* 0x008fe800087fe4ff */
        /* <DEDUP_REMOVED lines=65> */
[----:B------:R-:W-:Y:S01]  /*6850*/  FMUL.FTZ R178, R237, R5 ;  /* 0x00000005edb27220 */ /* 0x000fe20000410000 */
[----:B------:R-:W-:Y:S01]  /*6860*/  MOV R5, UR5 ;  /* 0x0000000500057c02 */ /* 0x000fe20008000f00 */
[----:B------:R-:W-:Y:S01]  /*6870*/  FMUL.FTZ R179, R238, R4 ;  /* 0x00000004eeb37220 */ /* 0x000fe20000410000 */
[----:B------:R-:W-:Y:S03]  /*6880*/  MOV R4, UR5 ;  /* 0x0000000500047c02 */ /* 0x000fe60008000f00 */
[C---:B---3--:R-:W-:Y:S01]  /*6890*/  FADD.FTZ R6, -R176.reuse, R6 ;  /* 0x00000006b0067221 */ /* 0x048fe20000010100 */
[----:B------:R-:W-:Y:S01]  /*68a0*/  LEA R222, P0, R5, R222, 0x2 ;  /* 0x000000de05de7211 */ /* 0x000fe200078010ff */
[----:B------:R-:W-:Y:S02]  /*68b0*/  FADD.FTZ R7, -R176, R7 ;  /* 0x00000007b0077221 */ /* 0x000fe40000010100 */
[----:B------:R-:W-:Y:S01]  /*68c0*/  FADD.FTZ R8, -R2, R8 ;  /* 0x0000000802087221 */ /* 0x000fe20000010100 */
[----:B------:R-:W-:Y:S01]  /*68d0*/  LEA.HI.X.SX32 R223, R4, R223, 0x2, P0 ;  /* 0x000000df04df7211 */ /* 0x000fe200000f16ff */
[C---:B------:R-:W-:Y:S02]  /*68e0*/  FADD.FTZ R9, -R2.reuse, R9 ;  /* 0x0000000902097221 */ /* 0x040fe40000010100 */
[----:B------:R-:W-:Y:S02]  /*68f0*/  FADD.FTZ R12, -R2, R12 ;  /* 0x0000000c020c7221 */ /* 0x000fe40000010100 */
[----:B------:R-:W-:Y:S02]  /*6900*/  FADD.FTZ R10, -R0, R10 ;  /* 0x0000000a000a7221 */ /* 0x000fe40000010100 */
[C---:B------:R-:W-:Y:S02]  /*6910*/  FADD.FTZ R19, -R176.reuse, R19 ;  /* 0x00000013b0137221 */ /* 0x040fe40000010100 */
[C---:B------:R-:W-:Y:S02]  /*6920*/  FADD.FTZ R16, -R177.reuse, R16 ;  /* 0x00000010b1107221 */ /* 0x040fe40000010100 */
[----:B------:R-:W-:Y:S02]  /*6930*/  FADD.FTZ R17, -R177, R17 ;  /* 0x00000011b1117221 */ /* 0x000fe40000010100 */
[----:B------:R-:W-:Y:S02]  /*6940*/  FADD.FTZ R18, -R176, R18 ;  /* 0x00000012b0127221 */ /* 0x000fe40000010100 */
[C---:B------:R-:W-:Y:S02]  /*6950*/  FADD.FTZ R11, -R0.reuse, R11 ;  /* 0x0000000b000b7221 */ /* 0x040fe40000010100 */
[C---:B------:R-:W-:Y:S02]  /*6960*/  FADD.FTZ R14, -R0.reuse, R14 ;  /* 0x0000000e000e7221 */ /* 0x040fe40000010100 */
[----:B------:R-:W-:Y:S02]  /*6970*/  FADD.FTZ R15, -R0, R15 ;  /* 0x0000000f000f7221 */ /* 0x000fe40000010100 */
[----:B------:R-:W-:Y:S01]  /*6980*/  FMUL.FTZ R180, R236, R6 ;  /* 0x00000006ecb47220 */ /* 0x000fe20000410000 */
[-C--:B-1----:R-:W-:Y:S08]  /*6990*/  HMMA.16816.F32 R20, R164, R168.reuse, R20 ;  /* 0x000000a8a414723c */ /* 0x082ff00000001814 */
[C---:B------:R-:W-:Y:S07]  /*69a0*/  HMMA.16816.F32 R24, R172.reuse, R168, R24 ;  /* 0x000000a8ac18723c */ /* 0x040fee0000001818 */
[----:B------:R-:W-:Y:S01]  /*69b0*/  FMUL.FTZ R169, R201, R17 ;  /* 0x00000011c9a97220 */ /* 0x000fe20000410000 */
[-C--:B------:R-:W-:Y:S04]  /*69c0*/  HMMA.16816.F32 R28, R172, R170.reuse, R28 ;  /* 0x000000aaac1c723c */ /* 0x080fe8000000181c */
[----:B------:R-:W-:Y:S04]  /*69d0*/  FMUL.FTZ R17, R243, R14 ;  /* 0x0000000ef3117220 */ /* 0x000fe80000410000 */
[C---:B------:R-:W-:Y:S01]  /*69e0*/  FADD.FTZ R20, -R177.reuse, R20 ;  /* 0x00000014b1147221 */ /* 0x040fe20000010100 */
[----:B------:R-:W-:Y:S04]  /*69f0*/  HMMA.16816.F32 R32, R164, R170, R32 ;  /* 0x000000aaa420723c */ /* 0x000fe80000001820 */
[----:B------:R-:W-:Y:S02]  /*6a00*/  FADD.FTZ R21, -R177, R21 ;  /* 0x00000015b1157221 */ /* 0x000fe40000010100 */
        /* <DEDUP_REMOVED lines=98> */
.L_x_314:
        /* <DEDUP_REMOVED lines=38> */
[----:B------:R-:W3:Y:S05]  /*7290*/  LDSM.16.MT88.4 R12, [R206+0x22000] ;  /* 0x02200000ce0c783b */ /* 0x000eea0000004200 */
[----:B------:R-:W4:Y:S05]  /*72a0*/  LDSM.16.MT88.4 R16, [R2+0x8000] ;  /* 0x008000000210783b */ /* 0x000f2a0000004200 */
        /* <DEDUP_REMOVED lines=96> */
[----:B-----5:R-:W-:Y:S03]  /*78b0*/  IMAD.SHL.U32 R2, R229, 0x2, RZ ;  /* 0x00000002e5027824 */ /* 0x020fe600078e00ff */
        /* <DEDUP_REMOVED lines=28> */
.L_x_315:
[----:B------:R-:W-:Y:S01]  /*7a80*/  LDSM.16.M88.4 R32, [R214+0x1c000] ;  /* 0x01c00000d620783b */ /* 0x000fe20000000200 */
[----:B------:R-:W-:Y:S02]  /*7a90*/  USHF.L.U32 UR5, UR6, 0x3, URZ ;  /* 0x0000000306057899 */ /* 0x000fe4000800063f */
[----:B------:R-:W-:Y:S02]  /*7aa0*/  USHF.L.U32 UR10, UR6, 0x4, URZ ;  /* 0x00000004060a7899 */ /* 0x000fe4000800063f */
[----:B------:R-:W2:Y:S01]  /*7ab0*/  LDSM.16.MT88.4 R16, [R205] ;  /* 0x00000000cd10783b */ /* 0x000ea20000004200 */
[----:B------:R-:W-:Y:S02]  /*7ac0*/  UIMAD UR7, UR6, 0x18, URZ ;  /* 0x00000018060778a4 */ /* 0x000fe4000f8e023f */
[----:B------:R-:W-:Y:S02]  /*7ad0*/  USHF.L.U32 UR9, UR6, 0x5, URZ ;  /* 0x0000000506097899 */ /* 0x000fe4000800063f */
[----:B------:R-:W3:Y:S01]  /*7ae0*/  LDSM.16.M88.4 R28, [R214+0x1d000] ;  /* 0x01d00000d61c783b */ /* 0x000ee20000000200 */
[----:B------:R-:W-:Y:S02]  /*7af0*/  UIMAD UR8, UR6, 0x28, URZ ;  /* 0x00000028060878a4 */ /* 0x000fe4000f8e023f */
[----:B------:R-:W-:Y:S02]  /*7b00*/  UISETP.GT.AND UP2, UPT, UR11, UR19, UPT ;  /* 0x000000130b00728c */ /* 0x000fe4000bf44270 */
[----:B------:R-:W3:Y:S05]  /*7b10*/  LDSM.16.MT88.4 R164, [R205+0x4000] ;  /* 0x00400000cda4783b */ /* 0x000eea0000004200 */
[----:B-1----:R-:W4:Y:S05]  /*7b20*/  LDL R2, [R1+0x4] ;  /* 0x0000040001027983 */ /* 0x002f2a0000100800 */
[----:B------:R-:W-:Y:S05]  /*7b30*/  LDSM.16.M88.4 R168, [R200+0x1c000] ;  /* 0x01c00000c8a8783b */ /* 0x000fea0000000200 */
[----:B------:R-:W4:Y:S05]  /*7b40*/  LDL R0, [R1+0x1c] ;  /* 0x00001c0001007983 */ /* 0x000f2a0000100800 */
[----:B------:R-:W1:Y:S05]  /*7b50*/  LDSM.16.MT88.4 R172, [R205+0x800] ;  /* 0x00080000cdac783b */ /* 0x000e6a0000004200 */
[----:B------:R-:W1:Y:S01]  /*7b60*/  LDSM.16.M88.4 R176, [R200+0x1d000] ;  /* 0x01d00000c8b0783b */ /* 0x000e620000000200 */
[-C--:B--2---:R-:W-:Y:S04]  /*7b70*/  HMMA.16816.F32 R4, R32, R16.reuse, RZ ;  /* 0x000000102004723c */ /* 0x084fe800000018ff */
[----:B------:R-:W2:Y:S05]  /*7b80*/  LDSM.16.MT88.4 R180, [R205+0x4800] ;  /* 0x00480000cdb4783b */ /* 0x000eaa0000004200 */
[----:B------:R-:W-:Y:S01]  /*7b90*/  LDSM.16.M88.4 R184, [R204+0x1c000] ;  /* 0x01c00000ccb8783b */ /* 0x000fe20000000200 */
[C---:B---3--:R-:W-:Y:S04]  /*7ba0*/  HMMA.16816.F32 R8, R28.reuse, R16, RZ ;  /* 0x000000101c08723c */ /* 0x048fe800000018ff */
[----:B------:R-:W3:Y:S04]  /*7bb0*/  LDSM.16.MT88.4 R188, [R205+0x1000] ;  /* 0x00100000cdbc783b */ /* 0x000ee80000004200 */
[-C--:B------:R-:W-:Y:S01]  /*7bc0*/  HMMA.16816.F32 R12, R28, R18.reuse, RZ ;  /* 0x000000121c0c723c */ /* 0x080fe200000018ff */
[----:B------:R-:W1:Y:S05]  /*7bd0*/  LDSM.16.M88.4 R192, [R204+0x1d000] ;  /* 0x01d00000ccc0783b */ /* 0x000e6a0000000200 */
[----:B------:R-:W-:Y:S02]  /*7be0*/  LDSM.16.M88.4 R196, [R3+0x1d000] ;  /* 0x01d0000003c4783b */ /* 0x000fe40000000200 */
[C---:B------:R-:W-:Y:S08]  /*7bf0*/  HMMA.16816.F32 R16, R32.reuse, R18, RZ ;  /* 0x000000122010723c */ /* 0x040ff000000018ff */
[-C--:B------:R-:W-:Y:S08]  /*7c00*/  HMMA.16816.F32 R20, R32, R164.reuse, RZ ;  /* 0x000000a42014723c */ /* 0x080ff000000018ff */
[C---:B------:R-:W-:Y:S08]  /*7c10*/  HMMA.16816.F32 R24, R28.reuse, R164, RZ ;  /* 0x000000a41c18723c */ /* 0x040ff000000018ff */
[-C--:B------:R-:W-:Y:S08]  /*7c20*/  HMMA.16816.F32 R28, R28, R166.reuse, RZ ;  /* 0x000000a61c1c723c */ /* 0x080ff000000018ff */
[----:B------:R-:W-:Y:S01]  /*7c30*/  HMMA.16816.F32 R32, R32, R166, RZ ;  /* 0x000000a62020723c */ /* 0x000fe200000018ff */
[----:B------:R-:W3:Y:S07]  /*7c40*/  LDSM.16.MT88.4 R164, [R205+0x5000] ;  /* 0x00500000cda4783b */ /* 0x000eee0000004200 */
[-C--:B-1----:R-:W-:Y:S08]  /*7c50*/  HMMA.16816.F32 R4, R168, R172.reuse, R4 ;  /* 0x000000aca804723c */ /* 0x082ff00000001804 */
[C---:B------:R-:W-:Y:S08]  /*7c60*/  HMMA.16816.F32 R8, R176.reuse, R172, R8 ;  /* 0x000000acb008723c */ /* 0x040ff00000001808 */
[-C--:B------:R-:W-:Y:S08]  /*7c70*/  HMMA.16816.F32 R12, R176, R174.reuse, R12 ;  /* 0x000000aeb00c723c */ /* 0x080ff0000000180c */
[C---:B------:R-:W-:Y:S01]  /*7c80*/  HMMA.16816.F32 R16, R168.reuse, R174, R16 ;  /* 0x000000aea810723c */ /* 0x040fe20000001810 */
[----:B------:R-:W-:Y:S07]  /*7c90*/  LDSM.16.M88.4 R172, [R3+0x1c000] ;  /* 0x01c0000003ac783b */ /* 0x000fee0000000200 */
[-C--:B--2---:R-:W-:Y:S08]  /*7ca0*/  HMMA.16816.F32 R20, R168, R180.reuse, R20 ;  /* 0x000000b4a814723c */ /* 0x084ff00000001814 */
[C---:B------:R-:W-:Y:S08]  /*7cb0*/  HMMA.16816.F32 R24, R176.reuse, R180, R24 ;  /* 0x000000b4b018723c */ /* 0x040ff00000001818 */
[-C--:B------:R-:W-:Y:S01]  /*7cc0*/  HMMA.16816.F32 R28, R176, R182.reuse, R28 ;  /* 0x000000b6b01c723c */ /* 0x080fe2000000181c */
[----:B------:R-:W1:Y:S07]  /*7cd0*/  LDSM.16.MT88.4 R176, [R205+0x1800] ;  /* 0x00180000cdb0783b */ /* 0x000e6e0000004200 */
[----:B------:R-:W-:Y:S01]  /*7ce0*/  HMMA.16816.F32 R32, R168, R182, R32 ;  /* 0x000000b6a820723c */ /* 0x000fe20000001820 */
[----:B------:R-:W2:Y:S05]  /*7cf0*/  LDSM.16.MT88.4 R168, [R205+0x5800] ;  /* 0x00580000cda8783b */ /* 0x000eaa0000004200 */
[----:B------:R-:W-:Y:S02]  /*7d00*/  LDSM.16.M88.4 R180, [R214+0x1e000] ;  /* 0x01e00000d6b4783b */ /* 0x000fe40000000200 */
[-C--:B---3--:R-:W-:Y:S08]  /*7d10*/  HMMA.16816.F32 R4, R184, R188.reuse, R4 ;  /* 0x000000bcb804723c */ /* 0x088ff00000001804 */
[C---:B------:R-:W-:Y:S08]  /*7d20*/  HMMA.16816.F32 R8, R192.reuse, R188, R8 ;  /* 0x000000bcc008723c */ /* 0x040ff00000001808 */
[-C--:B------:R-:W-:Y:S08]  /*7d30*/  HMMA.16816.F32 R12, R192, R190.reuse, R12 ;  /* 0x000000bec00c723c */ /* 0x080ff0000000180c */
[C---:B------:R-:W-:Y:S01]  /*7d40*/  HMMA.16816.F32 R16, R184.reuse, R190, R16 ;  /* 0x000000beb810723c */ /* 0x040fe20000001810 */
[----:B------:R-:W3:Y:S07]  /*7d50*/  LDSM.16.MT88.4 R188, [R205+0x2000] ;  /* 0x00200000cdbc783b */ /* 0x000eee0000004200 */
[-C--:B------:R-:W-:Y:S08]  /*7d60*/  HMMA.16816.F32 R20, R184, R164.reuse, R20 ;  /* 0x000000a4b814723c */ /* 0x080ff00000001814 */
[C---:B------:R-:W-:Y:S08]  /*7d70*/  HMMA.16816.F32 R24, R192.reuse, R164, R24 ;  /* 0x000000a4c018723c */ /* 0x040ff00000001818 */
[-C--:B------:R-:W-:Y:S01]  /*7d80*/  HMMA.16816.F32 R28, R192, R166.reuse, R28 ;  /* 0x000000a6c01c723c */ /* 0x080fe2000000181c */
[----:B------:R-:W2:Y:S07]  /*7d90*/  LDSM.16.M88.4 R192, [R214+0x1f000] ;  /* 0x01f00000d6c0783b */ /* 0x000eae0000000200 */
[----:B------:R-:W-:Y:S01]  /*7da0*/  HMMA.16816.F32 R32, R184, R166, R32 ;  /* 0x000000a6b820723c */ /* 0x000fe20000001820 */
[----:B------:R-:W3:Y:S05]  /*7db0*/  LDSM.16.MT88.4 R164, [R205+0x6000] ;  /* 0x00600000cda4783b */ /* 0x000eea0000004200 */
[----:B------:R-:W-:Y:S02]  /*7dc0*/  LDSM.16.MT88.4 R184, [R205+0x2800] ;  /* 0x00280000cdb8783b */ /* 0x000fe40000004200 */
[-C--:B-1----:R-:W-:Y:S08]  /*7dd0*/  HMMA.16816.F32 R4, R172, R176.reuse, R4 ;  /* 0x000000b0ac04723c */ /* 0x082ff00000001804 */
[C---:B------:R-:W-:Y:S08]  /*7de0*/  HMMA.16816.F32 R8, R196.reuse, R176, R8 ;  /* 0x000000b0c408723c */ /* 0x040ff00000001808 */
[-C--:B------:R-:W-:Y:S08]  /*7df0*/  HMMA.16816.F32 R12, R196, R178.reuse, R12 ;  /* 0x000000b2c40c723c */ /* 0x080ff0000000180c */
[C---:B------:R-:W-:Y:S01]  /*7e00*/  HMMA.16816.F32 R16, R172.reuse, R178, R16 ;  /* 0x000000b2ac10723c */ /* 0x040fe20000001810 */
[----:B------:R-:W1:Y:S05]  /*7e10*/  LDSM.16.M88.4 R176, [R200+0x1e000] ;  /* 0x01e00000c8b0783b */ /* 0x000e6a0000000200 */
[----:B------:R-:W1:Y:S02]  /*7e20*/  LDSM.16.M88.4 R200, [R200+0x1f000] ;  /* 0x01f00000c8c8783b */ /* 0x000e640000000200 */
[-C--:B--2---:R-:W-:Y:S08]  /*7e30*/  HMMA.16816.F32 R20, R172, R168.reuse, R20 ;  /* 0x000000a8ac14723c */ /* 0x084ff00000001814 */
[C---:B------:R-:W-:Y:S08]  /*7e40*/  HMMA.16816.F32 R24, R196.reuse, R168, R24 ;  /* 0x000000a8c418723c */ /* 0x040ff00000001818 */
[-C--:B------:R-:W-:Y:S01]  /*7e50*/  HMMA.16816.F32 R28, R196, R170.reuse, R28 ;  /* 0x000000aac41c723c */ /* 0x080fe2000000181c */
[----:B------:R-:W2:Y:S07]  /*7e60*/  LDSM.16.MT88.4 R196, [R205+0x6800] ;  /* 0x00680000cdc4783b */ /* 0x000eae0000004200 */
[----:B------:R-:W-:Y:S01]  /*7e70*/  HMMA.16816.F32 R32, R172, R170, R32 ;  /* 0x000000aaac20723c */ /* 0x000fe20000001820 */
[----:B------:R-:W-:Y:S05]  /*7e80*/  LDSM.16.M88.4 R168, [R204+0x1e000] ;  /* 0x01e00000cca8783b */ /* 0x000fea0000000200 */
[----:B------:R-:W1:Y:S02]  /*7e90*/  LDSM.16.MT88.4 R172, [R205+0x3000] ;  /* 0x00300000cdac783b */ /* 0x000e640000004200 */
[-C--:B---3--:R-:W-:Y:S08]  /*7ea0*/  HMMA.16816.F32 R4, R180, R188.reuse, R4 ;  /* 0x000000bcb404723c */ /* 0x088ff00000001804 */
[C---:B------:R-:W-:Y:S08]  /*7eb0*/  HMMA.16816.F32 R8, R192.reuse, R188, R8 ;  /* 0x000000bcc008723c */ /* 0x040ff00000001808 */
[-C--:B------:R-:W-:Y:S04]  /*7ec0*/  HMMA.16816.F32 R12, R192, R190.reuse, R12 ;  /* 0x000000bec00c723c */ /* 0x080fe8000000180c */
[----:B----4-:R-:W-:Y:S01]  /*7ed0*/  @P1 IADD3 R2, P0, R2, UR16, RZ ;  /* 0x0000001002021c10 */ /* 0x010fe2000ff1e0ff */
[----:B------:R-:W-:Y:S03]  /*7ee0*/  @UP3 UIADD3 UR16, UP1, UR16, -0x100, URZ ;  /* 0xffffff0010103890 */ /* 0x000fe6000ff3e03f */
[C---:B------:R-:W-:Y:S01]  /*7ef0*/  HMMA.16816.F32 R16, R180.reuse, R190, R16 ;  /* 0x000000beb410723c */ /* 0x040fe20000001810 */
[----:B------:R-:W3:Y:S07]  /*7f00*/  LDSM.16.M88.4 R188, [R204+0x1f000] ;  /* 0x01f00000ccbc783b */ /* 0x000eee0000000200 */
[-C--:B------:R-:W-:Y:S08]  /*7f10*/  HMMA.16816.F32 R20, R180, R164.reuse, R20 ;  /* 0x000000a4b414723c */ /* 0x080ff00000001814 */
[C---:B------:R-:W-:Y:S08]  /*7f20*/  HMMA.16816.F32 R24, R192.reuse, R164, R24 ;  /* 0x000000a4c018723c */ /* 0x040ff00000001818 */
[-C--:B------:R-:W-:Y:S01]  /*7f30*/  HMMA.16816.F32 R28, R192, R166.reuse, R28 ;  /* 0x000000a6c01c723c */ /* 0x080fe2000000181c */
[----:B------:R-:W4:Y:S07]  /*7f40*/  LDSM.16.MT88.4 R192, [R205+0x7000] ;  /* 0x00700000cdc0783b */ /* 0x000f2e0000004200 */
[----:B------:R-:W-:Y:S01]  /*7f50*/  HMMA.16816.F32 R32, R180, R166, R32 ;  /* 0x000000a6b420723c */ /* 0x000fe20000001820 */
[----:B------:R-:W-:Y:S05]  /*7f60*/  LDSM.16.M88.4 R164, [R3+0x1e000] ;  /* 0x01e0000003a4783b */ /* 0x000fea0000000200 */
[----:B------:R-:W3:Y:S02]  /*7f70*/  LDSM.16.MT88.4 R180, [R205+0x3800] ;  /* 0x00380000cdb4783b */ /* 0x000ee40000004200 */
[-C--:B-1----:R-:W-:Y:S08]  /*7f80*/  HMMA.16816.F32 R4, R176, R184.reuse, R4 ;  /* 0x000000b8b004723c */ /* 0x082ff00000001804 */
[C---:B------:R-:W-:Y:S08]  /*7f90*/  HMMA.16816.F32 R8, R200.reuse, R184, R8 ;  /* 0x000000b8c808723c */ /* 0x040ff00000001808 */
[-C--:B------:R-:W-:Y:S08]  /*7fa0*/  HMMA.16816.F32 R12, R200, R186.reuse, R12 ;  /* 0x000000bac80c723c */ /* 0x080ff0000000180c */
[C---:B------:R-:W-:Y:S01]  /*7fb0*/  HMMA.16816.F32 R16, R176.reuse, R186, R16 ;  /* 0x000000bab010723c */ /* 0x040fe20000001810 */
[----:B------:R1:W3:Y:S07]  /*7fc0*/  LDSM.16.M88.4 R184, [R3+0x1f000] ;  /* 0x01f0000003b8783b */ /* 0x0002ee0000000200 */
[-C--:B--2---:R-:W-:Y:S08]  /*7fd0*/  HMMA.16816.F32 R20, R176, R196.reuse, R20 ;  /* 0x000000c4b014723c */ /* 0x084ff00000001814 */
[C---:B------:R-:W-:Y:S08]  /*7fe0*/  HMMA.16816.F32 R24, R200.reuse, R196, R24 ;  /* 0x000000c4c818723c */ /* 0x040ff00000001818 */
[-C--:B------:R-:W-:Y:S01]  /*7ff0*/  HMMA.16816.F32 R28, R200, R198.reuse, R28 ;  /* 0x000000c6c81c723c */ /* 0x080fe2000000181c */
[----:B------:R-:W2:Y:S03]  /*8000*/  LDSM.16.MT88.4 R200, [R205+0x7800] ;  /* 0x00780000cdc8783b */ /* 0x000ea60000004200 */
[----:B-1----:R-:W-:Y:S01]  /*8010*/  @P1 IADD3.X R3, R0, UR15, RZ, P0, !PT ;  /* 0x0000000f00031c10 */ /* 0x002fe200087fe4ff */
[----:B------:R-:W-:Y:S01]  /*8020*/  IMAD.U32 R0, RZ, RZ, UR5 ;  /* 0x00000005ff007e24 */ /* 0x000fe2000f8e00ff */
[----:B------:R-:W-:Y:S02]  /*8030*/  @UP3 UIADD3.X UR15, UR15, -0x1, URZ, UP1, !UPT ;  /* 0xffffffff0f0f3890 */ /* 0x000fe40008ffe43f */
[----:B------:R-:W-:Y:S01]  /*8040*/  HMMA.16816.F32 R32, R176, R198, R32 ;  /* 0x000000c6b020723c */ /* 0x000fe20000001820 */
[----:B------:R1:W5:Y:S05]  /*8050*/  @P1 LDG.E R251, [R2.64] ;  /* 0x0000000c02fb1981 */ /* 0x00036a000c1e1900 */
[----:B------:R1:W5:Y:S02]  /*8060*/  @P1 LDG.E R252, [R2.64+0x20] ;  /* 0x0000200c02fc1981 */ /* 0x000364000c1e1900 */
[-C--:B------:R-:W-:Y:S03]  /*8070*/  HMMA.16816.F32 R4, R168, R172.reuse, R4 ;  /* 0x000000aca804723c */ /* 0x080fe60000001804 */
[----:B------:R1:W5:Y:S05]  /*8080*/  @P1 LDG.E R249, [R2.64+0x80] ;  /* 0x0000800c02f91981 */ /* 0x00036a000c1e1900 */
[C---:B---3--:R-:W-:Y:S01]  /*8090*/  HMMA.16816.F32 R8, R188.reuse, R172, R8 ;  /* 0x000000acbc08723c */ /* 0x048fe20000001808 */
[----:B------:R1:W5:Y:S07]  /*80a0*/  @P1 LDG.E R250, [R2.64+0xa0] ;  /* 0x0000a00c02fa1981 */ /* 0x00036e000c1e1900 */
[-C--:B------:R-:W-:Y:S08]  /*80b0*/  HMMA.16816.F32 R12, R188, R174.reuse, R12 ;  /* 0x000000aebc0c723c */ /* 0x080ff0000000180c */
[C---:B------:R-:W-:Y:S08]  /*80c0*/  HMMA.16816.F32 R16, R168.reuse, R174, R16 ;  /* 0x000000aea810723c */ /* 0x040ff00000001810 */
[-C--:B----4-:R-:W-:Y:S01]  /*80d0*/  HMMA.16816.F32 R20, R168, R192.reuse, R20 ;  /* 0x000000c0a814723c */ /* 0x090fe20000001814 */
[----:B-1----:R-:W-:Y:S07]  /*80e0*/  IMAD.U32 R2, RZ, RZ, UR5 ;  /* 0x00000005ff027e24 */ /* 0x002fee000f8e00ff */
[C---:B------:R-:W-:Y:S04]  /*80f0*/  HMMA.16816.F32 R24, R188.reuse, R192, R24 ;  /* 0x000000c0bc18723c */ /* 0x040fe80000001818 */
[-C--:B------:R-:W-:Y:S04]  /*8100*/  LEA R2, P0, R2, R222.reuse, 0x2 ;  /* 0x000000de02027211 */ /* 0x080fe800078010ff */
[-C--:B------:R-:W-:Y:S04]  /*8110*/  HMMA.16816.F32 R28, R188, R194.reuse, R28 ;  /* 0x000000c2bc1c723c */ /* 0x080fe8000000181c */
[-C--:B------:R-:W-:Y:S01]  /*8120*/  LEA.HI.X.SX32 R3, R0, R223.reuse, 0x2, P0 ;  /* 0x000000df00037211 */ /* 0x080fe200000f16ff */
[----:B------:R-:W-:Y:S03]  /*8130*/  IMAD.U32 R0, RZ, RZ, UR7 ;  /* 0x00000007ff007e24 */ /* 0x000fe6000f8e00ff */
[----:B------:R-:W-:Y:S01]  /*8140*/  HMMA.16816.F32 R32, R168, R194, R32 ;  /* 0x000000c2a820723c */ /* 0x000fe20000001820 */
[----:B------:R-:W-:Y:S07]  /*8150*/  LDSM.16.MT88.4 R168, [R207+0x2800] ;  /* 0x00280000cfa8783b */ /* 0x000fee0000004200 */
[-C--:B------:R-:W-:Y:S08]  /*8160*/  HMMA.16816.F32 R4, R164, R180.reuse, R4 ;  /* 0x000000b4a404723c */ /* 0x080ff00000001804 */
[C---:B------:R-:W-:Y:S08]  /*8170*/  HMMA.16816.F32 R8, R184.reuse, R180, R8 ;  /* 0x000000b4b808723c */ /* 0x040ff00000001808 */
[-C--:B------:R-:W-:Y:S07]  /*8180*/  HMMA.16816.F32 R12, R184, R182.reuse, R12 ;  /* 0x000000b6b80c723c */ /* 0x080fee000000180c */
[----:B------:R1:W-:Y:S01]  /*8190*/  RED.E.ADD.F32.FTZ.RN.STRONG.GPU [R222.64], R4 ;  /* 0x00000004de00798e */ /* 0x0003e2000c10e78c */
[C---:B------:R-:W-:Y:S04]  /*81a0*/  HMMA.16816.F32 R16, R164.reuse, R182, R16 ;  /* 0x000000b6a410723c */ /* 0x040fe80000001810 */
[----:B------:R3:W-:Y:S04]  /*81b0*/  RED.E.ADD.F32.FTZ.RN.STRONG.GPU [R2.64], R5 ;  /* 0x000000050200798e */ /* 0x0007e8000c10e78c */
[-C--:B--2---:R-:W-:Y:S08]  /*81c0*/  HMMA.16816.F32 R20, R164, R200.reuse, R20 ;  /* 0x000000c8a414723c */ /* 0x084ff00000001814 */
[C---:B------:R-:W-:Y:S08]  /*81d0*/  HMMA.16816.F32 R24, R184.reuse, R200, R24 ;  /* 0x000000c8b818723c */ /* 0x040ff00000001818 */
[-C--:B------:R-:W-:Y:S01]  /*81e0*/  HMMA.16816.F32 R28, R184, R202.reuse, R28 ;  /* 0x000000cab81c723c */ /* 0x080fe2000000181c */
[----:B-1----:R-:W-:Y:S01]  /*81f0*/  IMAD.U32 R4, RZ, RZ, UR7 ;  /* 0x00000007ff047e24 */ /* 0x002fe2000f8e00ff */
[----:B------:R-:W-:Y:S02]  /*8200*/  UIMAD UR7, UR6, 0x30, URZ ;  /* 0x00000030060778a4 */ /* 0x000fe4000f8e023f */
[----:B------:R-:W-:Y:S04]  /*8210*/  UIMAD UR6, UR6, 0x38, URZ ;  /* 0x00000038060678a4 */ /* 0x000fe8000f8e023f */
[----:B------:R-:W-:Y:S04]  /*8220*/  HMMA.16816.F32 R32, R164, R202, R32 ;  /* 0x000000caa420723c */ /* 0x000fe80000001820 */
[-C--:B------:R-:W-:Y:S03]  /*8230*/  LEA R4, P0, R4, R222.reuse, 0x2 ;  /* 0x000000de04047211 */ /* 0x080fe600078010ff */
[----:B------:R-:W-:Y:S01]  /*8240*/  IMAD.U32 R164, RZ, RZ, UR10 ;  /* 0x0000000affa47e24 */ /* 0x000fe2000f8e00ff */
[-C--:B---3--:R-:W-:Y:S01]  /*8250*/  LEA.HI.X.SX32 R5, R0, R223.reuse, 0x2, P0 ;  /* 0x000000df00057211 */ /* 0x088fe200000f16ff */
[----:B------:R-:W-:Y:S03]  /*8260*/  IMAD.U32 R165, RZ, RZ, UR10 ;  /* 0x0000000affa57e24 */ /* 0x000fe6000f8e00ff */
[-C--:B------:R-:W-:Y:S01]  /*8270*/  LEA R164, P1, R164, R222.reuse, 0x2 ;  /* 0x000000dea4a47211 */ /* 0x080fe200078210ff */
[----:B------:R-:W-:Y:S02]  /*8280*/  IMAD.U32 R166, RZ, RZ, UR9 ;  /* 0x00000009ffa67e24 */ /* 0x000fe4000f8e00ff */
[----:B------:R-:W-:Y:S01]  /*8290*/  IMAD.U32 R0, RZ, RZ, UR9 ;  /* 0x00000009ff007e24 */ /* 0x000fe2000f8e00ff */
[-C--:B------:R-:W-:Y:S02]  /*82a0*/  LEA.HI.X.SX32 R165, R165, R223.reuse, 0x2, P1 ;  /* 0x000000dfa5a57211 */ /* 0x080fe400008f16ff */
[-C--:B------:R-:W-:Y:S03]  /*82b0*/  LEA R166, P0, R166, R222.reuse, 0x2 ;  /* 0x000000dea6a67211 */ /* 0x080fe600078010ff */
[----:B------:R1:W-:Y:S01]  /*82c0*/  RED.E.ADD.F32.FTZ.RN.STRONG.GPU [R164.64], R6 ;  /* 0x00000006a400798e */ /* 0x0003e2000c10e78c */
[-C--:B------:R-:W-:Y:S01]  /*82d0*/  LEA.HI.X.SX32 R167, R0, R223.reuse, 0x2, P0 ;  /* 0x000000df00a77211 */ /* 0x080fe200000f16ff */
[----:B------:R-:W-:Y:S03]  /*82e0*/  IMAD.U32 R0, RZ, RZ, UR6 ;  /* 0x00000006ff007e24 */ /* 0x000fe6000f8e00ff */
[----:B------:R2:W-:Y:S05]  /*82f0*/  RED.E.ADD.F32.FTZ.RN.STRONG.GPU [R4.64], R7 ;  /* 0x000000070400798e */ /* 0x0005ea000c10e78c */
[----:B------:R3:W-:Y:S01]  /*8300*/  RED.E.ADD.F32.FTZ.RN.STRONG.GPU [R166.64], R8 ;  /* 0x00000008a600798e */ /* 0x0007e2000c10e78c */
[----:B-1----:R-:W-:Y:S02]  /*8310*/  IMAD.U32 R164, RZ, RZ, UR8 ;  /* 0x00000008ffa47e24 */ /* 0x002fe4000f8e00ff */
[----:B------:R-:W-:Y:S02]  /*8320*/  IMAD.U32 R6, RZ, RZ, UR7 ;  /* 0x00000007ff067e24 */ /* 0x000fe4000f8e00ff */
[----:B--2---:R-:W-:Y:S01]  /*8330*/  IMAD.U32 R7, RZ, RZ, UR8 ;  /* 0x00000008ff077e24 */ /* 0x004fe2000f8e00ff */
[-C--:B------:R-:W-:Y:S01]  /*8340*/  LEA R164, P2, R164, R222.reuse, 0x2 ;  /* 0x000000dea4a47211 */ /* 0x080fe200078410ff */
[----:B------:R-:W-:Y:S01]  /*8350*/  IMAD.U32 R5, RZ, RZ, UR7 ;  /* 0x00000007ff057e24 */ /* 0x000fe2000f8e00ff */
[-C--:B------:R-:W-:Y:S01]  /*8360*/  LEA R6, P1, R6, R222.reuse, 0x2 ;  /* 0x000000de06067211 */ /* 0x080fe200078210ff */
[----:B------:R-:W-:Y:S01]  /*8370*/  IMAD.U32 R4, RZ, RZ, UR6 ;  /* 0x00000006ff047e24 */ /* 0x000fe2000f8e00ff */
[-C--:B------:R-:W-:Y:S01]  /*8380*/  LEA.HI.X.SX32 R165, R7, R223.reuse, 0x2, P2 ;  /* 0x000000df07a57211 */ /* 0x080fe200010f16ff */
[----:B------:R-:W-:Y:S01]  /*8390*/  UIADD3 UR7, UR10, 0x20, URZ ;  /* 0x000000200a077890 */ /* 0x000fe2000fffe03f */
[-C--:B------:R-:W-:Y:S02]  /*83a0*/  LEA.HI.X.SX32 R7, R5, R223.reuse, 0x2, P1 ;  /* 0x000000df05077211 */ /* 0x080fe400008f16ff */
[-C--:B------:R-:W-:Y:S01]  /*83b0*/  LEA R4, P0, R4, R222.reuse, 0x2 ;  /* 0x000000de04047211 */ /* 0x080fe200078010ff */
[----:B------:R1:W-:Y:S01]  /*83c0*/  RED.E.ADD.F32.FTZ.RN.STRONG.GPU [R164.64], R9 ;  /* 0x00000009a400798e */ /* 0x0003e2000c10e78c */
[----:B------:R-:W-:Y:S01]  /*83d0*/  UIADD3 UR6, UR5, UR7, URZ ;  /* 0x0000000705067290 */ /* 0x000fe2000fffe03f */
[----:B---3--:R-:W-:Y:S01]  /*83e0*/  IMAD.U32 R8, RZ, RZ, UR7 ;  /* 0x00000007ff087e24 */ /* 0x008fe2000f8e00ff */
[-C--:B------:R-:W-:Y:S01]  /*83f0*/  LEA.HI.X.SX32 R5, R0, R223.reuse, 0x2, P0 ;  /* 0x000000df00057211 */ /* 0x080fe200000f16ff */
[----:B------:R-:W-:Y:S01]  /*8400*/  IMAD.U32 R0, RZ, RZ, UR7 ;  /* 0x00000007ff007e24 */ /* 0x000fe2000f8e00ff */
[----:B------:R2:W-:Y:S01]  /*8410*/  RED.E.ADD.F32.FTZ.RN.STRONG.GPU [R6.64], R10 ;  /* 0x0000000a0600798e */ /* 0x0005e2000c10e78c */
[----:B------:R-:W-:Y:S01]  /*8420*/  UIADD3 UR8, UR5, UR6, URZ ;  /* 0x0000000605087290 */ /* 0x000fe2000fffe03f */
[-C--:B------:R-:W-:Y:S03]  /*8430*/  LEA R8, P0, R8, R222.reuse, 0x2 ;  /* 0x000000de08087211 */ /* 0x080fe600078010ff */
[----:B------:R3:W-:Y:S01]  /*8440*/  RED.E.ADD.F32.FTZ.RN.STRONG.GPU [R4.64], R11 ;  /* 0x0000000b0400798e */ /* 0x0007e2000c10e78c */
[----:B------:R-:W-:Y:S04]  /*8450*/  UIADD3 UR7, UR5, UR8, URZ ;  /* 0x0000000805077290 */ /* 0x000fe8000fffe03f */
        /* <DEDUP_REMOVED lines=77> */
[----:B------:R-:W-:Y:S03]  /*8930*/  IMAD.U32 R7, RZ, RZ, UR7 ;  /* 0x00000007ff077e24 */ /* 0x000fe6000f8e00ff */
[----:B------:R-:W-:Y:S01]  /*8940*/  UIADD3 UR5, UR5, UR6, URZ ;  /* 0x0000000605057290 */ /* 0x000fe2000fffe03f */
[CC--:B--2---:R-:W-:Y:S04]  /*8950*/  LEA R4, P0, R0.reuse, R222.reuse, 0x2 ;  /* 0x000000de00047211 */ /* 0x0c4fe800078010ff */
[-C--:B------:R-:W-:Y:S01]  /*8960*/  LEA.HI.X.SX32 R5, R0, R223.reuse, 0x2, P0 ;  /* 0x000000df00057211 */ /* 0x080fe200000f16ff */
[----:B------:R-:W-:Y:S01]  /*8970*/  IMAD.U32 R0, RZ, RZ, UR8 ;  /* 0x00000008ff007e24 */ /* 0x000fe2000f8e00ff */
[CC--:B------:R-:W-:Y:S03]  /*8980*/  LEA R10, P0, R6.reuse, R222.reuse, 0x2 ;  /* 0x000000de060a7211 */ /* 0x0c0fe600078010ff */
[----:B------:R1:W-:Y:S01]  /*8990*/  RED.E.ADD.F32.FTZ.RN.STRONG.GPU [R4.64], R34 ;  /* 0x000000220400798e */ /* 0x0003e2000c10e78c */
[-C--:B------:R-:W-:Y:S01]  /*89a0*/  LEA.HI.X.SX32 R11, R6, R223.reuse, 0x2, P0 ;  /* 0x000000df060b7211 */ /* 0x080fe200000f16ff */
[----:B---3--:R-:W-:Y:S01]  /*89b0*/  IMAD.U32 R3, RZ, RZ, UR5 ;  /* 0x00000005ff037e24 */ /* 0x008fe2000f8e00ff */
[CC--:B------:R-:W-:Y:S01]  /*89c0*/  LEA R8, P0, R0.reuse, R222.reuse, 0x2 ;  /* 0x000000de00087211 */ /* 0x0c0fe200078010ff */
[----:B------:R-:W-:Y:S01]  /*89d0*/  ULOP3.LUT UR5, UR11, 0x1, URZ, 0xc0, !UPT ;  /* 0x000000010b057892 */ /* 0x000fe2000f8ec03f */
[-C--:B------:R-:W-:Y:S01]  /*89e0*/  LEA R6, P2, R7, R222.reuse, 0x2 ;  /* 0x000000de07067211 */ /* 0x080fe200078410ff */
[----:B------:R-:W-:Y:S01]  /*89f0*/  RED.E.ADD.F32.FTZ.RN.STRONG.GPU [R10.64], R35 ;  /* 0x000000230a00798e */ /* 0x000fe2000c10e78c */
[-C--:B------:R-:W-:Y:S01]  /*8a00*/  LEA.HI.X.SX32 R9, R0, R223.reuse, 0x2, P0 ;  /* 0x000000df00097211 */ /* 0x080fe200000f16ff */
[----:B------:R-:W-:Y:S01]  /*8a10*/  IMAD.IADD R0, R209, 0x1, R207 ;  /* 0x00000001d1007824 */ /* 0x000fe200078e02cf */
[-C--:B------:R-:W-:Y:S01]  /*8a20*/  LEA.HI.X.SX32 R7, R7, R223.reuse, 0x2, P2 ;  /* 0x000000df07077211 */ /* 0x080fe200010f16ff */
[----:B------:R-:W-:Y:S01]  /*8a30*/  UISETP.NE.U32.AND UP0, UPT, UR5, 0x1, UPT ;  /* 0x000000010500788c */ /* 0x000fe2000bf05070 */
[----:B------:R-:W-:Y:S01]  /*8a40*/  LDSM.16.MT88.4 R32, [R206+0x1e800] ;  /* 0x01e80000ce20783b */ /* 0x000fe20000004200 */
[CC--:B------:R-:W-:Y:S01]  /*8a50*/  LEA R2, P0, R3.reuse, R222.reuse, 0x2 ;  /* 0x000000de03027211 */ /* 0x0c0fe200078010ff */
[----:B------:R-:W-:Y:S03]  /*8a60*/  UIADD3 UR5, UR11, -0x1, URZ ;  /* 0xffffffff0b057890 */ /* 0x000fe6000fffe03f */
[----:B------:R-:W-:Y:S01]  /*8a70*/  RED.E.ADD.F32.FTZ.RN.STRONG.GPU [R8.64], R28 ;  /* 0x0000001c0800798e */ /* 0x000fe2000c10e78c */
[-C--:B------:R-:W-:Y:S02]  /*8a80*/  LEA.HI.X.SX32 R3, R3, R223.reuse, 0x2, P0 ;  /* 0x000000df03037211 */ /* 0x080fe400000f16ff */
[----:B------:R-:W-:Y:S01]  /*8a90*/  PLOP3.LUT P0, PT, PT, PT, UP2, 0x80, 0x0 ;  /* 0x000000000000781c */ /* 0x000fe20003f0f028 */
[----:B------:R-:W-:Y:S01]  /*8aa0*/  UMOV UR11, UR5 ;  /* 0x00000005000b7c82 */ /* 0x000fe20008000000 */
[----:B------:R-:W-:Y:S05]  /*8ab0*/  RED.E.ADD.F32.FTZ.RN.STRONG.GPU [R6.64], R29 ;  /* 0x0000001d0600798e */ /* 0x000fea000c10e78c */
[----:B------:R-:W-:Y:S01]  /*8ac0*/  LDSM.16.MT88.4 R8, [R207] ;  /* 0x00000000cf08783b */ /* 0x000fe20000004200 */
[----:B-1----:R-:W-:Y:S04]  /*8ad0*/  IMAD.U32 R5, RZ, RZ, UR6 ;  /* 0x00000006ff057e24 */ /* 0x002fe8000f8e00ff */
[----:B------:R-:W-:Y:S01]  /*8ae0*/  LDSM.16.MT88.4 R16, [R0] ;  /* 0x000000000010783b */ /* 0x000fe20000004200 */
[C---:B------:R-:W-:Y:S04]  /*8af0*/  LEA R4, P1, R5.reuse, R222, 0x2 ;  /* 0x000000de05047211 */ /* 0x040fe800078210ff */
[----:B------:R-:W-:Y:S01]  /*8b00*/  LEA.HI.X.SX32 R5, R5, R223, 0x2, P1 ;  /* 0x000000df05057211 */ /* 0x000fe200008f16ff */
[----:B------:R-:W-:Y:S01]  /*8b10*/  LDSM.16.MT88.4 R24, [R0+0x2000] ;  /* 0x002000000018783b */ /* 0x000fe20000004200 */
[----:B------:R-:W-:Y:S01]  /*8b20*/  PLOP3.LUT P1, PT, PT, PT, UP0, 0x80, 0x0 ;  /* 0x000000000000781c */ /* 0x000fe20003f2f008 */
[----:B------:R-:W-:Y:S03]  /*8b30*/  @UP3 UIADD3 UR18, UP0, UR18, -0x100, URZ ;  /* 0xffffff0012123890 */ /* 0x000fe6000ff1e03f */
[----:B------:R-:W-:Y:S01]  /*8b40*/  RED.E.ADD.F32.FTZ.RN.STRONG.GPU [R4.64], R30 ;  /* 0x0000001e0400798e */ /* 0x000fe2000c10e78c */
[----:B------:R-:W-:Y:S04]  /*8b50*/  @UP3 UIADD3.X UR17, UR17, -0x1, URZ, UP0, !UPT ;  /* 0xffffffff11113890 */ /* 0x000fe800087fe43f */
        /* <DEDUP_REMOVED lines=305> */
.L_x_317:
        /* <DEDUP_REMOVED lines=18> */
.L_x_318:
[----:B------:R-:W-:Y:S01]  /*9f90*/  BAR.SYNC.DEFER_BLOCKING 0x0 ;  /* 0x0000000000007b1d */ /* 0x000fe20000010000 */
[----:B-1---5:R-:W-:Y:S01]  /*9fa0*/  IMAD.SHL.U32 R4, R229, 0x2, RZ ;  /* 0x00000002e5047824 */ /* 0x022fe200078e00ff */
        /* <DEDUP_REMOVED lines=55> */
.L_x_320:
[----:B---34-:R-:W-:Y:S05]  /*a320*/  BSYNC B0 ;  /* 0x0000000000007941 */ /* 0x018fea0003800000 */
.L_x_319:
        /* <DEDUP_REMOVED lines=18> */
.L_x_322:
[----:B------:R-:W-:Y:S05]  /*a450*/  BSYNC B0 ;  /* 0x0000000000007941 */ /* 0x000fea0003800000 */
.L_x_321:
        /* <DEDUP_REMOVED lines=18> */
.L_x_324:
[----:B------:R-:W-:Y:S05]  /*a580*/  BSYNC B0 ;  /* 0x0000000000007941 */ /* 0x000fea0003800000 */
.L_x_323:
        /* <DEDUP_REMOVED lines=18> */
.L_x_326:
[----:B------:R-:W-:Y:S05]  /*a6b0*/  BSYNC B0 ;  /* 0x0000000000007941 */ /* 0x000fea0003800000 */
.L_x_325:
        /* <DEDUP_REMOVED lines=27> */
.L_x_328:
[----:B------:R-:W-:Y:S05]  /*a870*/  BSYNC B0 ;  /* 0x0000000000007941 */ /* 0x000fea0003800000 */
.L_x_327:
        /* <DEDUP_REMOVED lines=16> */
.L_x_330:
[----:B------:R-:W-:Y:S05]  /*a980*/  BSYNC B0 ;  /* 0x0000000000007941 */ /* 0x000fea0003800000 */
.L_x_329:
        /* <DEDUP_REMOVED lines=16> */
.L_x_332:
[----:B------:R-:W-:Y:S05]  /*aa90*/  BSYNC B0 ;  /* 0x0000000000007941 */ /* 0x000fea0003800000 */
.L_x_331:
        /* <DEDUP_REMOVED lines=14> */
.L_x_287:
[----:B------:R-:W-:Y:S05]  /*ab80*/  BSYNC B1 ;  /* 0x0000000000017941 */ /* 0x000fea0003800000 */
.L_x_265:
        /* <DEDUP_REMOVED lines=11> */
.L_x_333:
[----:B------:R-:W-:Y:S05]  /*ac40*/  EXIT ;  /* 0x000000000000794d */ /* 0x000fea0003800000 */
.L_x_335:
        /* <DEDUP_REMOVED lines=11> */
.L_x_1069:


//--------------------- .text._ZN5flash27flash_bwd_convert_dq_kernelI23Flash_bwd_kernel_traitsILi128ELi64ELi64ELi8ELi4ELi2ELi2ELb1ELb0EN7cutlass6half_tE19Flash_kernel_traitsILi128ELi64ELi64ELi8ES3_EEEEvNS_16Flash_bwd_paramsEi --------------------------
	.section	.text._ZN5flash27flash_bwd_convert_dq_kernelI23Flash_bwd_kernel_traitsILi128ELi64ELi64ELi8ELi4ELi2ELi2ELb1ELb0EN7cutlass6half_tE19Flash_kernel_traitsILi128ELi64ELi64ELi8ES3_EEEEvNS_16Flash_bwd_paramsEi,"ax",@progbits
	.sectioninfo	@"SHI_REGISTERS=80"
	.align	128
        .global         _ZN5flash27flash_bwd_convert_dq_kernelI23Flash_bwd_kernel_traitsILi128ELi64ELi64ELi8ELi4ELi2ELi2ELb1ELb0EN7cutlass6half_tE19Flash_kernel_traitsILi128ELi64ELi64ELi8ES3_EEEEvNS_16Flash_bwd_paramsEi
        .type           _ZN5flash27flash_bwd_convert_dq_kernelI23Flash_bwd_kernel_traitsILi128ELi64ELi64ELi8ELi4ELi2ELi2ELb1ELb0EN7cutlass6half_tE19Flash_kernel_traitsILi128ELi64ELi64ELi8ES3_EEEEvNS_16Flash_bwd_paramsEi,@function
        .size           _ZN5flash27flash_bwd_convert_dq_kernelI23Flash_bwd_kernel_traitsILi128ELi64ELi64ELi8ELi4ELi2ELi2ELb1ELb0EN7cutlass6half_tE19Flash_kernel_traitsILi128ELi64ELi64ELi8ES3_EEEEvNS_16Flash_bwd_paramsEi,(.L_x_1070 - _ZN5flash27flash_bwd_convert_dq_kernelI23Flash_bwd_kernel_traitsILi128ELi64ELi64ELi8ELi4ELi2ELi2ELb1ELb0EN7cutlass6half_tE19Flash_kernel_traitsILi128ELi64ELi64ELi8ES3_EEEEvNS_16Flash_bwd_paramsEi)
        .other          _ZN5flash27flash_bwd_convert_dq_kernelI23Flash_bwd_kernel_traitsILi128ELi64ELi64ELi8ELi4ELi2ELi2ELb1ELb0EN7cutlass6half_tE19Flash_kernel_traitsILi128ELi64ELi64ELi8ES3_EEEEvNS_16Flash_bwd_paramsEi,@"STO_CUDA_ENTRY STV_DEFAULT"
_ZN5flash27flash_bwd_convert_dq_kernelI23Flash_bwd_kernel_traitsILi128ELi64ELi64ELi8ELi4ELi2ELi2ELb1ELb0EN7cutlass6half_tE19Flash_kernel_traitsILi128ELi64ELi64ELi8ES3_EEEEvNS_16Flash_bwd_paramsEi:
.text._ZN5flash27flash_bwd_convert_dq_kernelI23Flash_bwd_kernel_traitsILi128ELi64ELi64ELi8ELi4ELi2ELi2ELb1ELb0EN7cutlass6half_tE19Flash_kernel_traitsILi128ELi64ELi64ELi8ES3_EEEEvNS_16Flash_bwd_paramsEi:
[----:B------:R-:W-:Y:S02]  /*0000*/  MOV R1, c[0x0][0x28] ;  /* 0x00000a0000017a02 */ /* 0x000fe40000000f00 */
[----:B------:R-:W0:Y:S01]  /*0010*/  S2R R36, SR_CTAID.Y ;  /* 0x0000000000247919 */ /* 0x000e220000002600 */
[----:B------:R-:W-:Y:S01]  /*0020*/  ISETP.NE.U32.AND P0, PT, RZ, c[0x0][0x240], PT ;  /* 0x00009000ff007a0c */ /* 0x000fe20003f05070 */
[----:B------:R-:W-:Y:S01]  /*0030*/  IMAD.MOV.U32 R5, RZ, RZ, 0x4 ;  /* 0x00000004ff057424 */ /* 0x000fe200078e00ff */
[----:B------:R-:W-:Y:S01]  /*0040*/  MOV R33, 0xffffffff ;  /* 0xffffffff00217802 */ /* 0x000fe20000000f00 */
[----:B------:R-:W-:Y:S01]  /*0050*/  ULDC.64 UR6, c[0x0][0x118] ;  /* 0x0000460000067ab9 */ /* 0x000fe20000000a00 */
[----:B------:R-:W-:Y:S01]  /*0060*/  ISETP.NE.AND.EX P0, PT, RZ, c[0x0][0x244], PT, P0 ;  /* 0x00009100ff007a0c */ /* 0x000fe20003f05300 */
[----:B0-----:R-:W-:-:S12]  /*0070*/  IMAD.WIDE R4, R36, R5, c[0x0][0x240] ;  /* 0x0000900024047625 */ /* 0x001fd800078e0205 */
[----:B------:R-:W2:Y:S04]  /*0080*/  @P0 LDG.E R33, [R4.64] ;  /* 0x0000000604210981 */ /* 0x000ea8000c1e1900 */
[----:B------:R-:W2:Y:S04]  /*0090*/  @P0 LDG.E R0, [R4.64+0x4] ;  /* 0x0000040604000981 */ /* 0x000ea8000c1e1900 */
[----:B------:R-:W0:Y:S02]  /*00a0*/  S2R R3, SR_CTAID.X ;  /* 0x0000000000037919 */ /* 0x000e240000002500 */
[----:B0-----:R-:W-:Y:S01]  /*00b0*/  SHF.L.U32 R3, R3, 0x6, RZ ;  /* 0x0000000603037819 */ /* 0x001fe200000006ff */
[----:B--2---:R-:W-:-:S02]  /*00c0*/  @P0 IMAD.IADD R0, R0, 0x1, -R33 ;  /* 0x0000000100000824 */ /* 0x004fc400078e0a21 */
[----:B------:R-:W-:-:S05]  /*00d0*/  @!P0 IMAD.MOV.U32 R0, RZ, RZ, c[0x0][0x214] ;  /* 0x00008500ff008624 */ /* 0x000fca00078e00ff */
[----:B------:R-:W-:-:S13]  /*00e0*/  ISETP.GT.AND P1, PT, R0, R3, PT ;  /* 0x000000030000720c */ /* 0x000fda0003f24270 */
[----:B------:R-:W-:Y:S05]  /*00f0*/  @!P1 EXIT ;  /* 0x000000000000994d */ /* 0x000fea0003800000 */
[C---:B------:R-:W-:Y:S01]  /*0100*/  ISETP.NE.AND P2, PT, R33.reuse, -0x1, PT ;  /* 0xffffffff2100780c */ /* 0x040fe20003f45270 */
[----:B------:R-:W-:Y:S01]  /*0110*/  HFMA2.MMA R69, -RZ, RZ, 0, 0 ;  /* 0x00000000ff457435 */ /* 0x000fe200000001ff */
[----:B------:R-:W-:Y:S01]  /*0120*/  CS2R R14, SRZ ;  /* 0x00000000000e7805 */ /* 0x000fe2000001ff00 */
[----:B------:R-:W-:Y:S01]  /*0130*/  HFMA2.MMA R56, -RZ, RZ, 0, 0 ;  /* 0x00000000ff387435 */ /* 0x000fe200000001ff */
[----:B------:R-:W-:Y:S01]  /*0140*/  CS2R R16, SRZ ;  /* 0x0000000000107805 */ /* 0x000fe2000001ff00 */
[----:B------:R-:W-:Y:S01]  /*0150*/  CS2R R72, SRZ ;  /* 0x0000000000487805 */ /* 0x000fe2000001ff00 */
[----:B------:R-:W-:Y:S01]  /*0160*/  IMAD.MOV.U32 R74, RZ, RZ, RZ ;  /* 0x000000ffff4a7224 */ /* 0x000fe200078e00ff */
[----:B------:R-:W-:Y:S01]  /*0170*/  CS2R R70, SRZ ;  /* 0x0000000000467805 */ /* 0x000fe2000001ff00 */
[----:B------:R-:W-:Y:S01]  /*0180*/  CS2R R18, SRZ ;  /* 0x0000000000127805 */ /* 0x000fe2000001ff00 */
[----:B------:R-:W-:Y:S01]  /*0190*/  CS2R R20, SRZ ;  /* 0x0000000000147805 */ /* 0x000fe2000001ff00 */
[----:B------:R-:W-:Y:S01]  /*01a0*/  CS2R R22, SRZ ;  /* 0x0000000000167805 */ /* 0x000fe2000001ff00 */
[----:B------:R-:W-:Y:S01]  /*01b0*/  CS2R R24, SRZ ;  /* 0x0000000000187805 */ /* 0x000fe2000001ff00 */
[----:B------:R-:W-:Y:S01]  /*01c0*/  CS2R R26, SRZ ;  /* 0x00000000001a7805 */ /* 0x000fe2000001ff00 */
[----:B------:R-:W-:Y:S01]  /*01d0*/  @!P2 IMAD.WIDE.U32 R6, R36, c[0x0][0x380], RZ ;  /* 0x0000e0002406aa25 */ /* 0x000fe200078e00ff */
[----:B------:R-:W-:Y:S01]  /*01e0*/  @!P2 SHF.R.S32.HI R2, RZ, 0x1f, R36 ;  /* 0x0000001fff02a819 */ /* 0x000fe20000011424 */
[----:B------:R-:W-:Y:S01]  /*01f0*/  CS2R R12, SRZ ;  /* 0x00000000000c7805 */ /* 0x000fe2000001ff00 */
[----:B------:R-:W-:Y:S01]  /*0200*/  MOV R11, RZ ;  /* 0x000000ff000b7202 */ /* 0x000fe20000000f00 */
[----:B------:R-:W-:Y:S01]  /*0210*/  @P2 IMAD.WIDE.U32 R4, R33, c[0x0][0x398], RZ ;  /* 0x0000e60021042a25 */ /* 0x000fe200078e00ff */
[----:B------:R-:W-:Y:S01]  /*0220*/  CS2R R60, SRZ ;  /* 0x00000000003c7805 */ /* 0x000fe2000001ff00 */
[----:B------:R-:W-:Y:S01]  /*0230*/  CS2R R28, SRZ ;  /* 0x00000000001c7805 */ /* 0x000fe2000001ff00 */
[----:B------:R-:W-:Y:S01]  /*0240*/  CS2R R58, SRZ ;  /* 0x00000000003a7805 */ /* 0x000fe2000001ff00 */
[----:B------:R-:W-:-:S02]  /*0250*/  @!P2 IMAD.MOV.U32 R4, RZ, RZ, R6 ;  /* 0x000000ffff04a224 */ /* 0x000fc400078e0006 */
[----:B------:R-:W0:Y:S01]  /*0260*/  S2R R6, SR_TID.X ;  /* 0x0000000000067919 */ /* 0x000e220000002100 */
[----:B------:R-:W-:Y:S02]  /*0270*/  @!P2 IMAD R9, R2, c[0x0][0x380], RZ ;  /* 0x0000e0000209aa24 */ /* 0x000fe400078e02ff */
[----:B------:R-:W-:Y:S01]  /*0280*/  @P2 IMAD R2, R33, c[0x0][0x39c], R5 ;  /* 0x0000e70021022a24 */ /* 0x000fe200078e0205 */
[----:B------:R-:W-:Y:S01]  /*0290*/  MOV R5, c[0x0][0x3e0] ;  /* 0x0000f80000057a02 */ /* 0x000fe20000000f00 */
[----:B------:R-:W-:-:S03]  /*02a0*/  @!P2 IMAD R9, R36, c[0x0][0x384], R9 ;  /* 0x0000e1002409aa24 */ /* 0x000fc600078e0209 */
[----:B------:R-:W-:Y:S02]  /*02b0*/  ISETP.GE.AND P1, PT, R5, 0x1, PT ;  /* 0x000000010500780c */ /* 0x000fe40003f26270 */
[----:B------:R-:W1:Y:S01]  /*02c0*/  S2R R5, SR_CTAID.Z ;  /* 0x0000000000057919 */ /* 0x000e620000002700 */
[----:B------:R-:W-:Y:S02]  /*02d0*/  @!P2 IADD3 R2, R7, R9, RZ ;  /* 0x000000090702a210 */ /* 0x000fe40007ffe0ff */
[----:B------:R-:W-:Y:S01]  /*02e0*/  SHF.R.S32.HI R7, RZ, 0x1f, R3 ;  /* 0x0000001fff077819 */ /* 0x000fe20000011403 */
[----:B------:R-:W-:Y:S01]  /*02f0*/  CS2R R8, SRZ ;  /* 0x0000000000087805 */ /* 0x000fe2000001ff00 */
[----:B0-----:R-:W-:-:S04]  /*0300*/  SHF.R.S32.HI R57, RZ, 0x1f, R6 ;  /* 0x0000001fff397819 */ /* 0x001fc80000011406 */
[CC--:B------:R-:W-:Y:S02]  /*0310*/  LEA.HI R40, R57.reuse, R6.reuse, RZ, 0x5 ;  /* 0x0000000639287211 */ /* 0x0c0fe400078f28ff */
[----:B------:R-:W-:Y:S02]  /*0320*/  LEA.HI R62, R57, R6, RZ, 0x2 ;  /* 0x00000006393e7211 */ /* 0x000fe400078f10ff */
[----:B------:R-:W-:Y:S01]  /*0330*/  SHF.R.S32.HI R63, RZ, 0x5, R40 ;  /* 0x00000005ff3f7819 */ /* 0x000fe20000011428 */
[----:B------:R-:W-:Y:S05]  /*0340*/  @!P1 BRA `(.L_x_336) ;  /* 0x00000af000009947 */ /* 0x000fea0003800000 */
[----:B------:R-:W-:Y:S01]  /*0350*/  IMAD.WIDE R30, R36, 0x80, RZ ;  /* 0x00000080241e7825 */ /* 0x000fe200078e02ff */
[----:B------:R-:W-:Y:S01]  /*0360*/  @!P2 MOV R33, 0xffffffff ;  /* 0xffffffff0021a802 */ /* 0x000fe20000000f00 */
[----:B------:R-:W-:Y:S02]  /*0370*/  UMOV UR4, 0x2 ;  /* 0x0000000200047882 */ /* 0x000fe40000000000 */
[----:B------:R-:W-:Y:S01]  /*0380*/  IMAD.MOV.U32 R34, RZ, RZ, c[0x0][0x1c0] ;  /* 0x00007000ff227624 */ /* 0x000fe200078e00ff */
[----:B------:R-:W-:Y:S01]  /*0390*/  SEL R10, R30, RZ, P0 ;  /* 0x000000ff1e0a7207 */ /* 0x000fe20000000000 */
[----:B------:R-:W-:Y:S01]  /*03a0*/  IMAD.WIDE R36, R36, c[0x0][0x224], RZ ;  /* 0x0000890024247a25 */ /* 0x000fe200078e02ff */
[----:B------:R-:W-:Y:S01]  /*03b0*/  SEL R30, R31, RZ, P0 ;  /* 0x000000ff1f1e7207 */ /* 0x000fe20000000000 */
[----:B------:R-:W-:Y:S01]  /*03c0*/  ULDC.64 UR10, c[0x0][0x3d8] ;  /* 0x0000f600000a7ab9 */ /* 0x000fe20000000a00 */
[----:B------:R-:W-:Y:S01]  /*03d0*/  IADD3 R41, P0, R3, R10, RZ ;  /* 0x0000000a03297210 */ /* 0x000fe20007f1e0ff */
[----:B------:R-:W-:Y:S01]  /*03e0*/  IMAD R15, R37, c[0x0][0x1c0], RZ ;  /* 0x00007000250f7a24 */ /* 0x000fe200078e02ff */
[----:B------:R-:W-:Y:S01]  /*03f0*/  SHF.R.S32.HI R10, RZ, 0x1f, R34 ;  /* 0x0000001fff0a7819 */ /* 0x000fe20000011422 */
[----:B------:R-:W-:Y:S01]  /*0400*/  IMAD.WIDE R34, R34, c[0x0][0x22c], RZ ;  /* 0x00008b0022227a25 */ /* 0x000fe200078e02ff */
[----:B------:R-:W-:Y:S01]  /*0410*/  IADD3.X R43, R7, R30, RZ, P0, !PT ;  /* 0x0000001e072b7210 */ /* 0x000fe200007fe4ff */
[----:B------:R-:W-:-:S02]  /*0420*/  USHF.L.U64.HI UR4, UR10, UR4, UR11 ;  /* 0x000000040a047299 */ /* 0x000fc4000801020b */
[C---:B------:R-:W-:Y:S01]  /*0430*/  IMAD R45, R36.reuse, R10, R15 ;  /* 0x0000000a242d7224 */ /* 0x040fe200078e020f */
[----:B------:R-:W-:Y:S01]  /*0440*/  MOV R15, RZ ;  /* 0x000000ff000f7202 */ /* 0x000fe20000000f00 */
[----:B------:R-:W-:Y:S01]  /*0450*/  IMAD R30, R43, c[0x0][0x1c0], RZ ;  /* 0x000070002b1e7a24 */ /* 0x000fe200078e02ff */
[----:B------:R-:W-:Y:S01]  /*0460*/  ULDC.64 UR8, c[0x0][0x350] ;  /* 0x0000d40000087ab9 */ /* 0x000fe20000000a00 */
[----:B------:R-:W-:-:S04]  /*0470*/  IMAD.WIDE.U32 R36, R36, c[0x0][0x1c0], RZ ;  /* 0x0000700024247a25 */ /* 0x000fc800078e00ff */
[----:B------:R-:W-:Y:S01]  /*0480*/  IMAD R47, R10, R41, R30 ;  /* 0x000000290a2f7224 */ /* 0x000fe200078e021e */
[----:B------:R-:W-:Y:S01]  /*0490*/  IADD3 R37, R37, R45, RZ ;  /* 0x0000002d25257210 */ /* 0x000fe20007ffe0ff */
[----:B------:R-:W-:-:S04]  /*04a0*/  IMAD.WIDE.U32 R30, R41, c[0x0][0x1c0], RZ ;  /* 0x00007000291e7a25 */ /* 0x000fc800078e00ff */
[----:B------:R-:W-:Y:S02]  /*04b0*/  IMAD.MOV.U32 R65, RZ, RZ, c[0x0][0x22c] ;  /* 0x00008b00ff417624 */ /* 0x000fe400078e00ff */
[----:B------:R-:W-:Y:S02]  /*04c0*/  IMAD R42, R35, R33, RZ ;  /* 0x00000021232a7224 */ /* 0x000fe400078e02ff */
[----:B------:R-:W-:Y:S02]  /*04d0*/  IMAD.IADD R10, R31, 0x1, R47 ;  /* 0x000000011f0a7824 */ /* 0x000fe400078e022f */
[----:B------:R-:W-:Y:S01]  /*04e0*/  IMAD R31, R34, R15, R42 ;  /* 0x0000000f221f7224 */ /* 0x000fe200078e022a */
[----:B------:R-:W-:Y:S01]  /*04f0*/  SHF.R.S32.HI R15, RZ, 0x1f, R65 ;  /* 0x0000001fff0f7819 */ /* 0x000fe20000011441 */
[----:B------:R-:W-:Y:S02]  /*0500*/  IMAD R37, R37, c[0x0][0x22c], RZ ;  /* 0x00008b0025257a24 */ /* 0x000fe400078e02ff */
[----:B------:R-:W-:-:S02]  /*0510*/  IMAD R42, R10, c[0x0][0x22c], RZ ;  /* 0x00008b000a2a7a24 */ /* 0x000fc400078e02ff */
[----:B------:R-:W-:-:S04]  /*0520*/  IMAD.WIDE.U32 R38, R34, R33, RZ ;  /* 0x0000002122267225 */ /* 0x000fc800078e00ff */
[----:B------:R-:W-:Y:S01]  /*0530*/  IMAD.WIDE.U32 R32, R36, c[0x0][0x22c], RZ ;  /* 0x00008b0024207a25 */ /* 0x000fe200078e00ff */
[----:B------:R-:W-:-:S03]  /*0540*/  IADD3 R39, R39, R31, RZ ;  /* 0x0000001f27277210 */ /* 0x000fc60007ffe0ff */
[C---:B------:R-:W-:Y:S01]  /*0550*/  IMAD R37, R15.reuse, R36, R37 ;  /* 0x000000240f257224 */ /* 0x040fe200078e0225 */
[----:B------:R-:W-:Y:S01]  /*0560*/  SEL R10, R32, R38, !P2 ;  /* 0x00000026200a7207 */ /* 0x000fe20005000000 */
[----:B------:R-:W-:Y:S01]  /*0570*/  IMAD R45, R15, R30, R42 ;  /* 0x0000001e0f2d7224 */ /* 0x000fe200078e022a */
[----:B------:R-:W-:Y:S01]  /*0580*/  LOP3.LUT R15, R40, 0xffffffe0, RZ, 0xc0, !PT ;  /* 0xffffffe0280f7812 */ /* 0x000fe200078ec0ff */
[----:B------:R-:W-:Y:S01]  /*0590*/  IMAD R65, R65, c[0x0][0x1c0], RZ ;  /* 0x0000700041417a24 */ /* 0x000fe200078e02ff */
[----:B------:R-:W-:Y:S01]  /*05a0*/  @!P2 IADD3 R39, R33, R37, RZ ;  /* 0x000000252127a210 */ /* 0x000fe20007ffe0ff */
[----:B------:R-:W-:Y:S01]  /*05b0*/  IMAD.WIDE.U32 R30, R30, c[0x0][0x22c], RZ ;  /* 0x00008b001e1e7a25 */ /* 0x000fe200078e00ff */
[----:B------:R-:W-:Y:S02]  /*05c0*/  IADD3 R36, -R15, R6, RZ ;  /* 0x000000060f247210 */ /* 0x000fe40007ffe1ff */
[----:B------:R-:W-:Y:S01]  /*05d0*/  SHF.L.U32 R15, R65, 0x3, RZ ;  /* 0x00000003410f7819 */ /* 0x000fe200000006ff */
[----:B-1----:R-:W-:Y:S01]  /*05e0*/  IMAD R37, R5, c[0x0][0x22c], RZ ;  /* 0x00008b0005257a24 */ /* 0x002fe200078e02ff */
[----:B------:R-:W-:Y:S01]  /*05f0*/  SHF.L.U64.HI R51, R10, 0x2, R39 ;  /* 0x000000020a337819 */ /* 0x000fe20000010227 */
[----:B------:R-:W-:Y:S01]  /*0600*/  IMAD.IADD R31, R31, 0x1, R45 ;  /* 0x000000011f1f7824 */ /* 0x000fe200078e022d */
[----:B------:R-:W-:Y:S01]  /*0610*/  IADD3 R42, R15, 0x20, R15 ;  /* 0x000000200f2a7810 */ /* 0x000fe20007ffe00f */
[C---:B------:R-:W-:Y:S01]  /*0620*/  IMAD.SHL.U32 R46, R30.reuse, 0x4, RZ ;  /* 0x000000041e2e7824 */ /* 0x040fe200078e00ff */
[----:B------:R-:W-:Y:S01]  /*0630*/  IADD3 R32, P0, R37, R10, RZ ;  /* 0x0000000a25207210 */ /* 0x000fe20007f1e0ff */
[----:B------:R-:W-:Y:S01]  /*0640*/  IMAD R45, R63, R65, R36 ;  /* 0x000000413f2d7224 */ /* 0x000fe200078e0224 */
[----:B------:R-:W-:Y:S01]  /*0650*/  SHF.L.U64.HI R47, R30, 0x2, R31 ;  /* 0x000000021e2f7819 */ /* 0x000fe2000001021f */
[----:B------:R-:W-:Y:S01]  /*0660*/  IMAD R43, R43, R34, RZ ;  /* 0x000000222b2b7224 */ /* 0x000fe200078e02ff */
[----:B------:R-:W-:-:S02]  /*0670*/  LEA.HI.X.SX32 R33, R37, R39, 0x1, P0 ;  /* 0x0000002725217211 */ /* 0x000fc400000f0eff */
[C---:B------:R-:W-:Y:S01]  /*0680*/  IADD3 R40, R15.reuse, R42, RZ ;  /* 0x0000002a0f287210 */ /* 0x040fe20007ffe0ff */
[C---:B------:R-:W-:Y:S01]  /*0690*/  IMAD.WIDE R30, R15.reuse, 0x4, R46 ;  /* 0x000000040f1e7825 */ /* 0x040fe200078e022e */
[----:B------:R-:W-:Y:S02]  /*06a0*/  SHF.L.U32 R49, R10, 0x2, RZ ;  /* 0x000000020a317819 */ /* 0x000fe400000006ff */
[----:B------:R-:W-:Y:S01]  /*06b0*/  IADD3 R38, R15, R40, RZ ;  /* 0x000000280f267210 */ /* 0x000fe20007ffe0ff */
[----:B------:R-:W-:Y:S01]  /*06c0*/  IMAD.WIDE.U32 R32, R34, R41, R32 ;  /* 0x0000002922207225 */ /* 0x000fe200078e0020 */
[----:B------:R-:W-:-:S03]  /*06d0*/  MOV R10, RZ ;  /* 0x000000ff000a7202 */ /* 0x000fc60000000f00 */
[----:B------:R-:W-:Y:S01]  /*06e0*/  IMAD R43, R35, R41, R43 ;  /* 0x00000029232b7224 */ /* 0x000fe200078e022b */
[----:B------:R-:W-:Y:S01]  /*06f0*/  SHF.R.S32.HI R35, RZ, 0x1f, R45 ;  /* 0x0000001fff237819 */ /* 0x000fe2000001142d */
[----:B------:R-:W-:Y:S01]  /*0700*/  IMAD.IADD R36, R15, 0x1, R38 ;  /* 0x000000010f247824 */ /* 0x000fe200078e0226 */
[----:B------:R-:W-:Y:S01]  /*0710*/  IADD3 R32, P0, R45, R32, RZ ;  /* 0x000000202d207210 */ /* 0x000fe20007f1e0ff */
[----:B------:R-:W-:-:S03]  /*0720*/  IMAD.WIDE R46, R37, 0x4, R46 ;  /* 0x00000004252e7825 */ /* 0x000fc600078e022e */
[----:B------:R-:W-:Y:S01]  /*0730*/  IADD3.X R35, R35, R33, R43, P0, !PT ;  /* 0x0000002123237210 */ /* 0x000fe200007fe42b */
[----:B------:R-:W-:Y:S01]  /*0740*/  IMAD.WIDE R30, R37, 0x4, R30 ;  /* 0x00000004251e7825 */ /* 0x000fe200078e021e */
[----:B------:R-:W-:Y:S02]  /*0750*/  IADD3 R34, R15, R36, RZ ;  /* 0x000000240f227210 */ /* 0x000fe40007ffe0ff */
[----:B------:R-:W-:Y:S01]  /*0760*/  SHF.L.U32 R44, R32, 0x2, RZ ;  /* 0x00000002202c7819 */ /* 0x000fe200000006ff */
[----:B------:R-:W-:-:S04]  /*0770*/  IMAD.WIDE R46, R45, 0x4, R46 ;  /* 0x000000042d2e7825 */ /* 0x000fc800078e022e */
[----:B------:R-:W-:Y:S01]  /*0780*/  IMAD.WIDE R30, R45, 0x4, R30 ;  /* 0x000000042d1e7825 */ /* 0x000fe200078e021e */
[----:B------:R-:W-:Y:S02]  /*0790*/  SHF.L.U64.HI R45, R32, 0x2, R35 ;  /* 0x00000002202d7819 */ /* 0x000fe40000010223 */
[-C--:B------:R-:W-:Y:S01]  /*07a0*/  IADD3 R64, P0, R46, R49.reuse, RZ ;  /* 0x000000312e407210 */ /* 0x080fe20007f1e0ff */
[----:B------:R-:W-:Y:S01]  /*07b0*/  IMAD.IADD R33, R15, 0x1, R34 ;  /* 0x000000010f217824 */ /* 0x000fe200078e0222 */
[----:B------:R-:W-:Y:S01]  /*07c0*/  IADD3 R66, P1, R30, R49, RZ ;  /* 0x000000311e427210 */ /* 0x000fe20007f3e0ff */
[----:B------:R-:W-:Y:S01]  /*07d0*/  IMAD.WIDE R34, R34, 0x4, R44 ;  /* 0x0000000422227825 */ /* 0x000fe200078e022c */
[----:B------:R-:W-:-:S03]  /*07e0*/  IADD3.X R67, R47, R51, RZ, P0, !PT ;  /* 0x000000332f437210 */ /* 0x000fc600007fe4ff */
[----:B------:R-:W-:-:S04]  /*07f0*/  IMAD.WIDE R32, R33, 0x4, R44 ;  /* 0x0000000421207825 */ /* 0x000fc800078e022c */
[----:B------:R-:W-:-:S04]  /*0800*/  IMAD.WIDE R36, R36, 0x4, R44 ;  /* 0x0000000424247825 */ /* 0x000fc800078e022c */
[----:B------:R-:W-:-:S04]  /*0810*/  IMAD.WIDE R38, R38, 0x4, R44 ;  /* 0x0000000426267825 */ /* 0x000fc800078e022c */
[----:B------:R-:W-:-:S04]  /*0820*/  IMAD.WIDE R40, R40, 0x4, R44 ;  /* 0x0000000428287825 */ /* 0x000fc800078e022c */
[----:B------:R-:W-:-:S04]  /*0830*/  IMAD.WIDE R42, R42, 0x4, R44 ;  /* 0x000000042a2a7825 */ /* 0x000fc800078e022c */
[----:B------:R-:W-:-:S04]  /*0840*/  IMAD.WIDE R44, R65, 0x20, R44 ;  /* 0x00000020412c7825 */ /* 0x000fc800078e022c */
[----:B------:R-:W-:Y:S02]  /*0850*/  IMAD.X R68, R31, 0x1, R51, P1 ;  /* 0x000000011f447824 */ /* 0x000fe400008e0633 */
[----:B------:R-:W-:Y:S01]  /*0860*/  IMAD.WIDE R44, R15, 0x4, R44 ;  /* 0x000000040f2c7825 */ /* 0x000fe200078e022c */
[----:B------:R-:W-:-:S04]  /*0870*/  MOV R15, RZ ;  /* 0x000000ff000f7202 */ /* 0x000fc80000000f00 */
.L_x_337:
[----:B------:R-:W-:-:S04]  /*0880*/  IADD3 R48, P0, R44, UR8, RZ ;  /* 0x000000082c307c10 */ /* 0x000fc8000ff1e0ff */
[----:B------:R-:W-:-:S05]  /*0890*/  IADD3.X R49, R45, UR9, RZ, P0, !PT ;  /* 0x000000092d317c10 */ /* 0x000fca00087fe4ff */
[C---:B------:R-:W-:Y:S01]  /*08a0*/  IMAD.WIDE R46, R65.reuse, 0x20, R48 ;  /* 0x00000020412e7825 */ /* 0x040fe200078e0230 */
[----:B------:R-:W-:Y:S01]  /*08b0*/  IADD3 R76, P0, R64, UR8, RZ ;  /* 0x00000008404c7c10 */ /* 0x000fe2000ff1e0ff */
[----:B------:R0:W2:Y:S04]  /*08c0*/  LDG.E R48, [R48.64] ;  /* 0x0000000630307981 */ /* 0x0000a8000c1e1900 */
[----:B------:R-:W-:Y:S01]  /*08d0*/  IMAD.WIDE R30, R65, 0x20, R46 ;  /* 0x00000020411e7825 */ /* 0x000fe200078e022e */
[----:B------:R-:W-:Y:S01]  /*08e0*/  IADD3.X R77, R67, UR9, RZ, P0, !PT ;  /* 0x00000009434d7c10 */ /* 0x000fe200087fe4ff */
[----:B------:R1:W3:Y:S04]  /*08f0*/  LDG.E R47, [R46.64] ;  /* 0x000000062e2f7981 */ /* 0x0002e8000c1e1900 */
[C---:B------:R-:W-:Y:S01]  /*0900*/  IMAD.WIDE R50, R65.reuse, 0x20, R30 ;  /* 0x0000002041327825 */ /* 0x040fe200078e021e */
[----:B0-----:R-:W4:Y:S04]  /*0910*/  LDG.E R49, [R76.64+0x80] ;  /* 0x000080064c317981 */ /* 0x001f28000c1e1900 */
[----:B------:R0:W5:Y:S01]  /*0920*/  LDG.E R31, [R30.64] ;  /* 0x000000061e1f7981 */ /* 0x000162000c1e1900 */
[----:B------:R-:W-:-:S03]  /*0930*/  IMAD.WIDE R52, R65, 0x20, R50 ;  /* 0x0000002041347825 */ /* 0x000fc600078e0232 */
[----:B-1----:R-:W4:Y:S04]  /*0940*/  LDG.E R46, [R76.64] ;  /* 0x000000064c2e7981 */ /* 0x002f28000c1e1900 */
[----:B------:R1:W4:Y:S01]  /*0950*/  LDG.E R75, [R50.64] ;  /* 0x00000006324b7981 */ /* 0x000322000c1e1900 */
[----:B------:R-:W-:-:S03]  /*0960*/  IMAD.WIDE R54, R65, 0x20, R52 ;  /* 0x0000002041367825 */ /* 0x000fc600078e0234 */
[----:B------:R-:W4:Y:S04]  /*0970*/  LDG.E R53, [R52.64] ;  /* 0x0000000634357981 */ /* 0x000f28000c1e1900 */
[----:B------:R0:W4:Y:S04]  /*0980*/  LDG.E R54, [R54.64] ;  /* 0x0000000636367981 */ /* 0x000128000c1e1900 */
[----:B-1----:R1:W4:Y:S01]  /*0990*/  LDG.E R51, [R76.64+0x100] ;  /* 0x000100064c337981 */ /* 0x002322000c1e1900 */
[----:B0-----:R-:W-:-:S03]  /*09a0*/  IADD3 R30, P0, R66, UR8, RZ ;  /* 0x00000008421e7c10 */ /* 0x001fc6000ff1e0ff */
[----:B------:R1:W4:Y:S01]  /*09b0*/  LDG.E R55, [R76.64+0x180] ;  /* 0x000180064c377981 */ /* 0x000322000c1e1900 */
[----:B--2---:R-:W-:Y:S02]  /*09c0*/  FADD.FTZ R59, R48, R59 ;  /* 0x0000003b303b7221 */ /* 0x004fe40000010000 */
[----:B---3--:R-:W-:Y:S02]  /*09d0*/  FADD.FTZ R58, R47, R58 ;  /* 0x0000003a2f3a7221 */ /* 0x008fe40000010000 */
[----:B-----5:R-:W-:Y:S01]  /*09e0*/  FADD.FTZ R56, R31, R56 ;  /* 0x000000381f387221 */ /* 0x020fe20000010000 */
[----:B------:R-:W-:Y:S01]  /*09f0*/  IADD3.X R31, R68, UR9, RZ, P0, !PT ;  /* 0x00000009441f7c10 */ /* 0x000fe200087fe4ff */
[----:B----4-:R-:W-:Y:S01]  /*0a00*/  FADD.FTZ R61, R46, R61 ;  /* 0x0000003d2e3d7221 */ /* 0x010fe20000010000 */
[----:B------:R-:W-:-:S03]  /*0a10*/  IADD3 R46, P0, R42, UR8, RZ ;  /* 0x000000082a2e7c10 */ /* 0x000fc6000ff1e0ff */
[----:B------:R0:W2:Y:S01]  /*0a20*/  LDG.E R48, [R30.64+0x100] ;  /* 0x000100061e307981 */ /* 0x0000a2000c1e1900 */
[----:B------:R-:W-:Y:S01]  /*0a30*/  FADD.FTZ R29, R75, R29 ;  /* 0x0000001d4b1d7221 */ /* 0x000fe20000010000 */
[----:B------:R-:W-:Y:S02]  /*0a40*/  IADD3.X R47, R43, UR9, RZ, P0, !PT ;  /* 0x000000092b2f7c10 */ /* 0x000fe400087fe4ff */
[----:B------:R0:W3:Y:S01]  /*0a50*/  LDG.E R75, [R30.64+0x80] ;  /* 0x000080061e4b7981 */ /* 0x0000e2000c1e1900 */
[----:B------:R-:W-:-:S03]  /*0a60*/  FADD.FTZ R28, R53, R28 ;  /* 0x0000001c351c7221 */ /* 0x000fc60000010000 */
[----:B------:R0:W4:Y:S04]  /*0a70*/  LDG.E R50, [R30.64] ;  /* 0x000000061e327981 */ /* 0x000128000c1e1900 */
[----:B------:R0:W5:Y:S04]  /*0a80*/  LDG.E R52, [R30.64+0x180] ;  /* 0x000180061e347981 */ /* 0x000168000c1e1900 */
[----:B------:R0:W5:Y:S01]  /*0a90*/  LDG.E R53, [R46.64] ;  /* 0x000000062e357981 */ /* 0x000162000c1e1900 */
[----:B------:R-:W-:Y:S02]  /*0aa0*/  FADD.FTZ R70, R49, R70 ;  /* 0x0000004631467221 */ /* 0x000fe40000010000 */
[----:B------:R-:W-:Y:S01]  /*0ab0*/  FADD.FTZ R27, R54, R27 ;  /* 0x0000001b361b7221 */ /* 0x000fe20000010000 */
[----:B-1----:R1:W5:Y:S01]  /*0ac0*/  LDG.E R77, [R46.64+0x80] ;  /* 0x000080062e4d7981 */ /* 0x002362000c1e1900 */
[----:B0-----:R-:W-:Y:S01]  /*0ad0*/  IADD3 R30, P0, R40, UR8, RZ ;  /* 0x00000008281e7c10 */ /* 0x001fe2000ff1e0ff */
[----:B------:R-:W-:-:S02]  /*0ae0*/  FADD.FTZ R26, R51, R26 ;  /* 0x0000001a331a7221 */ /* 0x000fc40000010000 */
[----:B------:R1:W5:Y:S01]  /*0af0*/  LDG.E R54, [R46.64+0x100] ;  /* 0x000100062e367981 */ /* 0x000362000c1e1900 */
[----:B------:R-:W-:-:S05]  /*0b00*/  IADD3.X R31, R41, UR9, RZ, P0, !PT ;  /* 0x00000009291f7c10 */ /* 0x000fca00087fe4ff */
[----:B------:R0:W5:Y:S04]  /*0b10*/  LDG.E R49, [R30.64+0x80] ;  /* 0x000080061e317981 */ /* 0x000168000c1e1900 */
[----:B------:R0:W5:Y:S04]  /*0b20*/  LDG.E R76, [R30.64] ;  /* 0x000000061e4c7981 */ /* 0x000168000c1e1900 */
[----:B------:R0:W5:Y:S01]  /*0b30*/  LDG.E R51, [R30.64+0x100] ;  /* 0x000100061e337981 */ /* 0x000162000c1e1900 */
[----:B-1----:R-:W-:-:S04]  /*0b40*/  IADD3 R46, P0, R38, UR8, RZ ;  /* 0x00000008262e7c10 */ /* 0x002fc8000ff1e0ff */
[----:B------:R-:W-:Y:S01]  /*0b50*/  IADD3.X R47, R39, UR9, RZ, P0, !PT ;  /* 0x00000009272f7c10 */ /* 0x000fe200087fe4ff */
[----:B------:R-:W-:Y:S01]  /*0b60*/  FADD.FTZ R18, R55, R18 ;  /* 0x0000001237127221 */ /* 0x000fe20000010000 */
[----:B0-----:R-:W-:-:S03]  /*0b70*/  IADD3 R30, P0, R36, UR8, RZ ;  /* 0x00000008241e7c10 */ /* 0x001fc6000ff1e0ff */
[----:B------:R0:W5:Y:S01]  /*0b80*/  LDG.E R55, [R46.64+0x80] ;  /* 0x000080062e377981 */ /* 0x000162000c1e1900 */
[----:B------:R-:W-:Y:S01]  /*0b90*/  IADD3.X R31, R37, UR9, RZ, P0, !PT ;  /* 0x00000009251f7c10 */ /* 0x000fe200087fe4ff */
[----:B--2---:R-:W-:Y:S02]  /*0ba0*/  FADD.FTZ R25, R48, R25 ;  /* 0x0000001930197221 */ /* 0x004fe40000010000 */
[----:B------:R0:W2:Y:S01]  /*0bb0*/  LDG.E R48, [R46.64+0x100] ;  /* 0x000100062e307981 */ /* 0x0000a2000c1e1900 */
[----:B---3--:R-:W-:-:S03]  /*0bc0*/  FADD.FTZ R60, R75, R60 ;  /* 0x0000003c4b3c7221 */ /* 0x008fc60000010000 */
[----:B------:R0:W3:Y:S01]  /*0bd0*/  LDG.E R75, [R46.64] ;  /* 0x000000062e4b7981 */ /* 0x0000e2000c1e1900 */
[----:B----4-:R-:W-:-:S03]  /*0be0*/  FADD.FTZ R73, R50, R73 ;  /* 0x0000004932497221 */ /* 0x010fc60000010000 */
[----:B------:R1:W4:Y:S01]  /*0bf0*/  LDG.E R50, [R30.64+0x80] ;  /* 0x000080061e327981 */ /* 0x000322000c1e1900 */
[----:B-----5:R-:W-:-:S03]  /*0c00*/  FADD.FTZ R71, R52, R71 ;  /* 0x0000004734477221 */ /* 0x020fc60000010000 */
[----:B------:R1:W5:Y:S01]  /*0c10*/  LDG.E R52, [R30.64] ;  /* 0x000000061e347981 */ /* 0x000362000c1e1900 */
[----:B0-----:R-:W-:Y:S01]  /*0c20*/  IADD3 R46, P0, R34, UR8, RZ ;  /* 0x00000008222e7c10 */ /* 0x001fe2000ff1e0ff */
[----:B------:R-:W-:Y:S02]  /*0c30*/  FADD.FTZ R14, R53, R14 ;  /* 0x0000000e350e7221 */ /* 0x000fe40000010000 */
[----:B------:R1:W5:Y:S01]  /*0c40*/  LDG.E R53, [R30.64+0x100] ;  /* 0x000100061e357981 */ /* 0x000362000c1e1900 */
[----:B------:R-:W-:Y:S01]  /*0c50*/  IADD3.X R47, R35, UR9, RZ, P0, !PT ;  /* 0x00000009232f7c10 */ /* 0x000fe200087fe4ff */
[----:B------:R-:W-:Y:S02]  /*0c60*/  FADD.FTZ R24, R77, R24 ;  /* 0x000000184d187221 */ /* 0x000fe40000010000 */
[----:B------:R-:W-:Y:S02]  /*0c70*/  FADD.FTZ R74, R54, R74 ;  /* 0x0000004a364a7221 */ /* 0x000fe40000010000 */
[----:B------:R0:W5:Y:S01]  /*0c80*/  LDG.E R77, [R46.64] ;  /* 0x000000062e4d7981 */ /* 0x000162000c1e1900 */
[----:B-1----:R-:W-:-:S04]  /*0c90*/  IADD3 R30, P0, R32, UR8, RZ ;  /* 0x00000008201e7c10 */ /* 0x002fc8000ff1e0ff */
[----:B------:R-:W-:Y:S01]  /*0ca0*/  IADD3.X R31, R33, UR9, RZ, P0, !PT ;  /* 0x00000009211f7c10 */ /* 0x000fe200087fe4ff */
[----:B------:R-:W-:Y:S02]  /*0cb0*/  FADD.FTZ R23, R49, R23 ;  /* 0x0000001731177221 */ /* 0x000fe40000010000 */
[----:B------:R-:W-:Y:S01]  /*0cc0*/  FADD.FTZ R13, R76, R13 ;  /* 0x0000000d4c0d7221 */ /* 0x000fe20000010000 */
[----:B------:R0:W5:Y:S01]  /*0cd0*/  LDG.E R49, [R46.64+0x80] ;  /* 0x000080062e317981 */ /* 0x000162000c1e1900 */
[----:B------:R-:W-:-:S03]  /*0ce0*/  FADD.FTZ R72, R51, R72 ;  /* 0x0000004833487221 */ /* 0x000fc60000010000 */
[----:B------:R-:W5:Y:S04]  /*0cf0*/  LDG.E R54, [R30.64] ;  /* 0x000000061e367981 */ /* 0x000f68000c1e1900 */
[----:B------:R-:W5:Y:S04]  /*0d00*/  LDG.E R76, [R30.64+0x80] ;  /* 0x000080061e4c7981 */ /* 0x000f68000c1e1900 */
[----:B0-----:R-:W5:Y:S04]  /*0d10*/  LDG.E R47, [R46.64+0x100] ;  /* 0x000100062e2f7981 */ /* 0x001f68000c1e1900 */
[----:B------:R-:W5:Y:S01]  /*0d20*/  LDG.E R51, [R30.64+0x100] ;  /* 0x000100061e337981 */ /* 0x000f62000c1e1900 */
[----:B------:R-:W-:-:S04]  /*0d30*/  IADD3 R10, R10, 0x1, RZ ;  /* 0x000000010a0a7810 */ /* 0x000fc80007ffe0ff */
[----:B------:R-:W-:Y:S01]  /*0d40*/  ISETP.GE.AND P0, PT, R10, c[0x0][0x3e0], PT ;  /* 0x0000f8000a007a0c */ /* 0x000fe20003f06270 */
[----:B------:R-:W-:Y:S01]  /*0d50*/  ULEA UR8, UP0, UR10, UR8, 0x2 ;  /* 0x000000080a087291 */ /* 0x000fe2000f80103f */
[----:B------:R-:W-:-:S03]  /*0d60*/  FADD.FTZ R22, R55, R22 ;  /* 0x0000001637167221 */ /* 0x000fc60000010000 */
[----:B------:R-:W-:Y:S01]  /*0d70*/  UIADD3.X UR9, UR9, UR4, URZ, UP0, !UPT ;  /* 0x0000000409097290 */ /* 0x000fe200087fe43f */
[----:B--2---:R-:W-:Y:S02]  /*0d80*/  FADD.FTZ R69, R48, R69 ;  /* 0x0000004530457221 */ /* 0x004fe40000010000 */
[----:B---3--:R-:W-:Y:S02]  /*0d90*/  FADD.FTZ R12, R75, R12 ;  /* 0x0000000c4b0c7221 */ /* 0x008fe40000010000 */
[----:B----4-:R-:W-:Y:S02]  /*0da0*/  FADD.FTZ R21, R50, R21 ;  /* 0x0000001532157221 */ /* 0x010fe40000010000 */
[----:B-----5:R-:W-:Y:S02]  /*0db0*/  FADD.FTZ R11, R52, R11 ;  /* 0x0000000b340b7221 */ /* 0x020fe40000010000 */
[----:B------:R-:W-:Y:S02]  /*0dc0*/  FADD.FTZ R17, R53, R17 ;  /* 0x0000001135117221 */ /* 0x000fe40000010000 */
[----:B------:R-:W-:-:S02]  /*0dd0*/  FADD.FTZ R8, R77, R8 ;  /* 0x000000084d087221 */ /* 0x000fc40000010000 */
[----:B------:R-:W-:Y:S02]  /*0de0*/  FADD.FTZ R20, R49, R20 ;  /* 0x0000001431147221 */ /* 0x000fe40000010000 */
[----:B------:R-:W-:Y:S02]  /*0df0*/  FADD.FTZ R9, R54, R9 ;  /* 0x0000000936097221 */ /* 0x000fe40000010000 */
[----:B------:R-:W-:Y:S02]  /*0e00*/  FADD.FTZ R19, R76, R19 ;  /* 0x000000134c137221 */ /* 0x000fe40000010000 */
[----:B------:R-:W-:Y:S02]  /*0e10*/  FADD.FTZ R16, R47, R16 ;  /* 0x000000102f107221 */ /* 0x000fe40000010000 */
[----:B------:R-:W-:Y:S01]  /*0e20*/  FADD.FTZ R15, R51, R15 ;  /* 0x0000000f330f7221 */ /* 0x000fe20000010000 */
[----:B------:R-:W-:Y:S05]  /*0e30*/  @!P0 BRA `(.L_x_337) ;  /* 0xfffffa4000008947 */ /* 0x000fea000383ffff */
.L_x_336:
[--C-:B------:R-:W-:Y:S01]  /*0e40*/  SHF.R.S32.HI R33, RZ, 0x2, R62.reuse ;  /* 0x00000002ff217819 */ /* 0x100fe2000001143e */
[----:B------:R-:W-:Y:S01]  /*0e50*/  FMUL.FTZ R14, R14, c[0x0][0x2e0] ;  /* 0x0000b8000e0e7a20 */ /* 0x000fe20000410000 */
[----:B------:R-:W-:Y:S01]  /*0e60*/  SHF.R.S32.HI R30, RZ, 0x1f, R62 ;  /* 0x0000001fff1e7819 */ /* 0x000fe2000001143e */
[----:B------:R-:W-:Y:S01]  /*0e70*/  FMUL.FTZ R13, R13, c[0x0][0x2e0] ;  /* 0x0000b8000d0d7a20 */ /* 0x000fe20000410000 */
[-C--:B------:R-:W-:Y:S01]  /*0e80*/  LEA.HI R10, R57, R6.reuse, RZ, 0x3 ;  /* 0x00000006390a7211 */ /* 0x080fe200078f18ff */
[----:B------:R-:W-:Y:S01]  /*0e90*/  FMUL.FTZ R12, R12, c[0x0][0x2e0] ;  /* 0x0000b8000c0c7a20 */ /* 0x000fe20000410000 */
[----:B------:R-:W-:Y:S01]  /*0ea0*/  LEA.HI R32, R63, R63, RZ, 0x1 ;  /* 0x0000003f3f207211 */ /* 0x000fe200078f08ff */
[----:B------:R-:W-:Y:S01]  /*0eb0*/  FMUL.FTZ R22, R22, c[0x0][0x2e0] ;  /* 0x0000b80016167a20 */ /* 0x000fe20000410000 */
[----:B------:R-:W-:Y:S01]  /*0ec0*/  LEA.HI R31, R30, R33, RZ, 0x3 ;  /* 0x000000211e1f7211 */ /* 0x000fe200078f18ff */
[----:B------:R-:W-:Y:S01]  /*0ed0*/  FMUL.FTZ R21, R21, c[0x0][0x2e0] ;  /* 0x0000b80015157a20 */ /* 0x000fe20000410000 */
[----:B------:R-:W-:Y:S01]  /*0ee0*/  LOP3.LUT R35, R10, 0x1ffffff8, RZ, 0xc0, !PT ;  /* 0x1ffffff80a237812 */ /* 0x000fe200078ec0ff */
[----:B------:R-:W-:Y:S01]  /*0ef0*/  FMUL.FTZ R20, R20, c[0x0][0x2e0] ;  /* 0x0000b80014147a20 */ /* 0x000fe20000410000 */
[----:B------:R-:W-:Y:S01]  /*0f00*/  LOP3.LUT R37, R62, 0x3ffffffc, RZ, 0xc0, !PT ;  /* 0x3ffffffc3e257812 */ /* 0x000fe200078ec0ff */
[----:B------:R-:W-:Y:S01]  /*0f10*/  FMUL.FTZ R19, R19, c[0x0][0x2e0] ;  /* 0x0000b80013137a20 */ /* 0x000fe20000410000 */
[----:B------:R-:W-:Y:S01]  /*0f20*/  LOP3.LUT R36, R32, 0x1ffffe, RZ, 0xc0, !PT ;  /* 0x001ffffe20247812 */ /* 0x000fe200078ec0ff */
[----:B------:R-:W-:Y:S01]  /*0f30*/  IMAD.IADD R30, R6, 0x1, -R35 ;  /* 0x00000001061e7824 */ /* 0x000fe200078e0a23 */
[----:B------:R-:W-:Y:S01]  /*0f40*/  LOP3.LUT R32, R31, 0xfffffff8, RZ, 0xc0, !PT ;  /* 0xfffffff81f207812 */ /* 0x000fe200078ec0ff */
[----:B------:R-:W-:Y:S01]  /*0f50*/  FMUL.FTZ R56, R56, c[0x0][0x2e0] ;  /* 0x0000b80038387a20 */ /* 0x000fe20000410000 */
[-C--:B------:R-:W-:Y:S01]  /*0f60*/  LEA.HI R57, R57, R6.reuse, RZ, 0x6 ;  /* 0x0000000639397211 */ /* 0x080fe200078f30ff */
[----:B------:R-:W-:Y:S01]  /*0f70*/  FMUL.FTZ R35, R29, c[0x0][0x2e0] ;  /* 0x0000b8001d237a20 */ /* 0x000fe20000410000 */
[----:B------:R-:W-:Y:S01]  /*0f80*/  IADD3 R6, -R37, R6, RZ ;  /* 0x0000000625067210 */ /* 0x000fe20007ffe1ff */
[----:B------:R-:W-:Y:S01]  /*0f90*/  FMUL.FTZ R37, R11, c[0x0][0x2e0] ;  /* 0x0000b8000b257a20 */ /* 0x000fe20000410000 */
[----:B------:R-:W-:Y:S01]  /*0fa0*/  F2FP.PACK_AB R11, R13, R14 ;  /* 0x0000000e0d0b723e */ /* 0x000fe200000000ff */
[----:B------:R-:W-:Y:S01]  /*0fb0*/  IMAD.IADD R33, R33, 0x1, -R32 ;  /* 0x0000000121217824 */ /* 0x000fe200078e0a20 */
[----:B------:R-:W-:Y:S01]  /*0fc0*/  SHF.R.S32.HI R57, RZ, 0x6, R57 ;  /* 0x00000006ff397819 */ /* 0x000fe20000011439 */
[----:B------:R-:W-:Y:S01]  /*0fd0*/  FMUL.FTZ R61, R61, c[0x0][0x2e0] ;  /* 0x0000b8003d3d7a20 */ /* 0x000fe20000410000 */
[----:B------:R-:W-:Y:S01]  /*0fe0*/  F2FP.PACK_AB R13, R37, R12 ;  /* 0x0000000c250d723e */ /* 0x000fe200000000ff */
[----:B------:R-:W-:Y:S01]  /*0ff0*/  FMUL.FTZ R34, R73, c[0x0][0x2e0] ;  /* 0x0000b80049227a20 */ /* 0x000fe20000410000 */
[----:B------:R-:W-:Y:S01]  /*1000*/  SHF.L.U32 R12, R33, 0x6, RZ ;  /* 0x00000006210c7819 */ /* 0x000fe200000006ff */
[----:B------:R-:W-:Y:S01]  /*1010*/  FMUL.FTZ R24, R24, c[0x0][0x2e0] ;  /* 0x0000b80018187a20 */ /* 0x000fe20000410000 */
[----:B------:R-:W-:Y:S01]  /*1020*/  F2FP.PACK_AB R22, R21, R22 ;  /* 0x000000161516723e */ /* 0x000fe200000000ff */
[----:B------:R-:W-:Y:S01]  /*1030*/  FMUL.FTZ R23, R23, c[0x0][0x2e0] ;  /* 0x0000b80017177a20 */ /* 0x000fe20000410000 */
[----:B------:R-:W-:Y:S01]  /*1040*/  SHF.L.U32 R21, R57, 0x3, RZ ;  /* 0x0000000339157819 */ /* 0x000fe200000006ff */
[----:B------:R-:W-:Y:S01]  /*1050*/  FMUL.FTZ R31, R59, c[0x0][0x2e0] ;  /* 0x0000b8003b1f7a20 */ /* 0x000fe20000410000 */
[----:B------:R-:W-:Y:S01]  /*1060*/  LOP3.LUT R12, R12, 0x1c0, RZ, 0xc0, !PT ;  /* 0x000001c00c0c7812 */ /* 0x000fe200078ec0ff */
[----:B------:R-:W-:Y:S01]  /*1070*/  FMUL.FTZ R58, R58, c[0x0][0x2e0] ;  /* 0x0000b8003a3a7a20 */ /* 0x000fe20000410000 */
[----:B------:R-:W-:Y:S01]  /*1080*/  IADD3 R63, R63, -R36, RZ ;  /* 0x800000243f3f7210 */ /* 0x000fe20007ffe0ff */
[----:B------:R-:W-:Y:S01]  /*1090*/  FMUL.FTZ R70, R70, c[0x0][0x2e0] ;  /* 0x0000b80046467a20 */ /* 0x000fe20000410000 */
[----:B------:R-:W-:Y:S01]  /*10a0*/  LOP3.LUT R21, R12, 0x18, R21, 0xf8, !PT ;  /* 0x000000180c157812 */ /* 0x000fe200078ef815 */
[----:B------:R-:W-:Y:S01]  /*10b0*/  FMUL.FTZ R28, R28, c[0x0][0x2e0] ;  /* 0x0000b8001c1c7a20 */ /* 0x000fe20000410000 */
[----:B------:R-:W-:Y:S01]  /*10c0*/  SHF.R.U32.HI R12, RZ, 0x3, R12 ;  /* 0x00000003ff0c7819 */ /* 0x000fe2000001160c */
[----:B------:R-:W-:Y:S01]  /*10d0*/  IMAD R63, R63, 0x200, R6 ;  /* 0x000002003f3f7824 */ /* 0x000fe200078e0206 */
[----:B------:R-:W-:Y:S01]  /*10e0*/  SHF.R.S32.HI R14, RZ, 0x3, R10 ;  /* 0x00000003ff0e7819 */ /* 0x000fe2000001140a */
[----:B------:R-:W-:Y:S01]  /*10f0*/  FMUL.FTZ R27, R27, c[0x0][0x2e0] ;  /* 0x0000b8001b1b7a20 */ /* 0x000fe20000410000 */
[----:B------:R-:W-:Y:S01]  /*1100*/  LOP3.LUT R12, R21, R12, RZ, 0x3c, !PT ;  /* 0x0000000c150c7212 */ /* 0x000fe200078e3cff */
[----:B------:R-:W-:Y:S01]  /*1110*/  FMUL.FTZ R39, R9, c[0x0][0x2e0] ;  /* 0x0000b80009277a20 */ /* 0x000fe20000410000 */
[----:B------:R-:W-:Y:S01]  /*1120*/  LOP3.LUT P0, RZ, R33, 0x4, RZ, 0xc0, !PT ;  /* 0x0000000421ff7812 */ /* 0x000fe2000780c0ff */
[----:B------:R-:W-:Y:S01]  /*1130*/  FMUL.FTZ R26, R26, c[0x0][0x2e0] ;  /* 0x0000b8001a1a7a20 */ /* 0x000fe20000410000 */
[----:B------:R-:W-:Y:S01]  /*1140*/  SHF.L.U32 R6, R14, 0x6, RZ ;  /* 0x000000060e067819 */ /* 0x000fe200000006ff */
[----:B------:R-:W-:Y:S01]  /*1150*/  FMUL.FTZ R25, R25, c[0x0][0x2e0] ;  /* 0x0000b80019197a20 */ /* 0x000fe20000410000 */
[----:B------:R-:W-:Y:S01]  /*1160*/  LEA R10, R63, R12, 0x1 ;  /* 0x0000000c3f0a7211 */ /* 0x000fe200078e08ff */
[----:B------:R-:W-:Y:S01]  /*1170*/  FMUL.FTZ R18, R18, c[0x0][0x2e0] ;  /* 0x0000b80012127a20 */ /* 0x000fe20000410000 */
[----:B------:R-:W-:Y:S01]  /*1180*/  F2FP.PACK_AB R20, R19, R20 ;  /* 0x000000141314723e */ /* 0x000fe200000000ff */
[----:B------:R-:W-:Y:S01]  /*1190*/  FMUL.FTZ R71, R71, c[0x0][0x2e0] ;  /* 0x0000b80047477a20 */ /* 0x000fe20000410000 */
[----:B------:R-:W-:Y:S01]  /*11a0*/  LOP3.LUT R19, R6, 0x1c0, RZ, 0xc0, !PT ;  /* 0x000001c006137812 */ /* 0x000fe200078ec0ff */
[----:B------:R-:W-:Y:S01]  /*11b0*/  FMUL.FTZ R6, R17, c[0x0][0x2e0] ;  /* 0x0000b80011067a20 */ /* 0x000fe20000410000 */
[----:B------:R-:W-:Y:S01]  /*11c0*/  F2FP.PACK_AB R32, R35, R56 ;  /* 0x000000382320723e */ /* 0x000fe200000000ff */
[----:B------:R-:W-:Y:S01]  /*11d0*/  FMUL.FTZ R35, R60, c[0x0][0x2e0] ;  /* 0x0000b8003c237a20 */ /* 0x000fe20000410000 */
[----:B------:R-:W-:Y:S01]  /*11e0*/  SHF.L.U32 R17, R10, 0x1, RZ ;  /* 0x000000010a117819 */ /* 0x000fe200000006ff */
[----:B------:R-:W-:Y:S01]  /*11f0*/  FMUL.FTZ R74, R74, c[0x0][0x2e0] ;  /* 0x0000b8004a4a7a20 */ /* 0x000fe20000410000 */
[----:B------:R-:W-:Y:S01]  /*1200*/  F2FP.PACK_AB R29, R34, R61 ;  /* 0x0000003d221d723e */ /* 0x000fe200000000ff */
[----:B------:R-:W-:Y:S01]  /*1210*/  FMUL.FTZ R34, R8, c[0x0][0x2e0] ;  /* 0x0000b80008227a20 */ /* 0x000fe20000410000 */
[----:B------:R-:W-:Y:S01]  /*1220*/  F2FP.PACK_AB R23, R23, R24 ;  /* 0x000000181717723e */ /* 0x000fe200000000ff */
[----:B------:R-:W-:Y:S01]  /*1230*/  FMUL.FTZ R21, R72, c[0x0][0x2e0] ;  /* 0x0000b80048157a20 */ /* 0x000fe20000410000 */
[----:B------:R-:W-:Y:S01]  /*1240*/  F2FP.PACK_AB R31, R58, R31 ;  /* 0x0000001f3a1f723e */ /* 0x000fe200000000ff */
[----:B------:R-:W-:Y:S01]  /*1250*/  FMUL.FTZ R69, R69, c[0x0][0x2e0] ;  /* 0x0000b80045457a20 */ /* 0x000fe20000410000 */
[----:B------:R-:W-:Y:S01]  /*1260*/  IADD3 R24, R17, 0x40, RZ ;  /* 0x0000004011187810 */ /* 0x000fe20007ffe0ff */
[----:B------:R-:W-:Y:S01]  /*1270*/  FMUL.FTZ R16, R16, c[0x0][0x2e0] ;  /* 0x0000b80010107a20 */ /* 0x000fe20000410000 */
[----:B------:R-:W-:Y:S01]  /*1280*/  F2FP.PACK_AB R9, R35, R70 ;  /* 0x000000462309723e */ /* 0x000fe200000000ff */
[----:B------:R-:W-:Y:S01]  /*1290*/  FMUL.FTZ R15, R15, c[0x0][0x2e0] ;  /* 0x0000b8000f0f7a20 */ /* 0x000fe20000410000 */
[----:B------:R-:W-:Y:S01]  /*12a0*/  @P0 IADD3 R24, R17, -0x40, RZ ;  /* 0xffffffc011180810 */ /* 0x000fe20007ffe0ff */
[----:B------:R-:W-:Y:S01]  /*12b0*/  STS [R17], R29 ;  /* 0x0000001d11007388 */ /* 0x000fe20000000800 */
[----:B------:R-:W-:Y:S01]  /*12c0*/  F2FP.PACK_AB R8, R27, R28 ;  /* 0x0000001c1b08723e */ /* 0x000fe200000000ff */
[----:B------:R-:W-:Y:S01]  /*12d0*/  IMAD.SHL.U32 R12, R30, 0x8, RZ ;  /* 0x000000081e0c7824 */ /* 0x000fe200078e00ff */
[----:B------:R-:W-:Y:S01]  /*12e0*/  F2FP.PACK_AB R27, R39, R34 ;  /* 0x00000022271b723e */ /* 0x000fe200000000ff */
[----:B------:R-:W-:Y:S01]  /*12f0*/  STS [R17+0x400], R31 ;  /* 0x0004001f11007388 */ /* 0x000fe20000000800 */
[----:B------:R-:W-:Y:S01]  /*1300*/  F2FP.PACK_AB R25, R25, R26 ;  /* 0x0000001a1919723e */ /* 0x000fe200000000ff */
[----:B------:R-:W-:Y:S01]  /*1310*/  BSSY B0, `(.L_x_338) ;  /* 0x0000039000007945 */ /* 0x000fe20003800000 */
[----:B------:R-:W-:Y:S01]  /*1320*/  F2FP.PACK_AB R18, R71, R18 ;  /* 0x000000124712723e */ /* 0x000fe200000000ff */
[----:B------:R-:W-:Y:S01]  /*1330*/  STS [R24], R9 ;  /* 0x0000000918007388 */ /* 0x000fe20000000800 */
[----:B------:R-:W-:-:S02]  /*1340*/  F2FP.PACK_AB R21, R21, R74 ;  /* 0x0000004a1515723e */ /* 0x000fc400000000ff */
[----:B------:R-:W-:Y:S01]  /*1350*/  F2FP.PACK_AB R69, R6, R69 ;  /* 0x000000450645723e */ /* 0x000fe200000000ff */
[----:B------:R-:W-:Y:S01]  /*1360*/  STS [R24+0x400], R11 ;  /* 0x0004000b18007388 */ /* 0x000fe20000000800 */
[----:B------:R-:W-:Y:S01]  /*1370*/  F2FP.PACK_AB R15, R15, R16 ;  /* 0x000000100f0f723e */ /* 0x000fe200000000ff */
[----:B------:R-:W-:Y:S01]  /*1380*/  IMAD R16, R7, c[0x0][0x398], RZ ;  /* 0x0000e60007107a24 */ /* 0x000fe200078e02ff */
[----:B------:R-:W-:Y:S01]  /*1390*/  SHF.R.U32.HI R10, RZ, 0x3, R19 ;  /* 0x00000003ff0a7819 */ /* 0x000fe20000011613 */
[----:B------:R-:W-:Y:S01]  /*13a0*/  STS [R17+0x1000], R32 ;  /* 0x0010002011007388 */ /* 0x000fe20000000800 */
[----:B------:R-:W-:-:S03]  /*13b0*/  LOP3.LUT R19, R19, 0x38, R12, 0xf8, !PT ;  /* 0x0000003813137812 */ /* 0x000fc600078ef80c */
[----:B------:R-:W-:Y:S01]  /*13c0*/  STS [R17+0x1400], R8 ;  /* 0x0014000811007388 */ /* 0x000fe20000000800 */
[----:B------:R-:W-:Y:S01]  /*13d0*/  LOP3.LUT R10, R19, R10, RZ, 0x3c, !PT ;  /* 0x0000000a130a7212 */ /* 0x000fe200078e3cff */
[----:B------:R-:W-:Y:S02]  /*13e0*/  IMAD R19, R3, c[0x0][0x39c], R16 ;  /* 0x0000e70003137a24 */ /* 0x000fe400078e0210 */
[----:B------:R0:W-:Y:S01]  /*13f0*/  STS [R24+0x1000], R13 ;  /* 0x0010000d18007388 */ /* 0x0001e20000000800 */
[----:B------:R-:W-:-:S03]  /*1400*/  LEA R10, R57, R10, 0x9 ;  /* 0x0000000a390a7211 */ /* 0x000fc600078e48ff */
[----:B------:R2:W-:Y:S02]  /*1410*/  STS [R24+0x1400], R27 ;  /* 0x0014001b18007388 */ /* 0x0005e40000000800 */
[----:B------:R-:W-:Y:S02]  /*1420*/  IMAD.SHL.U32 R26, R10, 0x2, RZ ;  /* 0x000000020a1a7824 */ /* 0x000fe400078e00ff */
[----:B------:R-:W-:Y:S01]  /*1430*/  STS [R17+0x2000], R25 ;  /* 0x0020001911007388 */ /* 0x000fe20000000800 */
[----:B0-----:R-:W-:-:S03]  /*1440*/  SHF.R.S32.HI R13, RZ, 0x1f, R12 ;  /* 0x0000001fff0d7819 */ /* 0x001fc6000001140c */
[----:B------:R-:W-:Y:S01]  /*1450*/  STS [R17+0x2400], R23 ;  /* 0x0024001711007388 */ /* 0x000fe20000000800 */
[----:B--2---:R-:W-:Y:S01]  /*1460*/  IADD3 R27, R12, 0x40, RZ ;  /* 0x000000400c1b7810 */ /* 0x004fe20007ffe0ff */
[C---:B------:R-:W-:Y:S02]  /*1470*/  IMAD.WIDE.U32 R6, R3.reuse, c[0x0][0x398], R12 ;  /* 0x0000e60003067a25 */ /* 0x040fe400078e000c */
[----:B------:R-:W-:Y:S01]  /*1480*/  STS [R24+0x2000], R18 ;  /* 0x0020001218007388 */ /* 0x000fe20000000800 */
[----:B------:R-:W-:Y:S02]  /*1490*/  IADD3 R3, -R3, R0, RZ ;  /* 0x0000000003037210 */ /* 0x000fe40007ffe1ff */
[----:B------:R-:W-:Y:S01]  /*14a0*/  IADD3 R0, R14, 0x20, RZ ;  /* 0x000000200e007810 */ /* 0x000fe20007ffe0ff */
[----:B------:R0:W-:Y:S01]  /*14b0*/  STS [R24+0x2400], R21 ;  /* 0x0024001518007388 */ /* 0x0001e20000000800 */
[----:B------:R-:W-:Y:S02]  /*14c0*/  IADD3 R6, P0, R4, R6, RZ ;  /* 0x0000000604067210 */ /* 0x000fe40007f1e0ff */
[----:B------:R-:W-:Y:S01]  /*14d0*/  ISETP.GE.AND P1, PT, R14, R3, PT ;  /* 0x000000030e00720c */ /* 0x000fe20003f26270 */
[----:B------:R2:W-:Y:S01]  /*14e0*/  STS [R17+0x3000], R22 ;  /* 0x0030001611007388 */ /* 0x0005e20000000800 */
[----:B-1----:R-:W-:-:S02]  /*14f0*/  SHF.R.S32.HI R4, RZ, 0x1f, R5 ;  /* 0x0000001fff047819 */ /* 0x002fc40000011405 */
[----:B------:R-:W-:Y:S01]  /*1500*/  IADD3.X R7, R2, R7, R19, P0, !PT ;  /* 0x0000000702077210 */ /* 0x000fe200007fe413 */
[----:B------:R1:W-:Y:S01]  /*1510*/  STS [R17+0x3400], R20 ;  /* 0x0034001411007388 */ /* 0x0003e20000000800 */
[----:B------:R-:W-:Y:S01]  /*1520*/  ISETP.GE.AND P0, PT, R0, R3, PT ;  /* 0x000000030000720c */ /* 0x000fe20003f06270 */
[----:B------:R-:W-:Y:S01]  /*1530*/  IMAD R4, R4, c[0x0][0x3b0], RZ ;  /* 0x0000ec0004047a24 */ /* 0x000fe200078e02ff */
[----:B------:R-:W-:Y:S01]  /*1540*/  SHF.R.S32.HI R0, RZ, 0x1f, R14 ;  /* 0x0000001fff007819 */ /* 0x000fe2000001140e */
[----:B------:R1:W-:Y:S02]  /*1550*/  STS [R24+0x3000], R69 ;  /* 0x0030004518007388 */ /* 0x0003e40000000800 */
[C---:B0-----:R-:W-:Y:S02]  /*1560*/  IMAD R21, R5.reuse, c[0x0][0x3b4], R4 ;  /* 0x0000ed0005157a24 */ /* 0x041fe400078e0204 */
[----:B------:R1:W-:Y:S01]  /*1570*/  STS [R24+0x3400], R15 ;  /* 0x0034000f18007388 */ /* 0x0003e20000000800 */
[----:B--2---:R-:W-:-:S03]  /*1580*/  IMAD.WIDE.U32 R22, R5, c[0x0][0x3b0], R6 ;  /* 0x0000ec0005167a25 */ /* 0x004fc600078e0006 */
[----:B------:R-:W-:Y:S02]  /*1590*/  BAR.SYNC.DEFER_BLOCKING 0x0 ;  /* 0x0000000000007b1d */ /* 0x000fe40000010000 */
[----:B------:R-:W-:-:S04]  /*15a0*/  IADD3 R21, R23, R21, RZ ;  /* 0x0000001517157210 */ /* 0x000fc80007ffe0ff */
[----:B------:R1:W0:Y:S01]  /*15b0*/  LDS.128 R8, [R26+0x1000] ;  /* 0x001000001a087984 */ /* 0x0002220000000c00 */
[----:B------:R-:W-:Y:S05]  /*15c0*/  @P1 BRA `(.L_x_339) ;  /* 0x000000d000001947 */ /* 0x000fea0003800000 */
[----:B------:R-:W-:Y:S01]  /*15d0*/  ISETP.GE.AND P1, PT, R12, c[0x0][0x220], PT ;  /* 0x000088000c007a0c */ /* 0x000fe20003f26270 */
[----:B------:R-:W2:Y:S01]  /*15e0*/  LDS.128 R4, [R26+0x2000] ;  /* 0x002000001a047984 */ /* 0x000ea20000000c00 */
[----:B-1----:R-:W-:Y:S01]  /*15f0*/  IMAD R15, R0, c[0x0][0x398], RZ ;  /* 0x0000e600000f7a24 */ /* 0x002fe200078e02ff */
[----:B------:R-:W-:Y:S01]  /*1600*/  ISETP.GE.AND P2, PT, R27, c[0x0][0x220], PT ;  /* 0x000088001b007a0c */ /* 0x000fe20003f46270 */
[----:B------:R-:W-:Y:S02]  /*1610*/  IMAD.MOV.U32 R20, RZ, RZ, R22 ;  /* 0x000000ffff147224 */ /* 0x000fe400078e0016 */
[C---:B------:R-:W-:Y:S02]  /*1620*/  IMAD R15, R14.reuse, c[0x0][0x39c], R15 ;  /* 0x0000e7000e0f7a24 */ /* 0x040fe400078e020f */
[----:B------:R-:W-:-:S05]  /*1630*/  IMAD.WIDE.U32 R2, R14, c[0x0][0x398], R20 ;  /* 0x0000e6000e027a25 */ /* 0x000fca00078e0014 */
[----:B------:R-:W1:Y:S01]  /*1640*/  @!P1 LDS.128 R16, [R26] ;  /* 0x000000001a109984 */ /* 0x000e620000000c00 */
[----:B------:R-:W-:Y:S02]  /*1650*/  IADD3 R3, R3, R15, RZ ;  /* 0x0000000f03037210 */ /* 0x000fe40007ffe0ff */
[----:B------:R-:W-:-:S04]  /*1660*/  LEA R24, P3, R2, c[0x0][0x338], 0x1 ;  /* 0x0000ce0002187a11 */ /* 0x000fc800078608ff */
[----:B------:R-:W-:-:S05]  /*1670*/  LEA.HI.X R25, R2, c[0x0][0x33c], R3, 0x1, P3 ;  /* 0x0000cf0002197a11 */ /* 0x000fca00018f0c03 */
[----:B--2---:R2:W-:Y:S04]  /*1680*/  @!P2 STG.E.128 [R24.64+0x80], R4 ;  /* 0x000080041800a986 */ /* 0x0045e8000c101d06 */
[----:B-1----:R2:W-:Y:S02]  /*1690*/  @!P1 STG.E.128 [R24.64], R16 ;  /* 0x0000001018009986 */ /* 0x0025e4000c101d06 */
.L_x_339:
[----:B------:R-:W-:Y:S05]  /*16a0*/  BSYNC B0 ;  /* 0x0000000000007941 */ /* 0x000fea0003800000 */
.L_x_338:
[----:B--2---:R2:W3:Y:S01]  /*16b0*/  LDS.128 R4, [R26+0x3000] ;  /* 0x003000001a047984 */ /* 0x0044e20000000c00 */
[----:B------:R-:W-:Y:S05]  /*16c0*/  @P0 EXIT ;  /* 0x000000000000094d */ /* 0x000fea0003800000 */
[----:B------:R-:W-:Y:S01]  /*16d0*/  IADD3 R13, P0, R14, 0x20, RZ ;  /* 0x000000200e0d7810 */ /* 0x000fe20007f1e0ff */
[----:B------:R-:W-:Y:S01]  /*16e0*/  IMAD.MOV.U32 R2, RZ, RZ, R22 ;  /* 0x000000ffff027224 */ /* 0x000fe200078e0016 */
[----:B------:R-:W-:Y:S02]  /*16f0*/  MOV R3, R21 ;  /* 0x0000001500037202 */ /* 0x000fe40000000f00 */
[----:B------:R-:W-:Y:S02]  /*1700*/  IADD3.X R0, RZ, R0, RZ, P0, !PT ;  /* 0x00000000ff007210 */ /* 0x000fe400007fe4ff */
[----:B------:R-:W-:Y:S01]  /*1710*/  ISETP.GE.AND P1, PT, R12, c[0x0][0x220], PT ;  /* 0x000088000c007a0c */ /* 0x000fe20003f26270 */
[----:B------:R-:W-:Y:S01]  /*1720*/  IMAD.WIDE.U32 R2, R13, c[0x0][0x398], R2 ;  /* 0x0000e6000d027a25 */ /* 0x000fe200078e0002 */
[----:B------:R-:W-:-:S03]  /*1730*/  ISETP.GE.AND P2, PT, R27, c[0x0][0x220], PT ;  /* 0x000088001b007a0c */ /* 0x000fc60003f46270 */
[----:B------:R-:W-:Y:S01]  /*1740*/  IMAD R0, R0, c[0x0][0x398], RZ ;  /* 0x0000e60000007a24 */ /* 0x000fe200078e02ff */
[----:B------:R-:W-:-:S03]  /*1750*/  LEA R12, P0, R2, c[0x0][0x338], 0x1 ;  /* 0x0000ce00020c7a11 */ /* 0x000fc600078008ff */
[----:B------:R-:W-:-:S05]  /*1760*/  IMAD R13, R13, c[0x0][0x39c], R0 ;  /* 0x0000e7000d0d7a24 */ /* 0x000fca00078e0200 */
[----:B------:R-:W-:-:S04]  /*1770*/  IADD3 R3, R3, R13, RZ ;  /* 0x0000000d03037210 */ /* 0x000fc80007ffe0ff */
[----:B------:R-:W-:-:S05]  /*1780*/  LEA.HI.X R13, R2, c[0x0][0x33c], R3, 0x1, P0 ;  /* 0x0000cf00020d7a11 */ /* 0x000fca00000f0c03 */
[----:B0-----:R0:W-:Y:S01]  /*1790*/  @!P1 STG.E.128 [R12.64], R8 ;  /* 0x000000080c009986 */ /* 0x0011e2000c101d06 */
[----:B------:R-:W-:Y:S05]  /*17a0*/  @P2 EXIT ;  /* 0x000000000000294d */ /* 0x000fea0003800000 */
[----:B---3--:R-:W-:Y:S01]  /*17b0*/  STG.E.128 [R12.64+0x80], R4 ;  /* 0x000080040c007986 */ /* 0x008fe2000c101d06 */
[----:B------:R-:W-:Y:S05]  /*17c0*/  EXIT ;  /* 0x000000000000794d */ /* 0x000fea0003800000 */
.L_x_340:
        /* <DEDUP_REMOVED lines=11> */
.L_x_1070:


//--------------------- .text._ZN5flash44flash_bwd_dq_dk_dv_loop_seqk_parallel_kernelI23Flash_bwd_kernel_traitsILi128ELi64ELi64ELi8ELi4ELi2ELi2ELb1ELb0EN7cutlass6half_tE19Flash_kernel_traitsILi128ELi64ELi64ELi8ES3_EELb1ELb1ELb0ELb0ELb0ELb0ELb0EEEvNS_16Flash_bwd_paramsE --------------------------
	.section	.text._ZN5flash44flash_bwd_dq_dk_dv_loop_seqk_parallel_kernelI23Flash_bwd_kernel_traitsILi128ELi64ELi64ELi8ELi4ELi2ELi2ELb1ELb0EN7cutlass6half_tE19Flash_kernel_traitsILi128ELi64ELi64ELi8ES3_EELb1ELb1ELb0ELb0ELb0ELb0ELb0EEEvNS_16Flash_bwd_paramsE,"ax",@progbits
	.sectioninfo	@"SHI_REGISTERS=255"
	.align	128
        .global         _ZN5flash44flash_bwd_dq_dk_dv_loop_seqk_parallel_kernelI23Flash_bwd_kernel_traitsILi128ELi64ELi64ELi8ELi4ELi2ELi2ELb1ELb0EN7cutlass6half_tE19Flash_kernel_traitsILi128ELi64ELi64ELi8ES3_EELb1ELb1ELb0ELb0ELb0ELb0ELb0EEEvNS_16Flash_bwd_paramsE
        .type           _ZN5flash44flash_bwd_dq_dk_dv_loop_seqk_parallel_kernelI23Flash_bwd_kernel_traitsILi128ELi64ELi64ELi8ELi4ELi2ELi2ELb1ELb0EN7cutlass6half_tE19Flash_kernel_traitsILi128ELi64ELi64ELi8ES3_EELb1ELb1ELb0ELb0ELb0ELb0ELb0EEEvNS_16Flash_bwd_paramsE,@function
        .size           _ZN5flash44flash_bwd_dq_dk_dv_loop_seqk_parallel_kernelI23Flash_bwd_kernel_traitsILi128ELi64ELi64ELi8ELi4ELi2ELi2ELb1ELb0EN7cutlass6half_tE19Flash_kernel_traitsILi128ELi64ELi64ELi8ES3_EELb1ELb1ELb0ELb0ELb0ELb0ELb0EEEvNS_16Flash_bwd_paramsE,(.L_x_1071 - _ZN5flash44flash_bwd_dq_dk_dv_loop_seqk_parallel_kernelI23Flash_bwd_kernel_traitsILi128ELi64ELi64ELi8ELi4ELi2ELi2ELb1ELb0EN7cutlass6half_tE19Flash_kernel_traitsILi128ELi64ELi64ELi8ES3_EELb1ELb1ELb0ELb0ELb0ELb0ELb0EEEvNS_16Flash_bwd_paramsE)
        .other          _ZN5flash44flash_bwd_dq_dk_dv_loop_seqk_parallel_kernelI23Flash_bwd_kernel_traitsILi128ELi64ELi64ELi8ELi4ELi2ELi2ELb1ELb0EN7cutlass6half_tE19Flash_kernel_traitsILi128ELi64ELi64ELi8ES3_EELb1ELb1ELb0ELb0ELb0ELb0ELb0EEEvNS_16Flash_bwd_paramsE,@"STO_CUDA_ENTRY STV_DEFAULT"
_ZN5flash44flash_bwd_dq_dk_dv_loop_seqk_parallel_kernelI23Flash_bwd_kernel_traitsILi128ELi64ELi64ELi8ELi4ELi2ELi2ELb1ELb0EN7cutlass6half_tE19Flash_kernel_traitsILi128ELi64ELi64ELi8ES3_EELb1ELb1ELb0ELb0ELb0ELb0ELb0EEEvNS_16Flash_bwd_paramsE:
.text._ZN5flash44flash_bwd_dq_dk_dv_loop_seqk_parallel_kernelI23Flash_bwd_kernel_traitsILi128ELi64ELi64ELi8ELi4ELi2ELi2ELb1ELb0EN7cutlass6half_tE19Flash_kernel_traitsILi128ELi64ELi64ELi8ES3_EELb1ELb1ELb0ELb0ELb0ELb0ELb0EEEvNS_16Flash_bwd_paramsE:
        /* <DEDUP_REMOVED lines=14> */
[----:B------:R-:W-:Y:S01]  /*00e0*/  ULDC.U8 UR6, c[0x0][0x2d8] ;  /* 0x0000b60000067ab9 */ /* 0x000fe20000000000 */
[----:B-1----:R-:W-:-:S04]  /*00f0*/  SHF.R.S32.HI R2, RZ, 0x1f, R8 ;  /* 0x0000001fff027819 */ /* 0x002fc80000011408 */
[CC--:B------:R-:W-:Y:S02]  /*0100*/  LEA.HI R0, R2.reuse, R8.reuse, RZ, 0x5 ;  /* 0x0000000802007211 */ /* 0x0c0fe400078f28ff */
[CC--:B------:R-:W-:Y:S02]  /*0110*/  LEA.HI R11, R2.reuse, R8.reuse, RZ, 0x3 ;  /* 0x00000008020b7211 */ /* 0x0c0fe400078f18ff */
[CC--:B------:R-:W-:Y:S02]  /*0120*/  LEA.HI R4, R2.reuse, R8.reuse, RZ, 0x4 ;  /* 0x0000000802047211 */ /* 0x0c0fe400078f20ff */
[CC--:B------:R-:W-:Y:S02]  /*0130*/  LEA.HI R13, R2.reuse, R8.reuse, RZ, 0x7 ;  /* 0x00000008020d7211 */ /* 0x0c0fe400078f38ff */
[CC--:B------:R-:W-:Y:S02]  /*0140*/  LEA.HI R14, R2.reuse, R8.reuse, RZ, 0x6 ;  /* 0x00000008020e7211 */ /* 0x0c0fe400078f30ff */
[----:B------:R-:W-:-:S02]  /*0150*/  LEA.HI R2, R2, R8, RZ, 0x2 ;  /* 0x0000000802027211 */ /* 0x000fc400078f10ff */
[----:B------:R-:W-:Y:S02]  /*0160*/  LOP3.LUT R3, R0, 0xffffffe0, RZ, 0xc0, !PT ;  /* 0xffffffe000037812 */ /* 0x000fe400078ec0ff */
[----:B------:R-:W-:Y:S02]  /*0170*/  LOP3.LUT R5, R11, 0xfffffff8, RZ, 0xc0, !PT ;  /* 0xfffffff80b057812 */ /* 0x000fe400078ec0ff */
[----:B------:R-:W-:Y:S01]  /*0180*/  LOP3.LUT R6, R4, 0xfffffff0, RZ, 0xc0, !PT ;  /* 0xfffffff004067812 */ /* 0x000fe200078ec0ff */
[----:B------:R-:W-:Y:S01]  /*0190*/  IMAD.IADD R10, R8, 0x1, -R3 ;  /* 0x00000001080a7824 */ /* 0x000fe200078e0a03 */
[----:B------:R-:W-:Y:S01]  /*01a0*/  LOP3.LUT R7, R2, 0x7ffffffc, RZ, 0xc0, !PT ;  /* 0x7ffffffc02077812 */ /* 0x000fe200078ec0ff */
[C---:B------:R-:W-:Y:S01]  /*01b0*/  IMAD.IADD R5, R8.reuse, 0x1, -R5 ;  /* 0x0000000108057824 */ /* 0x040fe200078e0a05 */
[----:B------:R-:W-:Y:S01]  /*01c0*/  SHF.R.S32.HI R3, RZ, 0x5, R0 ;  /* 0x00000005ff037819 */ /* 0x000fe20000011400 */
[C---:B------:R-:W-:Y:S01]  /*01d0*/  IMAD.IADD R9, R8.reuse, 0x1, -R6 ;  /* 0x0000000108097824 */ /* 0x040fe200078e0a06 */
[----:B------:R-:W-:Y:S01]  /*01e0*/  SHF.R.S32.HI R6, RZ, 0x4, R4 ;  /* 0x00000004ff067819 */ /* 0x000fe20000011404 */
[----:B------:R-:W-:Y:S01]  /*01f0*/  IMAD.IADD R15, R8, 0x1, -R7 ;  /* 0x00000001080f7824 */ /* 0x000fe200078e0a07 */
[----:B------:R-:W-:Y:S01]  /*0200*/  SHF.R.S32.HI R8, RZ, 0x1f, R0 ;  /* 0x0000001fff087819 */ /* 0x000fe20000011400 */
[----:B------:R-:W-:Y:S01]  /*0210*/  IMAD.SHL.U32 R218, R5, 0x8, RZ ;  /* 0x0000000805da7824 */ /* 0x000fe200078e00ff */
[----:B------:R-:W-:-:S02]  /*0220*/  LEA.HI R0, R0, R3, RZ, 0x1 ;  /* 0x0000000300007211 */ /* 0x000fc400078f08ff */
[--C-:B------:R-:W-:Y:S02]  /*0230*/  SHF.R.S32.HI R7, RZ, 0x2, R2.reuse ;  /* 0x00000002ff077819 */ /* 0x100fe40000011402 */
[----:B------:R-:W-:Y:S02]  /*0240*/  LOP3.LUT R0, R0, 0xfffffffe, RZ, 0xc0, !PT ;  /* 0xfffffffe00007812 */ /* 0x000fe400078ec0ff */
[----:B------:R-:W-:Y:S02]  /*0250*/  SHF.R.S32.HI R2, RZ, 0x1f, R2 ;  /* 0x0000001fff027819 */ /* 0x000fe40000011402 */
[----:B------:R-:W-:Y:S01]  /*0260*/  SHF.R.S32.HI R243, RZ, 0x3, R11 ;  /* 0x00000003fff37819 */ /* 0x000fe2000001140b */
[----:B------:R-:W-:Y:S01]  /*0270*/  IMAD.IADD R194, R3, 0x1, -R0 ;  /* 0x0000000103c27824 */ /* 0x000fe200078e0a00 */
[----:B------:R-:W-:Y:S02]  /*0280*/  LEA.HI R8, R8, R3, RZ, 0x2 ;  /* 0x0000000308087211 */ /* 0x000fe400078f10ff */
[----:B------:R-:W-:Y:S01]  /*0290*/  LEA.HI R4, R4, R6, RZ, 0x1 ;  /* 0x0000000604047211 */ /* 0x000fe200078f08ff */
[----:B------:R-:W-:Y:S01]  /*02a0*/  IMAD.SHL.U32 R0, R243, 0x40, RZ ;  /* 0x00000040f3007824 */ /* 0x000fe200078e00ff */
[----:B------:R-:W-:-:S02]  /*02b0*/  LEA.HI R2, R2, R7, RZ, 0x3 ;  /* 0x0000000702027211 */ /* 0x000fc400078f18ff */
[----:B------:R-:W-:Y:S02]  /*02c0*/  LOP3.LUT R8, R8, 0xfffffffc, RZ, 0xc0, !PT ;  /* 0xfffffffc08087812 */ /* 0x000fe400078ec0ff */
[----:B------:R-:W-:Y:S02]  /*02d0*/  LOP3.LUT R4, R4, 0xfffffffe, RZ, 0xc0, !PT ;  /* 0xfffffffe04047812 */ /* 0x000fe400078ec0ff */
[----:B------:R-:W-:Y:S01]  /*02e0*/  LOP3.LUT R2, R2, 0xfffffff8, RZ, 0xc0, !PT ;  /* 0xfffffff802027812 */ /* 0x000fe200078ec0ff */
[----:B------:R-:W-:Y:S01]  /*02f0*/  IMAD.IADD R17, R3, 0x1, -R8 ;  /* 0x0000000103117824 */ /* 0x000fe200078e0a08 */
[----:B------:R-:W-:Y:S01]  /*0300*/  LOP3.LUT R0, R0, 0x1c0, RZ, 0xc0, !PT ;  /* 0x000001c000007812 */ /* 0x000fe200078ec0ff */
[----:B------:R-:W-:Y:S01]  /*0310*/  IMAD.IADD R12, R6, 0x1, -R4 ;  /* 0x00000001060c7824 */ /* 0x000fe200078e0a04 */
[----:B------:R-:W-:Y:S01]  /*0320*/  SHF.R.S32.HI R6, RZ, 0x1f, R10 ;  /* 0x0000001fff067819 */ /* 0x000fe2000001140a */
[----:B------:R-:W-:Y:S01]  /*0330*/  IMAD.IADD R3, R7, 0x1, -R2 ;  /* 0x0000000107037824 */ /* 0x000fe200078e0a02 */
[----:B------:R-:W-:Y:S01]  /*0340*/  SHF.R.U32.HI R4, RZ, 0x3, R0 ;  /* 0x00000003ff047819 */ /* 0x000fe20000011600 */
[----:B------:R-:W-:Y:S01]  /*0350*/  IMAD.SHL.U32 R186, R12, 0x200, RZ ;  /* 0x000002000cba7824 */ /* 0x000fe200078e00ff */
[----:B------:R-:W-:Y:S01]  /*0360*/  LOP3.LUT R2, R0, 0x38, R218, 0xf8, !PT ;  /* 0x0000003800027812 */ /* 0x000fe200078ef8da */
[----:B------:R-:W-:Y:S01]  /*0370*/  IMAD.SHL.U32 R0, R5, 0x40, RZ ;  /* 0x0000004005007824 */ /* 0x000fe200078e00ff */
[----:B------:R-:W-:Y:S01]  /*0380*/  LEA.HI R223, R6, R10, RZ, 0x2 ;  /* 0x0000000a06df7211 */ /* 0x000fe200078f10ff */
[----:B------:R-:W-:Y:S01]  /*0390*/  IMAD.SHL.U32 R7, R15, 0x2, RZ ;  /* 0x000000020f077824 */ /* 0x000fe200078e00ff */
[C---:B------:R-:W-:Y:S01]  /*03a0*/  LOP3.LUT P4, RZ, R5.reuse, 0x2, RZ, 0xc0, !PT ;  /* 0x0000000205ff7812 */ /* 0x040fe2000788c0ff */
[----:B------:R1:W-:Y:S01]  /*03b0*/  STL [R1+0x8], R17 ;  /* 0x0000081101007387 */ /* 0x0003e20000100800 */
[----:B------:R-:W-:-:S02]  /*03c0*/  LOP3.LUT P3, RZ, R5, 0x4, RZ, 0xc0, !PT ;  /* 0x0000000405ff7812 */ /* 0x000fc4000786c0ff */
[----:B------:R-:W-:Y:S01]  /*03d0*/  LOP3.LUT R6, R2, R4, RZ, 0x3c, !PT ;  /* 0x0000000402067212 */ /* 0x000fe200078e3cff */
[----:B------:R-:W-:Y:S01]  /*03e0*/  IMAD.SHL.U32 R2, R194, 0x10, RZ ;  /* 0x00000010c2027824 */ /* 0x000fe200078e00ff */
[----:B------:R-:W-:Y:S02]  /*03f0*/  SHF.R.S32.HI R5, RZ, 0x1f, R9 ;  /* 0x0000001fff057819 */ /* 0x000fe40000011409 */
[----:B------:R-:W-:Y:S02]  /*0400*/  LOP3.LUT R0, R0, 0x1c0, RZ, 0xc0, !PT ;  /* 0x000001c000007812 */ /* 0x000fe400078ec0ff */
[----:B------:R-:W-:Y:S02]  /*0410*/  LEA.HI R10, R5, R9, RZ, 0x3 ;  /* 0x00000009050a7211 */ /* 0x000fe400078f18ff */
[----:B------:R-:W-:Y:S02]  /*0420*/  LOP3.LUT R5, R0, 0x10, R2, 0xf8, !PT ;  /* 0x0000001000057812 */ /* 0x000fe400078ef802 */
[----:B------:R-:W-:-:S02]  /*0430*/  LOP3.LUT R2, R3, 0x1, RZ, 0xc0, !PT ;  /* 0x0000000103027812 */ /* 0x000fc400078ec0ff */
[----:B------:R-:W-:Y:S02]  /*0440*/  LOP3.LUT R188, R0, 0x8, R11, 0xf8, !PT ;  /* 0x0000000800bc7812 */ /* 0x000fe400078ef80b */
[----:B------:R-:W-:Y:S02]  /*0450*/  ISETP.NE.U32.AND P0, PT, R2, 0x1, PT ;  /* 0x000000010200780c */ /* 0x000fe40003f05070 */
[----:B------:R-:W-:Y:S02]  /*0460*/  LOP3.LUT R4, R10, 0xfffffff8, RZ, 0xc0, !PT ;  /* 0xfffffff80a047812 */ /* 0x000fe400078ec0ff */
[----:B------:R-:W-:Y:S02]  /*0470*/  SHF.R.S32.HI R18, RZ, 0x7, R13 ;  /* 0x00000007ff127819 */ /* 0x000fe4000001140d */
[----:B------:R-:W-:Y:S01]  /*0480*/  SHF.R.U32.HI R0, RZ, 0x3, R0 ;  /* 0x00000003ff007819 */ /* 0x000fe20000011600 */
[----:B------:R-:W-:Y:S01]  /*0490*/  IMAD.IADD R9, R9, 0x1, -R4 ;  /* 0x0000000109097824 */ /* 0x000fe200078e0a04 */
[----:B------:R-:W-:Y:S01]  /*04a0*/  SHF.R.S32.HI R2, RZ, 0x6, R14 ;  /* 0x00000006ff027819 */ /* 0x000fe2000001140e */
[----:B------:R-:W-:Y:S01]  /*04b0*/  IMAD R4, R18, 0x800, R186 ;  /* 0x0000080012047824 */ /* 0x000fe200078e02ba */
[C---:B------:R-:W-:Y:S01]  /*04c0*/  R2P PR, R3.reuse, 0x6 ;  /* 0x0000000603007804 */ /* 0x040fe20000000000 */
[----:B------:R-:W-:Y:S01]  /*04d0*/  IMAD.SHL.U32 R3, R3, 0x40, RZ ;  /* 0x0000004003037824 */ /* 0x000fe200078e00ff */
[----:B------:R-:W-:Y:S01]  /*04e0*/  LOP3.LUT R5, R5, 0x8, R11, 0xf8, !PT ;  /* 0x0000000805057812 */ /* 0x000fe200078ef80b */
[----:B------:R-:W-:Y:S01]  /*04f0*/  IMAD R16, R2, 0x200, R6 ;  /* 0x0000020002107824 */ /* 0x000fe200078e0206 */
[----:B------:R-:W-:Y:S01]  /*0500*/  LOP3.LUT R188, R188, R0, RZ, 0x3c, !PT ;  /* 0x00000000bcbc7212 */ /* 0x000fe200078e3cff */
[----:B------:R-:W-:Y:S01]  /*0510*/  IMAD.SHL.U32 R2, R2, 0x8, RZ ;  /* 0x0000000802027824 */ /* 0x000fe200078e00ff */
[----:B------:R-:W-:Y:S01]  /*0520*/  LOP3.LUT R186, R186, R5, R0, 0xf6, !PT ;  /* 0x00000005baba7212 */ /* 0x000fe200078ef600 */
[----:B------:R-:W-:Y:S01]  /*0530*/  IMAD.SHL.U32 R5, R18, 0x20, RZ ;  /* 0x0000002012057824 */ /* 0x000fe200078e00ff */
[----:B------:R-:W-:Y:S01]  /*0540*/  LOP3.LUT R0, R3, 0x1c0, RZ, 0xc0, !PT ;  /* 0x000001c003007812 */ /* 0x000fe200078ec0ff */
[----:B------:R-:W-:Y:S01]  /*0550*/  IMAD.IADD R188, R4, 0x1, R188 ;  /* 0x0000000104bc7824 */ /* 0x000fe200078e02bc */
[----:B------:R-:W-:Y:S01]  /*0560*/  LOP3.LUT R2, R2, 0x18, RZ, 0xc0, !PT ;  /* 0x0000001802027812 */ /* 0x000fe200078ec0ff */
[----:B------:R-:W-:Y:S01]  /*0570*/  IMAD.SHL.U32 R4, R12, 0x20, RZ ;  /* 0x000000200c047824 */ /* 0x000fe200078e00ff */
[----:B------:R-:W-:Y:S01]  /*0580*/  SHF.R.U32.HI R3, RZ, 0x3, R0 ;  /* 0x00000003ff037819 */ /* 0x000fe20000011600 */
[----:B------:R-:W-:Y:S01]  /*0590*/  IMAD.SHL.U32 R6, R9, 0x40, RZ ;  /* 0x0000004009067824 */ /* 0x000fe200078e00ff */
[----:B------:R-:W-:Y:S01]  /*05a0*/  LOP3.LUT R5, R0, 0x20, R5, 0xf8, !PT ;  /* 0x0000002000057812 */ /* 0x000fe200078ef805 */
[----:B------:R1:W-:Y:S01]  /*05b0*/  STL [R1+0x14], R16 ;  /* 0x0000141001007387 */ /* 0x0003e20000100800 */
[----:B------:R-:W-:Y:S01]  /*05c0*/  LOP3.LUT R8, R2, 0x20, R4, 0xf8, !PT ;  /* 0x0000002002087812 */ /* 0x000fe200078ef804 */
[--C-:B------:R-:W-:Y:S01]  /*05d0*/  IMAD R4, R17, 0x400, R7.reuse ;  /* 0x0000040011047824 */ /* 0x100fe200078e0207 */
[----:B------:R-:W-:Y:S01]  /*05e0*/  LOP3.LUT R9, R3, R0, R2, 0x1e, !PT ;  /* 0x0000000003097212 */ /* 0x000fe200078e1e02 */
[----:B------:R-:W-:Y:S01]  /*05f0*/  IMAD.SHL.U32 R190, R188, 0x2, RZ ;  /* 0x00000002bcbe7824 */ /* 0x000fe200078e00ff */
[----:B------:R-:W-:Y:S01]  /*0600*/  LOP3.LUT R2, R6, 0x1c0, RZ, 0xc0, !PT ;  /* 0x000001c006027812 */ /* 0x000fe200078ec0ff */
[----:B------:R-:W-:Y:S01]  /*0610*/  IMAD.SHL.U32 R6, R12, 0x8, RZ ;  /* 0x000000080c067824 */ /* 0x000fe200078e00ff */
[----:B------:R-:W-:Y:S01]  /*0620*/  LOP3.LUT R0, R5, R3, RZ, 0x3c, !PT ;  /* 0x0000000305007212 */ /* 0x000fe200078e3cff */
[----:B------:R-:W-:Y:S01]  /*0630*/  IMAD.SHL.U32 R5, R10, 0x40, RZ ;  /* 0x000000400a057824 */ /* 0x000fe200078e00ff */
[----:B------:R-:W-:Y:S01]  /*0640*/  SHF.R.U32.HI R3, RZ, 0x3, R2 ;  /* 0x00000003ff037819 */ /* 0x000fe20000011602 */
[----:B------:R-:W-:Y:S01]  /*0650*/  IMAD.SHL.U32 R207, R16, 0x2, RZ ;  /* 0x0000000210cf7824 */ /* 0x000fe200078e00ff */
        /* <DEDUP_REMOVED lines=10> */
[----:B------:R-:W-:Y:S01]  /*0700*/  SEL R185, R185, 0xffffffc0, !P3 ;  /* 0xffffffc0b9b97807 */ /* 0x000fe20005800000 */
[----:B------:R-:W-:Y:S01]  /*0710*/  IMAD.MOV.U32 R0, RZ, RZ, 0x20 ;  /* 0x00000020ff007424 */ /* 0x000fe200078e00ff */
[----:B------:R-:W-:Y:S01]  /*0720*/  SEL R226, R226, 0x10, !P0 ;  /* 0x00000010e2e27807 */ /* 0x000fe20004000000 */
[----:B------:R-:W-:Y:S01]  /*0730*/  IMAD.IADD R4, R4, 0x1, R9 ;  /* 0x0000000104047824 */ /* 0x000fe200078e0209 */
[----:B------:R-:W-:Y:S01]  /*0740*/  IADD3 R225, R224, 0x20, RZ ;  /* 0x00000020e0e17810 */ /* 0x000fe20007ffe0ff */
[----:B------:R-:W-:Y:S01]  /*0750*/  IMAD.IADD R194, R3, 0x1, R194 ;  /* 0x0000000103c27824 */ /* 0x000fe200078e02c2 */
[----:B------:R-:W-:Y:S01]  /*0760*/  SEL R0, R0, 0xffffffe0, !P4 ;  /* 0xffffffe000007807 */ /* 0x000fe20006000000 */
[----:B------:R-:W-:Y:S01]  /*0770*/  IMAD.IADD R227, R224, 0x1, R226 ;  /* 0x00000001e0e37824 */ /* 0x000fe200078e02e2 */
[----:B------:R-:W-:Y:S01]  /*0780*/  LEA R2, R4, 0xc000, 0x1 ;  /* 0x0000c00004027811 */ /* 0x000fe200078e08ff */
[----:B------:R-:W-:Y:S01]  /*0790*/  IMAD.IADD R203, R203, 0x1, R3 ;  /* 0x00000001cbcb7824 */ /* 0x000fe200078e0203 */
[----:B------:R-:W-:Y:S01]  /*07a0*/  SHF.R.S32.HI R223, RZ, 0x2, R223 ;  /* 0x00000002ffdf7819 */ /* 0x000fe200000114df */
[----:B------:R-:W-:Y:S01]  /*07b0*/  IMAD R189, R188, 0x2, R0 ;  /* 0x00000002bcbd7824 */ /* 0x000fe200078e0200 */
[C---:B------:R-:W-:Y:S01]  /*07c0*/  IADD3 R0, R2.reuse, 0x40, RZ ;  /* 0x0000004002007810 */ /* 0x040fe20007ffe0ff */
[----:B------:R1:W-:Y:S01]  /*07d0*/  STL [R1], R2 ;  /* 0x0000000201007387 */ /* 0x0003e20000100800 */
[----:B------:R-:W-:Y:S01]  /*07e0*/  @P2 IADD3 R0, R2, -0x40, RZ ;  /* 0xffffffc002002810 */ /* 0x000fe20007ffe0ff */
[----:B------:R-:W-:Y:S01]  /*07f0*/  IMAD R188, R188, 0x2, R185 ;  /* 0x00000002bcbc7824 */ /* 0x000fe200078e02b9 */
[----:B------:R-:W-:Y:S01]  /*0800*/  @P1 IADD3 R225, R224, -0x20, RZ ;  /* 0xffffffe0e0e11810 */ /* 0x000fe20007ffe0ff */
[----:B------:R-:W-:Y:S01]  /*0810*/  IMAD.IADD R191, R185, 0x1, R189 ;  /* 0x00000001b9bf7824 */ /* 0x000fe200078e02bd */
[----:B------:R-:W-:Y:S01]  /*0820*/  LEA R194, R194, 0x10000, 0x1 ;  /* 0x00010000c2c27811 */ /* 0x000fe200078e08ff */
[----:B------:R1:W-:Y:S01]  /*0830*/  STL [R1+0x4], R0 ;  /* 0x0000040001007387 */ /* 0x0003e20000100800 */
[----:B------:R-:W-:-:S02]  /*0840*/  IMAD R185, R186, 0x2, R185 ;  /* 0x00000002bab97824 */ /* 0x000fc400078e02b9 */
[----:B------:R-:W-:Y:S02]  /*0850*/  IMAD R223, R17, 0x10, R223 ;  /* 0x0000001011df7824 */ /* 0x000fe400078e02df */
[----:B------:R-:W-:Y:S02]  /*0860*/  IMAD.SHL.U32 R186, R186, 0x2, RZ ;  /* 0x00000002baba7824 */ /* 0x000fe400078e00ff */
[----:B------:R-:W-:Y:S02]  /*0870*/  IMAD.IADD R226, R226, 0x1, R225 ;  /* 0x00000001e2e27824 */ /* 0x000fe400078e02e1 */
.L_x_387:
[----:B-12---:R-:W2:Y:S01]  /*0880*/  S2R R35, SR_CTAID.Y ;  /* 0x0000000000237919 */ /* 0x006ea20000002600 */
[----:B-1----:R-:W1:Y:S01]  /*0890*/  LDC.U8 R0, c[0x0][0x312] ;  /* 0x0000c480ff007b82 */ /* 0x002e620000000000 */
[----:B------:R-:W-:Y:S02]  /*08a0*/  ISETP.NE.U32.AND P2, PT, RZ, c[0x0][0x240], PT ;  /* 0x00009000ff007a0c */ /* 0x000fe40003f45070 */
[----:B------:R-:W-:Y:S02]  /*08b0*/  ISETP.EQ.U32.AND P5, PT, RZ, c[0x0][0x248], PT ;  /* 0x00009200ff007a0c */ /* 0x000fe40003fa2070 */
[----:B------:R-:W-:-:S02]  /*08c0*/  ISETP.NE.AND.EX P2, PT, RZ, c[0x0][0x244], PT, P2 ;  /* 0x00009100ff007a0c */ /* 0x000fc40003f45320 */
[----:B------:R-:W-:Y:S01]  /*08d0*/  ISETP.NE.U32.AND P3, PT, RZ, c[0x0][0x250], PT ;  /* 0x00009400ff007a0c */ /* 0x000fe20003f65070 */
[----:B------:R-:W-:-:S03]  /*08e0*/  IMAD.MOV.U32 R37, RZ, RZ, -0x1 ;  /* 0xffffffffff257424 */ /* 0x000fc600078e00ff */
[----:B------:R-:W-:Y:S01]  /*08f0*/  ISETP.NE.AND.EX P3, PT, RZ, c[0x0][0x254], PT, P3 ;  /* 0x00009500ff007a0c */ /* 0x000fe20003f65330 */
[C---:B--2---:R-:W-:Y:S01]  /*0900*/  IMAD.SHL.U32 R8, R35.reuse, 0x4, RZ ;  /* 0x0000000423087824 */ /* 0x044fe200078e00ff */
        /* <DEDUP_REMOVED lines=26> */
.L_x_341:
        /* <DEDUP_REMOVED lines=45> */
.L_x_343:
        /* <DEDUP_REMOVED lines=15> */
.L_x_344:
[----:B------:R-:W-:Y:S01]  /*0e70*/  IABS R11, c[0x0][0x1c8] ;  /* 0x00007200000b7a13 */ /* 0x000fe20000000000 */
[----:B------:R-:W2:Y:S01]  /*0e80*/  S2R R36, SR_CTAID.Z ;  /* 0x0000000000247919 */ /* 0x000ea20000002700 */
[----:B------:R-:W3:Y:S01]  /*0e90*/  LDC.U8 R18, c[0x0][0x328] ;  /* 0x0000ca00ff127b82 */ /* 0x000ee20000000000 */
[----:B------:R-:W-:Y:S01]  /*0ea0*/  IMAD.MOV.U32 R14, RZ, RZ, c[0x0][0x224] ;  /* 0x00008900ff0e7624 */ /* 0x000fe200078e00ff */
[----:B------:R-:W4:Y:S01]  /*0eb0*/  I2F.RP R2, R11 ;  /* 0x0000000b00027306 */ /* 0x000f220000209400 */
[C---:B------:R-:W-:Y:S01]  /*0ec0*/  @P1 IMAD.WIDE.U32 R4, R0.reuse, c[0x0][0x370], RZ ;  /* 0x0000dc0000041a25 */ /* 0x040fe200078e00ff */
[----:B------:R-:W5:Y:S02]  /*0ed0*/  S2R R17, SR_CTAID.X ;  /* 0x0000000000117919 */ /* 0x000f640000002500 */
[----:B------:R-:W-:Y:S01]  /*0ee0*/  SHF.R.S32.HI R14, RZ, 0x1f, R14 ;  /* 0x0000001fff0e7819 */ /* 0x000fe2000001140e */
        /* <DEDUP_REMOVED lines=26> */
[----:B------:R-:W-:Y:S02]  /*1090*/  IMAD R3, R11, R3, R7 ;  /* 0x000000030b037224 */ /* 0x000fe400078e0207 */
[----:B------:R-:W-:Y:S02]  /*10a0*/  IMAD R7, R14, R35, RZ ;  /* 0x000000230e077224 */ /* 0x000fe400078e02ff */
[----:B------:R-:W-:Y:S01]  /*10b0*/  IMAD.WIDE.U32 R14, R35, c[0x0][0x224], RZ ;  /* 0x00008900230e7a25 */ /* 0x000fe200078e00ff */
[----:B------:R-:W-:-:S03]  /*10c0*/  ISETP.GT.U32.AND P5, PT, R11, R3, PT ;  /* 0x000000030b00720c */ /* 0x000fc60003fa4070 */
[----:B------:R-:W-:Y:S02]  /*10d0*/  IMAD R5, R30, c[0x0][0x224], R7 ;  /* 0x000089001e057a24 */ /* 0x000fe400078e0207 */
[----:B------:R-:W-:Y:S02]  /*10e0*/  IMAD.SHL.U32 R6, R35, 0x80, RZ ;  /* 0x0000008023067824 */ /* 0x000fe400078e00ff */
[-C--:B------:R-:W-:Y:S01]  /*10f0*/  IMAD R7, R21, R14.reuse, RZ ;  /* 0x0000000e15077224 */ /* 0x080fe200078e02ff */
[----:B------:R-:W-:Y:S01]  /*1100*/  IADD3 R4, R15, R5, RZ ;  /* 0x000000050f047210 */ /* 0x000fe20007ffe0ff */
[----:B------:R-:W-:Y:S01]  /*1110*/  IMAD.WIDE.U32 R14, R20, R14, RZ ;  /* 0x0000000e140e7225 */ /* 0x000fe200078e00ff */
[----:B------:R-:W-:-:S03]  /*1120*/  SEL R6, R6, RZ, P2 ;  /* 0x000000ff06067207 */ /* 0x000fc60001000000 */
[-C--:B------:R-:W-:Y:S01]  /*1130*/  @!P5 IADD3 R3, R3, -R11.reuse, RZ ;  /* 0x8000000b0303d210 */ /* 0x080fe20007ffe0ff */
[C---:B------:R-:W-:Y:S01]  /*1140*/  IMAD R7, R20.reuse, R4, R7 ;  /* 0x0000000414077224 */ /* 0x040fe200078e0207 */
[----:B------:R-:W-:Y:S01]  /*1150*/  IADD3 R6, P2, R9, R6, RZ ;  /* 0x0000000609067210 */ /* 0x000fe20007f5e0ff */
[----:B------:R-:W-:Y:S01]  /*1160*/  IMAD.WIDE.U32 R4, R20, R0, RZ ;  /* 0x0000000014047225 */ /* 0x000fe200078e00ff */
[----:B------:R-:W-:Y:S02]  /*1170*/  ISETP.GE.U32.AND P6, PT, R3, R11, PT ;  /* 0x0000000b0300720c */ /* 0x000fe40003fc6070 */
[----:B------:R-:W-:Y:S01]  /*1180*/  @!P5 IADD3 R2, R2, 0x1, RZ ;  /* 0x000000010202d810 */ /* 0x000fe20007ffe0ff */
[----:B------:R-:W-:Y:S01]  /*1190*/  IMAD.X R8, R13, 0x1, R8, P2 ;  /* 0x000000010d087824 */ /* 0x000fe200010e0608 */
[----:B------:R-:W-:Y:S01]  /*11a0*/  ISETP.NE.AND P5, PT, RZ, c[0x0][0x1c8], PT ;  /* 0x00007200ff007a0c */ /* 0x000fe20003fa5270 */
[C---:B------:R-:W-:Y:S01]  /*11b0*/  IMAD R11, R21.reuse, R6, RZ ;  /* 0x00000006150b7224 */ /* 0x040fe200078e02ff */
[----:B------:R-:W-:Y:S01]  /*11c0*/  SEL R18, R14, R4, !P1 ;  /* 0x000000040e127207 */ /* 0x000fe20004800000 */
[----:B------:R-:W-:Y:S01]  /*11d0*/  IMAD R3, R21, R0, RZ ;  /* 0x0000000015037224 */ /* 0x000fe200078e02ff */
[----:B------:R-:W-:Y:S01]  /*11e0*/  IADD3 R15, R15, R7, RZ ;  /* 0x000000070f0f7210 */ /* 0x000fe20007ffe0ff */
[----:B------:R-:W-:Y:S01]  /*11f0*/  @P3 IMAD R4, R35, c[0x0][0x214], RZ ;  /* 0x0000850023043a24 */ /* 0x000fe200078e02ff */
[----:B-1----:R-:W-:Y:S01]  /*1200*/  ISETP.NE.AND P2, PT, R19, RZ, PT ;  /* 0x000000ff1300720c */ /* 0x002fe20003f45270 */
[----:B------:R-:W-:Y:S01]  /*1210*/  IMAD.WIDE.U32 R6, R20, R6, RZ ;  /* 0x0000000614067225 */ /* 0x000fe200078e00ff */
[----:B------:R-:W-:-:S02]  /*1220*/  @P1 IADD3 R15, R5, R3, RZ ;  /* 0x00000003050f1210 */ /* 0x000fc40007ffe0ff */
[----:B------:R-:W-:Y:S01]  /*1230*/  @P6 IADD3 R2, R2, 0x1, RZ ;  /* 0x0000000102026810 */ /* 0x000fe20007ffe0ff */
[----:B------:R-:W-:Y:S01]  /*1240*/  IMAD R8, R20, R8, R11 ;  /* 0x0000000814087224 */ /* 0x000fe200078e020b */
[----:B------:R-:W-:Y:S01]  /*1250*/  @P3 SEL R5, R4, R0, !P1 ;  /* 0x0000000004053207 */ /* 0x000fe20004800000 */
[----:B-----5:R-:W-:-:S03]  /*1260*/  IMAD.WIDE.U32 R20, R17, c[0x0][0x3d8], RZ ;  /* 0x0000f60011147a25 */ /* 0x020fc600078e00ff */
[----:B------:R-:W-:Y:S01]  /*1270*/  IADD3 R8, R7, R8, RZ ;  /* 0x0000000807087210 */ /* 0x000fe20007ffe0ff */
[----:B------:R-:W-:Y:S01]  /*1280*/  IMAD.MOV.U32 R14, RZ, RZ, R2 ;  /* 0x000000ffff0e7224 */ /* 0x000fe200078e0002 */
[----:B------:R-:W-:Y:S01]  /*1290*/  SEL R25, R20, RZ, P2 ;  /* 0x000000ff14197207 */ /* 0x000fe20001000000 */
[----:B------:R-:W-:Y:S01]  /*12a0*/  IMAD R3, R17, c[0x0][0x3dc], R21 ;  /* 0x0000f70011037a24 */ /* 0x000fe200078e0215 */
[----:B------:R-:W-:Y:S01]  /*12b0*/  SHF.R.S32.HI R20, RZ, 0x1f, R16 ;  /* 0x0000001fff147819 */ /* 0x000fe20000011410 */
[----:B------:R-:W-:Y:S01]  /*12c0*/  IMAD R19, R36, c[0x0][0x22c], RZ ;  /* 0x00008b0024137a24 */ /* 0x000fe200078e02ff */
[----:B------:R-:W-:Y:S01]  /*12d0*/  @!P4 IADD3 R14, -R14, RZ, RZ ;  /* 0x000000ff0e0ec210 */ /* 0x000fe20007ffe1ff */
[----:B------:R-:W-:Y:S01]  /*12e0*/  @!P3 IMAD R4, R35, c[0x0][0x1c0], R36 ;  /* 0x000070002304ba24 */ /* 0x000fe200078e0224 */
[----:B------:R-:W-:Y:S01]  /*12f0*/  @!P5 LOP3.LUT R14, RZ, c[0x0][0x1c8], RZ, 0x33, !PT ;  /* 0x00007200ff0eda12 */ /* 0x000fe200078e33ff */
        /* <DEDUP_REMOVED lines=13> */
.L_x_345:
[----:B------:R-:W-:-:S04]  /*13d0*/  IMAD R0, R35, c[0x0][0x1c0], R36 ;  /* 0x0000700023007a24 */ /* 0x000fc800078e0224 */
[----:B------:R-:W-:Y:S02]  /*13e0*/  IMAD R0, R0, c[0x0][0x224], RZ ;  /* 0x0000890000007a24 */ /* 0x000fe400078e02ff */
.L_x_346:
[----:B------:R-:W1:Y:S01]  /*13f0*/  S2R R31, SR_TID.X ;  /* 0x00000000001f7919 */ /* 0x000e620000002100 */
[----:B------:R-:W-:Y:S01]  /*1400*/  IMAD R33, R33, c[0x0][0x1c0], RZ ;  /* 0x0000700021217a24 */ /* 0x000fe200078e02ff */
[C---:B------:R-:W-:Y:S01]  /*1410*/  IADD3 R2, P4, R218.reuse, R10, RZ ;  /* 0x0000000ada027210 */ /* 0x040fe20007f9e0ff */
[----:B------:R-:W-:Y:S01]  /*1420*/  IMAD.IADD R0, R9, 0x1, R0 ;  /* 0x0000000109007824 */ /* 0x000fe200078e0200 */
[----:B------:R-:W-:Y:S01]  /*1430*/  SHF.R.S32.HI R219, RZ, 0x1f, R218 ;  /* 0x0000001fffdb7819 */ /* 0x000fe200000114da */
[----:B------:R-:W-:Y:S01]  /*1440*/  IMAD.SHL.U32 R4, R33, 0x40, RZ ;  /* 0x0000004021047824 */ /* 0x000fe200078e00ff */
[----:B------:R-:W-:Y:S01]  /*1450*/  BSSY B1, `(.L_x_342) ;  /* 0x000065d000017945 */ /* 0x000fe20003800000 */
[----:B------:R-:W-:Y:S01]  /*1460*/  IMAD.MOV.U32 R217, RZ, RZ, 0x4 ;  /* 0x00000004ffd97424 */ /* 0x000fe200078e00ff */
[----:B------:R-:W-:Y:S01]  /*1470*/  IADD3 R220, R218, 0x40, RZ ;  /* 0x00000040dadc7810 */ /* 0x000fe20007ffe0ff */
[----:B------:R-:W-:Y:S01]  /*1480*/  IMAD.X R3, R219, 0x1, R12, P4 ;  /* 0x00000001db037824 */ /* 0x000fe200020e060c */
[----:B------:R-:W-:Y:S01]  /*1490*/  IADD3 R7, P3, P1, R6, R4, R19 ;  /* 0x0000000406077210 */ /* 0x000fe2000797e013 */
[----:B------:R-:W-:Y:S01]  /*14a0*/  IMAD.WIDE R10, R0, R217, c[0x0][0x3c8] ;  /* 0x0000f200000a7625 */ /* 0x000fe200078e02d9 */
[----:B------:R-:W-:-:S03]  /*14b0*/  SHF.R.S32.HI R4, RZ, 0x1f, R4 ;  /* 0x0000001fff047819 */ /* 0x000fc60000011404 */
[----:B------:R-:W-:Y:S01]  /*14c0*/  IMAD.MOV.U32 R229, RZ, RZ, R10 ;  /* 0x000000ffffe57224 */ /* 0x000fe200078e000a */
[----:B------:R-:W-:Y:S01]  /*14d0*/  IADD3.X R10, R8, R4, R29, P3, P1 ;  /* 0x00000004080a7210 */ /* 0x000fe20001fe241d */
[----:B------:R-:W-:Y:S01]  /*14e0*/  IMAD R0, R13, c[0x0][0x370], RZ ;  /* 0x0000dc000d007a24 */ /* 0x000fe200078e02ff */
[----:B------:R-:W-:Y:S01]  /*14f0*/  IADD3 R6, P1, R243, R9, RZ ;  /* 0x00000009f3067210 */ /* 0x000fe20007f3e0ff */
[----:B------:R-:W-:Y:S01]  /*1500*/  IMAD.WIDE.U32 R2, R9, c[0x0][0x370], R2 ;  /* 0x0000dc0009027a25 */ /* 0x000fe200078e0002 */
[----:B------:R-:W-:-:S03]  /*1510*/  SHF.R.S32.HI R29, RZ, 0x1f, R243 ;  /* 0x0000001fff1d7819 */ /* 0x000fc600000114f3 */
[C---:B------:R-:W-:Y:S01]  /*1520*/  IMAD R4, R9.reuse, c[0x0][0x374], R0 ;  /* 0x0000dd0009047a24 */ /* 0x040fe200078e0200 */
[----:B-1----:R-:W-:Y:S01]  /*1530*/  SHF.R.S32.HI R32, RZ, 0x1f, R31 ;  /* 0x0000001fff207819 */ /* 0x002fe2000001141f */
[----:B------:R-:W-:Y:S02]  /*1540*/  IMAD.IADD R216, R9, 0x1, R5 ;  /* 0x0000000109d87824 */ /* 0x000fe400078e0205 */
[----:B------:R-:W-:Y:S01]  /*1550*/  IMAD.X R5, R29, 0x1, R13, P1 ;  /* 0x000000011d057824 */ /* 0x000fe200008e060d */
[----:B------:R-:W-:Y:S01]  /*1560*/  LEA.HI R8, R32, R31, RZ, 0x5 ;  /* 0x0000001f20087211 */ /* 0x000fe200078f28ff */
[----:B------:R-:W-:Y:S01]  /*1570*/  IMAD R9, R34, c[0x0][0x378], RZ ;  /* 0x0000de0022097a24 */ /* 0x000fe200078e02ff */
[----:B------:R-:W-:Y:S01]  /*1580*/  IADD3 R3, R3, R4, RZ ;  /* 0x0000000403037210 */ /* 0x000fe20007ffe0ff */
[----:B------:R-:W-:Y:S01]  /*1590*/  IMAD R5, R5, c[0x0][0x190], RZ ;  /* 0x0000640005057a24 */ /* 0x000fe200078e02ff */
[----:B------:R-:W-:Y:S01]  /*15a0*/  LOP3.LUT R0, R8, 0xffffffe0, RZ, 0xc0, !PT ;  /* 0xffffffe008007812 */ /* 0x000fe200078ec0ff */
[----:B------:R-:W-:Y:S01]  /*15b0*/  IMAD.MOV.U32 R228, RZ, RZ, R11 ;  /* 0x000000ffffe47224 */ /* 0x000fe200078e000b */
[----:B------:R-:W-:Y:S01]  /*15c0*/  SHF.R.S32.HI R4, RZ, 0x5, R8 ;  /* 0x00000005ff047819 */ /* 0x000fe20000011408 */
[----:B------:R-:W-:Y:S01]  /*15d0*/  IMAD R11, R6, c[0x0][0x194], R5 ;  /* 0x00006500060b7a24 */ /* 0x000fe200078e0205 */
[----:B------:R-:W-:Y:S01]  /*15e0*/  IADD3 R8, P3, P1, R25, R7, R18 ;  /* 0x0000000719087210 */ /* 0x000fe2000797e012 */
[----:B------:R-:W-:Y:S01]  /*15f0*/  IMAD.IADD R19, R31, 0x1, -R0 ;  /* 0x000000011f137824 */ /* 0x000fe200078e0a00 */
[----:B------:R-:W-:Y:S01]  /*1600*/  IADD3 R0, -R215, R247, R16 ;  /* 0x000000f7d7007210 */ /* 0x000fe20007ffe110 */
[C---:B------:R-:W-:Y:S01]  /*1610*/  IMAD R5, R36.reuse, c[0x0][0x37c], R9 ;  /* 0x0000df0024057a24 */ /* 0x040fe200078e0209 */
[----:B------:R-:W-:Y:S01]  /*1620*/  IADD3.X R10, R17, R10, R15, P3, P1 ;  /* 0x0000000a110a7210 */ /* 0x000fe20001fe240f */
[----:B------:R-:W-:Y:S01]  /*1630*/  IMAD.WIDE.U32 R2, R36, c[0x0][0x378], R2 ;  /* 0x0000de0024027a25 */ /* 0x000fe200078e0002 */
[----:B------:R-:W-:-:S03]  /*1640*/  IADD3 R0, R0, -c[0x0][0x2e8], RZ ;  /* 0x8000ba0000007a10 */ /* 0x000fc60007ffe0ff */
[----:B------:R-:W-:Y:S01]  /*1650*/  IMAD.IADD R5, R3, 0x1, R5 ;  /* 0x0000000103057824 */ /* 0x000fe200078e0205 */
[----:B------:R-:W-:Y:S01]  /*1660*/  SHF.R.S32.HI R9, RZ, 0x1f, R0 ;  /* 0x0000001fff097819 */ /* 0x000fe20000011400 */
[----:B------:R-:W-:Y:S02]  /*1670*/  IMAD R4, R4, R33, R19 ;  /* 0x0000002104047224 */ /* 0x000fe400078e0213 */
[----:B------:R-:W-:Y:S01]  /*1680*/  IMAD.WIDE.U32 R6, R6, c[0x0][0x190], R218 ;  /* 0x0000640006067a25 */ /* 0x000fe200078e00da */
[----:B------:R-:W-:Y:S02]  /*1690*/  LEA.HI R3, R9, R0, RZ, 0x6 ;  /* 0x0000000009037211 */ /* 0x000fe400078f30ff */
[----:B------:R-:W-:Y:S01]  /*16a0*/  IADD3 R8, P1, R4, R8, RZ ;  /* 0x0000000804087210 */ /* 0x000fe20007f3e0ff */
[----:B------:R-:W-:Y:S01]  /*16b0*/  IMAD R0, R34, c[0x0][0x1a8], RZ ;  /* 0x00006a0022007a24 */ /* 0x000fe200078e02ff */
[----:B------:R-:W-:Y:S01]  /*16c0*/  SHF.R.S32.HI R3, RZ, 0x6, R3 ;  /* 0x00000006ff037819 */ /* 0x000fe20000011403 */
[----:B------:R-:W-:Y:S01]  /*16d0*/  IMAD.WIDE R216, R216, R217, c[0x0][0x200] ;  /* 0x00008000d8d87625 */ /* 0x000fe200078e02d9 */
[----:B------:R-:W-:-:S02]  /*16e0*/  IADD3 R6, P3, R26, R6, RZ ;  /* 0x000000061a067210 */ /* 0x000fc40007f7e0ff */
[----:B------:R-:W-:Y:S02]  /*16f0*/  IMNMX R242, RZ, R3, !PT ;  /* 0x00000003fff27217 */ /* 0x000fe40007800200 */
[----:B------:R-:W-:Y:S02]  /*1700*/  LEA.HI.X.SX32 R9, R4, R10, 0x1, P1 ;  /* 0x0000000a04097211 */ /* 0x000fe400008f0eff */
[----:B------:R-:W-:Y:S01]  /*1710*/  MOV R4, R2 ;  /* 0x0000000200047202 */ /* 0x000fe20000000f00 */
[----:B------:R-:W-:Y:S01]  /*1720*/  IMAD R2, R36, c[0x0][0x1ac], R0 ;  /* 0x00006b0024027a24 */ /* 0x000fe200078e0200 */
[----:B------:R-:W-:Y:S01]  /*1730*/  ISETP.GT.AND P4, PT, R208, R242, PT ;  /* 0x000000f2d000720c */ /* 0x000fe20003f84270 */
[----:B------:R-:W-:Y:S01]  /*1740*/  IMAD R0, R29, c[0x0][0x370], RZ ;  /* 0x0000dc001d007a24 */ /* 0x000fe200078e02ff */
[----:B------:R-:W-:Y:S01]  /*1750*/  IADD3.X R7, R23, R7, R11, P3, !PT ;  /* 0x0000000717077210 */ /* 0x000fe20001ffe40b */
[----:B------:R-:W-:Y:S01]  /*1760*/  IMAD.WIDE.U32 R4, R243, c[0x0][0x370], R4 ;  /* 0x0000dc00f3047a25 */ /* 0x000fe200078e0004 */
[----:B------:R-:W-:-:S02]  /*1770*/  LEA R204, P1, R8, c[0x0][0x350], 0x2 ;  /* 0x0000d40008cc7a11 */ /* 0x000fc400078210ff */
[----:B------:R-:W-:Y:S01]  /*1780*/  IADD3 R208, R208, -0x1, RZ ;  /* 0xffffffffd0d07810 */ /* 0x000fe20007ffe0ff */
[----:B------:R-:W-:Y:S01]  /*1790*/  IMAD.WIDE.U32 R10, R36, c[0x0][0x1a8], R6 ;  /* 0x00006a00240a7a25 */ /* 0x000fe200078e0006 */
[----:B------:R-:W-:Y:S02]  /*17a0*/  LEA.HI.X R205, R8, c[0x0][0x354], R9, 0x2, P1 ;  /* 0x0000d50008cd7a11 */ /* 0x000fe400008f1409 */
[----:B------:R-:W-:Y:S01]  /*17b0*/  LEA R210, P1, R4, c[0x0][0x330], 0x1 ;  /* 0x0000cc0004d27a11 */ /* 0x000fe200078208ff */
[----:B------:R-:W-:Y:S01]  /*17c0*/  IMAD R0, R243, c[0x0][0x374], R0 ;  /* 0x0000dd00f3007a24 */ /* 0x000fe200078e0200 */
[----:B------:R-:W-:Y:S01]  /*17d0*/  LEA R212, P3, R10, c[0x0][0x160], 0x1 ;  /* 0x000058000ad47a11 */ /* 0x000fe200078608ff */
[----:B------:R-:W-:Y:S02]  /*17e0*/  IMAD.IADD R17, R11, 0x1, R2 ;  /* 0x000000010b117824 */ /* 0x000fe400078e0202 */
[----:B------:R-:W-:-:S03]  /*17f0*/  IMAD.IADD R15, R5, 0x1, R0 ;  /* 0x00000001050f7824 */ /* 0x000fc600078e0200 */
        /* <DEDUP_REMOVED lines=18> */
.L_x_348:
        /* <DEDUP_REMOVED lines=15> */
.L_x_349:
        /* <DEDUP_REMOVED lines=25> */
.L_x_351:
[----:B------:R-:W-:Y:S05]  /*1ba0*/  BSYNC B0 ;  /* 0x0000000000007941 */ /* 0x000fea0003800000 */
.L_x_350:
        /* <DEDUP_REMOVED lines=17> */
.L_x_353:
[----:B------:R-:W-:Y:S05]  /*1cc0*/  BSYNC B0 ;  /* 0x0000000000007941 */ /* 0x000fea0003800000 */
.L_x_352:
        /* <DEDUP_REMOVED lines=23> */
.L_x_355:
[----:B------:R-:W-:Y:S05]  /*1e40*/  BSYNC B0 ;  /* 0x0000000000007941 */ /* 0x000fea0003800000 */
.L_x_354:
        /* <DEDUP_REMOVED lines=16> */
.L_x_347:
        /* <DEDUP_REMOVED lines=43> */
.L_x_358:
[----:B------:R-:W-:Y:S05]  /*2200*/  BSYNC B0 ;  /* 0x0000000000007941 */ /* 0x000fea0003800000 */
.L_x_357:
        /* <DEDUP_REMOVED lines=30> */
.L_x_360:
[----:B------:R-:W-:Y:S05]  /*23f0*/  BSYNC B0 ;  /* 0x0000000000007941 */ /* 0x000fea0003800000 */
.L_x_359:
        /* <DEDUP_REMOVED lines=20> */
.L_x_362:
[----:B------:R-:W-:Y:S05]  /*2540*/  BSYNC B0 ;  /* 0x0000000000007941 */ /* 0x000fea0003800000 */
.L_x_361:
[----:B------:R-:W-:Y:S01]  /*2550*/  ISETP.GE.AND P3, PT, R8, R0, PT ;  /* 0x000000000800720c */ /* 0x000fe20003f66270 */
[----:B------:R-:W-:-:S12]  /*2560*/  BSSY B0, `(.L_x_363) ;  /* 0x000001b000007945 */ /* 0x000fd80003800000 */
[----:B------:R1:W-:Y:S04]  /*2570*/  @P3 STS.128 [R207+0x9000], RZ ;  /* 0x009000ffcf003388 */ /* 0x0003e80000000c00 */
[----:B------:R1:W-:Y:S01]  /*2580*/  @P3 STS.128 [R207+0xb000], RZ ;  /* 0x00b000ffcf003388 */ /* 0x0003e20000000c00 */
[----:B------:R-:W-:Y:S05]  /*2590*/  @P3 BRA `(.L_x_364) ;  /* 0x0000017000003947 */ /* 0x000fea0003800000 */
[----:B------:R-:W-:-:S13]  /*25a0*/  ISETP.GE.AND P2, PT, R218, c[0x0][0x220], PT ;  /* 0x00008800da007a0c */ /* 0x000fda0003f46270 */
[----:B---3--:R-:W-:Y:S01]  /*25b0*/  @!P2 IMAD.MOV.U32 R3, RZ, RZ, c[0x0][0x370] ;  /* 0x0000dc00ff03a624 */ /* 0x008fe200078e00ff */
[----:B------:R3:W-:Y:S01]  /*25c0*/  @P2 STS.128 [R207+0x9000], RZ ;  /* 0x009000ffcf002388 */ /* 0x0007e20000000c00 */
[----:B------:R-:W-:-:S03]  /*25d0*/  @!P2 IMAD.MOV.U32 R6, RZ, RZ, c[0x0][0x374] ;  /* 0x0000dd00ff06a624 */ /* 0x000fc600078e00ff */
        /* <DEDUP_REMOVED lines=9> */
[----:B---3--:R-:W-:Y:S02]  /*2670*/  IMAD.MOV.U32 R3, RZ, RZ, c[0x0][0x370] ;  /* 0x0000dc00ff037624 */ /* 0x008fe400078e00ff */
        /* <DEDUP_REMOVED lines=9> */
.L_x_364:
[----:B------:R-:W-:Y:S05]  /*2710*/  BSYNC B0 ;  /* 0x0000000000007941 */ /* 0x000fea0003800000 */
.L_x_363:
[----:B---3--:R-:W3:Y:S01]  /*2720*/  LDL R3, [R1+0x14] ;  /* 0x0000140001037983 */ /* 0x008ee20000100800 */
        /* <DEDUP_REMOVED lines=14> */
.L_x_366:
        /* <DEDUP_REMOVED lines=19> */
.L_x_367:
[----:B------:R-:W-:Y:S05]  /*2940*/  BSYNC B0 ;  /* 0x0000000000007941 */ /* 0x000fea0003800000 */
.L_x_365:
        /* <DEDUP_REMOVED lines=14> */
.L_x_369:
        /* <DEDUP_REMOVED lines=27> */
.L_x_370:
[----:B------:R-:W-:Y:S05]  /*2be0*/  BSYNC B0 ;  /* 0x0000000000007941 */ /* 0x000fea0003800000 */
.L_x_368:
[C---:B-1----:R-:W-:Y:S02]  /*2bf0*/  IADD3 R2, R223.reuse, 0x8, RZ ;  /* 0x00000008df027810 */ /* 0x042fe40007ffe0ff */
[CC--:B------:R-:W-:Y:S02]  /*2c00*/  ISETP.GE.AND P2, PT, R223.reuse, R0.reuse, PT ;  /* 0x00000000df00720c */ /* 0x0c0fe40003f46270 */
[----:B------:R-:W-:Y:S01]  /*2c10*/  ISETP.GE.AND P1, PT, R2, R0, PT ;  /* 0x000000000200720c */ /* 0x000fe20003f26270 */
[----:B------:R-:W-:Y:S01]  /*2c20*/  IMAD.WIDE R2, R223, 0x4, R216 ;  /* 0x00000004df027825 */ /* 0x000fe200078e02d8 */
[----:B------:R-:W-:Y:S02]  /*2c30*/  MOV R221, 0x7f800000 ;  /* 0x7f80000000dd7802 */ /* 0x000fe40000000f00 */
[----:B------:R-:W-:Y:S01]  /*2c40*/  MOV R222, 0x7f800000 ;  /* 0x7f80000000de7802 */ /* 0x000fe20000000f00 */
[----:B------:R1:W-:Y:S01]  /*2c50*/  @P6 STS.128 [R207+0xc000], RZ ;  /* 0x00c000ffcf006388 */ /* 0x0003e20000000c00 */
[----:B------:R-:W-:-:S03]  /*2c60*/  IMAD R0, R20, c[0x0][0x198], RZ ;  /* 0x0000660014007a24 */ /* 0x000fc600078e02ff */
[----:B------:R1:W-:Y:S04]  /*2c70*/  @P6 STS.128 [R207+0xe000], RZ ;  /* 0x00e000ffcf006388 */ /* 0x0003e80000000c00 */
[----:B------:R2:W5:Y:S04]  /*2c80*/  @!P2 LDG.E R221, [R2.64] ;  /* 0x0000000802dda981 */ /* 0x000568000c1e1900 */
[----:B------:R2:W5:Y:S01]  /*2c90*/  @!P1 LDG.E R222, [R2.64+0x20] ;  /* 0x0000200802de9981 */ /* 0x000562000c1e1900 */
[C---:B------:R-:W-:Y:S01]  /*2ca0*/  IMAD R0, R16.reuse, c[0x0][0x19c], R0 ;  /* 0x0000670010007a24 */ /* 0x040fe200078e0200 */
[----:B------:R-:W-:Y:S01]  /*2cb0*/  BSSY B0, `(.L_x_371) ;  /* 0x0000020000007945 */ /* 0x000fe20003800000 */
[----:B--2---:R-:W-:-:S05]  /*2cc0*/  IMAD.WIDE.U32 R2, R16, c[0x0][0x198], R218 ;  /* 0x0000660010027a25 */ /* 0x004fca00078e00da */
[----:B------:R-:W-:-:S04]  /*2cd0*/  IADD3 R4, P1, R27, R2, RZ ;  /* 0x000000021b047210 */ /* 0x000fc80007f3e0ff */
[----:B------:R-:W-:Y:S01]  /*2ce0*/  IADD3.X R5, R28, R3, R0, P1, !PT ;  /* 0x000000031c057210 */ /* 0x000fe20000ffe400 */
        /* <DEDUP_REMOVED lines=28> */
.L_x_372:
[----:B-1----:R-:W-:Y:S05]  /*2eb0*/  BSYNC B0 ;  /* 0x0000000000007941 */ /* 0x002fea0003800000 */
.L_x_371:
        /* <DEDUP_REMOVED lines=28> */
.L_x_374:
[----:B------:R-:W-:Y:S05]  /*3080*/  BSYNC B0 ;  /* 0x0000000000007941 */ /* 0x000fea0003800000 */
.L_x_373:
[----:B------:R-:W0:Y:S01]  /*3090*/  LDGDEPBAR ;  /* 0x00000000000079af */ /* 0x000e220000000000 */
[----:B------:R-:W-:Y:S02]  /*30a0*/  IMAD.MOV.U32 R244, RZ, RZ, c[0x0][0x308] ;  /* 0x0000c200fff47624 */ /* 0x000fe400078e00ff */
[----:B------:R-:W-:Y:S01]  /*30b0*/  IMAD.MOV.U32 R245, RZ, RZ, c[0x0][0x30c] ;  /* 0x0000c300fff57624 */ /* 0x000fe200078e00ff */
[----:B------:R-:W-:-:S04]  /*30c0*/  DEPBAR.LE SB0, 0x1 ;  /* 0x000080400000791a */ /* 0x000fc80000000000 */
[----:B------:R-:W-:Y:S06]  /*30d0*/  BAR.SYNC.DEFER_BLOCKING 0x0 ;  /* 0x0000000000007b1d */ /* 0x000fec0000010000 */
[----:B--23--:R2:W3:Y:S01]  /*30e0*/  LDG.E.64 R2, [R244.64+0x8] ;  /* 0x00000808f4027981 */ /* 0x00c4e2000c1e1b00 */
[----:B------:R-:W-:-:S03]  /*30f0*/  LEA.HI R0, R32, R31, RZ, 0x4 ;  /* 0x0000001f20007211 */ /* 0x000fc600078f20ff */
[----:B------:R-:W1:Y:S01]  /*3100*/  S2R R8, SR_TID.X ;  /* 0x0000000000087919 */ /* 0x000e620000002100 */
[----:B------:R-:W-:-:S03]  /*3110*/  LEA.HI R6, R32, R31, RZ, 0x3 ;  /* 0x0000001f20067211 */ /* 0x000fc600078f18ff */
[----:B------:R-:W4:Y:S01]  /*3120*/  S2R R9, SR_TID.X ;  /* 0x0000000000097919 */ /* 0x000f220000002100 */
[----:B------:R-:W-:Y:S02]  /*3130*/  IMAD R7, R35, c[0x0][0x1c0], R36 ;  /* 0x0000700023077a24 */ /* 0x000fe400078e0224 */
[----:B------:R-:W-:Y:S01]  /*3140*/  IMAD.MOV.U32 R164, RZ, RZ, 0x20 ;  /* 0x00000020ffa47424 */ /* 0x000fe200078e00ff */
[----:B------:R-:W3:Y:S04]  /*3150*/  LDSM.16.M88.4 R104, [R190+0x10000] ;  /* 0x01000000be68783b */ /* 0x000ee80000000200 */
[----:B------:R-:W3:Y:S04]  /*3160*/  LDSM.16.M88.4 R108, [R190+0x10800] ;  /* 0x01080000be6c783b */ /* 0x000ee80000000200 */
[----:B------:R-:W3:Y:S04]  /*3170*/  LDSM.16.M88.4 R112, [R189+0x10000] ;  /* 0x01000000bd70783b */ /* 0x000ee80000000200 */
[----:B------:R-:W3:Y:S04]  /*3180*/  LDSM.16.M88.4 R116, [R189+0x10800] ;  /* 0x01080000bd74783b */ /* 0x000ee80000000200 */
[----:B--2---:R-:W2:Y:S01]  /*3190*/  LDG.E.64 R244, [R244.64] ;  /* 0x00000008f4f47981 */ /* 0x004ea2000c1e1b00 */
[----:B------:R-:W-:Y:S01]  /*31a0*/  LOP3.LUT R0, R0, 0xfffffff0, RZ, 0xc0, !PT ;  /* 0xfffffff000007812 */ /* 0x000fe200078ec0ff */
[----:B------:R-:W-:Y:S01]  /*31b0*/  IMAD.MOV.U32 R192, RZ, RZ, 0x40 ;  /* 0x00000040ffc07424 */ /* 0x000fe200078e00ff */
[----:B------:R-:W-:Y:S01]  /*31c0*/  LOP3.LUT R6, R6, 0xfffffff8, RZ, 0xc0, !PT ;  /* 0xfffffff806067812 */ /* 0x000fe200078ec0ff */
[----:B------:R-:W2:Y:S01]  /*31d0*/  LDSM.16.M88.4 R120, [R188+0x10000] ;  /* 0x01000000bc78783b */ /* 0x000ea20000000200 */
[----:B-1----:R-:W-:Y:S01]  /*31e0*/  SHF.R.S32.HI R8, RZ, 0x1f, R8 ;  /* 0x0000001fff087819 */ /* 0x002fe20000011408 */
[----:B------:R-:W-:Y:S01]  /*31f0*/  IMAD.IADD R0, R31, 0x1, -R0 ;  /* 0x000000011f007824 */ /* 0x000fe200078e0a00 */
[----:B------:R-:W-:Y:S01]  /*3200*/  IADD3 R248, R247, 0x40, R16 ;  /* 0x00000040f7f87810 */ /* 0x000fe20007ffe010 */
[----:B------:R-:W-:Y:S01]  /*3210*/  IMAD.IADD R6, R31, 0x1, -R6 ;  /* 0x000000011f067824 */ /* 0x000fe200078e0a06 */
[----:B----4-:R-:W-:Y:S01]  /*3220*/  LEA.HI R8, R8, R9, RZ, 0x7 ;  /* 0x0000000908087211 */ /* 0x010fe200078f38ff */
[----:B------:R-:W1:Y:S01]  /*3230*/  LDSM.16.M88.4 R124, [R188+0x10800] ;  /* 0x01080000bc7c783b */ /* 0x000e620000000200 */
[----:B------:R-:W-:Y:S01]  /*3240*/  SHF.R.S32.HI R4, RZ, 0x1f, R0 ;  /* 0x0000001fff047819 */ /* 0x000fe20000011400 */
[----:B------:R-:W-:Y:S01]  /*3250*/  IMAD.SHL.U32 R193, R203, 0x2, RZ ;  /* 0x00000002cbc17824 */ /* 0x000fe200078e00ff */
[----:B------:R-:W-:Y:S01]  /*3260*/  LOP3.LUT P3, RZ, R6, 0x2, RZ, 0xc0, !PT ;  /* 0x0000000206ff7812 */ /* 0x000fe2000786c0ff */
[----:B------:R-:W4:Y:S01]  /*3270*/  LDSM.16.M88.4 R136, [R190+0x12000] ;  /* 0x01200000be88783b */ /* 0x000f220000000200 */
[----:B------:R-:W-:Y:S01]  /*3280*/  LEA.HI R4, R4, R0, RZ, 0x3 ;  /* 0x0000000004047211 */ /* 0x000fe200078f18ff */
[----:B------:R-:W-:Y:S01]  /*3290*/  IMAD.MOV.U32 R209, RZ, RZ, R206 ;  /* 0x000000ffffd17224 */ /* 0x000fe200078e00ce */
[----:B------:R-:W-:Y:S01]  /*32a0*/  SEL R164, R164, 0xffffffe0, !P3 ;  /* 0xffffffe0a4a47807 */ /* 0x000fe20005800000 */
[----:B------:R-:W1:Y:S01]  /*32b0*/  LDSM.16.M88.4 R140, [R190+0x12800] ;  /* 0x01280000be8c783b */ /* 0x000e620000000200 */
[----:B------:R-:W-:Y:S01]  /*32c0*/  LOP3.LUT R5, R4, 0xfffffff8, RZ, 0xc0, !PT ;  /* 0xfffffff804057812 */ /* 0x000fe200078ec0ff */
[----:B------:R-:W-:Y:S01]  /*32d0*/  IMAD.SHL.U32 R4, R7, 0x20, RZ ;  /* 0x0000002007047824 */ /* 0x000fe200078e00ff */
[----:B------:R-:W-:Y:S01]  /*32e0*/  SHF.R.S32.HI R8, RZ, 0x7, R8 ;  /* 0x00000007ff087819 */ /* 0x000fe20000011408 */
[----:B------:R-:W-:Y:S01]  /*32f0*/  IMAD.IADD R164, R164, 0x1, R188 ;  /* 0x00000001a4a47824 */ /* 0x000fe200078e02bc */
[----:B------:R-:W1:Y:S01]  /*3300*/  LDSM.16.M88.4 R144, [R189+0x12000] ;  /* 0x01200000bd90783b */ /* 0x000e620000000200 */
[----:B------:R-:W-:Y:S01]  /*3310*/  IMAD.IADD R0, R0, 0x1, -R5 ;  /* 0x0000000100007824 */ /* 0x000fe200078e0a05 */
[----:B------:R-:W-:Y:S01]  /*3320*/  SHF.R.S32.HI R5, RZ, 0x1f, R19 ;  /* 0x0000001fff057819 */ /* 0x000fe20000011413 */
[----:B------:R-:W-:Y:S01]  /*3330*/  CS2R R94, SRZ ;  /* 0x00000000005e7805 */ /* 0x000fe2000001ff00 */
[----:B------:R-:W1:Y:S01]  /*3340*/  LDSM.16.M88.4 R128, [R164+0x10000] ;  /* 0x01000000a480783b */ /* 0x000e620000000200 */
[----:B------:R-:W-:Y:S01]  /*3350*/  CS2R R92, SRZ ;  /* 0x00000000005c7805 */ /* 0x000fe2000001ff00 */
[----:B------:R-:W-:Y:S01]  /*3360*/  CS2R R98, SRZ ;  /* 0x0000000000627805 */ /* 0x000fe2000001ff00 */
        /* <DEDUP_REMOVED lines=36> */
[----:B---3--:R-:W-:-:S02]  /*35b0*/  IADD3 R232, P5, P4, R4, R2, R19 ;  /* 0x0000000204e87210 */ /* 0x008fc40007cbe013 */
[----:B------:R-:W-:Y:S02]  /*35c0*/  IADD3 R2, R203, 0x2000, RZ ;  /* 0x00002000cb027810 */ /* 0x000fe40007ffe0ff */
[----:B------:R-:W-:Y:S01]  /*35d0*/  R2P PR, R0, 0x6 ;  /* 0x0000000600007804 */ /* 0x000fe20000000000 */
[----:B------:R-:W-:Y:S01]  /*35e0*/  IMAD.WIDE.U32 R232, R232, -0x2daee0ad, RZ ;  /* 0xd2511f53e8e87825 */ /* 0x000fe200078e00ff */
[----:B------:R-:W-:Y:S02]  /*35f0*/  IADD3 R0, R202, 0x2000, RZ ;  /* 0x00002000ca007810 */ /* 0x000fe40007ffe0ff */
[----:B------:R-:W-:Y:S02]  /*3600*/  SEL R2, R2, R203, !P0 ;  /* 0x000000cb02027207 */ /* 0x000fe40004000000 */
[----:B------:R-:W-:Y:S02]  /*3610*/  SEL R0, R0, R202, !P0 ;  /* 0x000000ca00007207 */ /* 0x000fe40004000000 */
[----:B------:R-:W-:Y:S01]  /*3620*/  SHF.R.S32.HI R4, RZ, 0x1f, R4 ;  /* 0x0000001fff047819 */ /* 0x000fe20000011404 */
[----:B------:R-:W-:Y:S01]  /*3630*/  IMAD.SHL.U32 R187, R2, 0x2, RZ ;  /* 0x0000000202bb7824 */ /* 0x000fe200078e00ff */
[----:B------:R-:W-:Y:S01]  /*3640*/  SEL R201, R201, 0xffffffe0, !P1 ;  /* 0xffffffe0c9c97807 */ /* 0x000fe20004800000 */
[----:B------:R-:W-:Y:S01]  /*3650*/  IMAD.SHL.U32 R184, R0, 0x2, RZ ;  /* 0x0000000200b87824 */ /* 0x000fe200078e00ff */
[----:B------:R-:W-:Y:S01]  /*3660*/  MOV R0, c[0x0][0x22c] ;  /* 0x00008b0000007a02 */ /* 0x000fe20000000f00 */
[----:B------:R-:W-:Y:S01]  /*3670*/  IMAD.SHL.U32 R2, R8, 0x20, RZ ;  /* 0x0000002008027824 */ /* 0x000fe200078e00ff */
[----:B------:R-:W-:Y:S01]  /*3680*/  IADD3.X R249, R4, R3, R5, P5, P4 ;  /* 0x0000000304f97210 */ /* 0x000fe20002fe8405 */
[----:B------:R-:W-:Y:S01]  /*3690*/  IMAD.IADD R196, R194, 0x1, R201 ;  /* 0x00000001c2c47824 */ /* 0x000fe200078e02c9 */
[----:B------:R-:W-:Y:S01]  /*36a0*/  SEL R192, R192, 0xffffffc0, !P2 ;  /* 0xffffffc0c0c07807 */ /* 0x000fe20005000000 */
[----:B------:R-:W-:Y:S01]  /*36b0*/  IMAD R0, R0, c[0x0][0x1c0], RZ ;  /* 0x0000700000007a24 */ /* 0x000fe200078e02ff */
[----:B------:R3:W-:Y:S01]  /*36c0*/  STL [R1+0x10], R2 ;  /* 0x0000100201007387 */ /* 0x0007e20000100800 */
[----:B------:R-:W-:-:S02]  /*36d0*/  IMAD.IADD R195, R201, 0x1, R193 ;  /* 0x00000001c9c37824 */ /* 0x000fc400078e02c1 */
[C---:B------:R-:W-:Y:S01]  /*36e0*/  IMAD.SHL.U32 R250, R0.reuse, 0x10, RZ ;  /* 0x0000001000fa7824 */ /* 0x040fe200078e00ff */
[----:B------:R-:W-:Y:S01]  /*36f0*/  SHF.L.U32 R214, R0, 0x3, RZ ;  /* 0x0000000300d67819 */ /* 0x000fe200000006ff */
[----:B------:R-:W-:Y:S01]  /*3700*/  IMAD.IADD R199, R194, 0x1, R192 ;  /* 0x00000001c2c77824 */ /* 0x000fe200078e02c0 */
[C---:B--2---:R-:W-:Y:S01]  /*3710*/  IADD3 R3, R245.reuse, -0x4498517b, RZ ;  /* 0xbb67ae85f5037810 */ /* 0x044fe20007ffe0ff */
[----:B------:R-:W-:Y:S01]  /*3720*/  IMAD.IADD R198, R192, 0x1, R193 ;  /* 0x00000001c0c67824 */ /* 0x000fe200078e02c1 */
[----:B------:R-:W-:Y:S01]  /*3730*/  IADD3 R3, R244, -0x255992d5, RZ ;  /* 0xdaa66d2bf4037810 */ /* 0x000fe20007ffe0ff */
[----:B------:R-:W-:Y:S01]  /*3740*/  IMAD.IADD R200, R192, 0x1, R196 ;  /* 0x00000001c0c87824 */ /* 0x000fe200078e02c4 */
[----:B------:R-:W-:Y:S01]  /*3750*/  IADD3 R4, R244, -0x61c88647, RZ ;  /* 0x9e3779b9f4047810 */ /* 0x000fe20007ffe0ff */
[----:B------:R-:W-:Y:S01]  /*3760*/  IMAD.IADD R197, R192, 0x1, R195 ;  /* 0x00000001c0c57824 */ /* 0x000fe200078e02c3 */
[C---:B------:R-:W-:Y:S02]  /*3770*/  IADD3 R3, R245.reuse, -0x126145ec, RZ ;  /* 0xed9eba14f5037810 */ /* 0x040fe40007ffe0ff */
[----:B------:R-:W-:-:S02]  /*3780*/  IADD3 R4, R245, 0x76cf5d0a, RZ ;  /* 0x76cf5d0af5047810 */ /* 0x000fc40007ffe0ff */
[C---:B------:R-:W-:Y:S02]  /*3790*/  IADD3 R3, R244.reuse, -0x4ab325aa, RZ ;  /* 0xb54cda56f4037810 */ /* 0x040fe40007ffe0ff */
[----:B------:R-:W-:Y:S02]  /*37a0*/  IADD3 R4, R244, 0x78dde6e4, RZ ;  /* 0x78dde6e4f4047810 */ /* 0x000fe40007ffe0ff */
[C---:B------:R-:W-:Y:S02]  /*37b0*/  IADD3 R3, R250.reuse, 0x60, RZ ;  /* 0x00000060fa037810 */ /* 0x040fe40007ffe0ff */
[----:B------:R-:W-:Y:S02]  /*37c0*/  IADD3 R4, R245, -0x56f99767, RZ ;  /* 0xa9066899f5047810 */ /* 0x000fe40007ffe0ff */
[----:B------:R-:W-:Y:S01]  /*37d0*/  IADD3 R4, R250, 0x40, RZ ;  /* 0x00000040fa047810 */ /* 0x000fe20007ffe0ff */
[----:B------:R-:W-:Y:S01]  /*37e0*/  IMAD.IADD R251, R214, 0x1, R3 ;  /* 0x00000001d6fb7824 */ /* 0x000fe200078e0203 */
[----:B---3--:R-:W-:-:S02]  /*37f0*/  IADD3 R2, R244, 0x3c6ef372, RZ ;  /* 0x3c6ef372f4027810 */ /* 0x008fc40007ffe0ff */
[C---:B------:R-:W-:Y:S01]  /*3800*/  IADD3 R2, R245.reuse, 0x32370b8f, RZ ;  /* 0x32370b8ff5027810 */ /* 0x040fe20007ffe0ff */
[----:B------:R-:W-:Y:S01]  /*3810*/  IMAD.IADD R252, R214, 0x1, R4 ;  /* 0x00000001d6fc7824 */ /* 0x000fe200078e0204 */
[----:B------:R-:W-:Y:S02]  /*3820*/  IADD3 R2, R244, 0x1715609d, RZ ;  /* 0x1715609df4027810 */ /* 0x000fe40007ffe0ff */
[----:B------:R-:W-:Y:S01]  /*3830*/  IADD3 R2, R245, 0x646e171e, RZ ;  /* 0x646e171ef5027810 */ /* 0x000fe20007ffe0ff */
[----:B------:R-:W-:Y:S01]  /*3840*/  IMAD.IADD R3, R214, 0x1, R252 ;  /* 0x00000001d6037824 */ /* 0x000fe200078e02fc */
[----:B------:R-:W-:-:S03]  /*3850*/  IADD3 R2, R250, 0x20, RZ ;  /* 0x00000020fa027810 */ /* 0x000fc60007ffe0ff */
[C---:B------:R-:W-:Y:S02]  /*3860*/  IMAD.IADD R236, R214.reuse, 0x1, R3 ;  /* 0x00000001d6ec7824 */ /* 0x040fe400078e0203 */
[C---:B------:R-:W-:Y:S02]  /*3870*/  IMAD.IADD R2, R214.reuse, 0x1, R2 ;  /* 0x00000001d6027824 */ /* 0x040fe400078e0202 */
[C---:B------:R-:W-:Y:S02]  /*3880*/  IMAD.IADD R235, R214.reuse, 0x1, R236 ;  /* 0x00000001d6eb7824 */ /* 0x040fe400078e02ec */
[C---:B------:R-:W-:Y:S02]  /*3890*/  IMAD.IADD R4, R214.reuse, 0x1, R2 ;  /* 0x00000001d6047824 */ /* 0x040fe400078e0202 */
[C---:B------:R-:W-:Y:S02]  /*38a0*/  IMAD.IADD R2, R214.reuse, 0x1, R251 ;  /* 0x00000001d6027824 */ /* 0x040fe400078e02fb */
[----:B------:R-:W-:-:S02]  /*38b0*/  IMAD.IADD R238, R214, 0x1, R4 ;  /* 0x00000001d6ee7824 */ /* 0x000fc400078e0204 */
[C---:B------:R-:W-:Y:S01]  /*38c0*/  IMAD.IADD R240, R214.reuse, 0x1, R235 ;  /* 0x00000001d6f07824 */ /* 0x040fe200078e02eb */
[C---:B------:R-:W-:Y:S01]  /*38d0*/  IADD3 R234, R214.reuse, R2, RZ ;  /* 0x00000002d6ea7210 */ /* 0x040fe20007ffe0ff */
[----:B------:R-:W-:-:S04]  /*38e0*/  IMAD.IADD R237, R214, 0x1, R238 ;  /* 0x00000001d6ed7824 */ /* 0x000fc800078e02ee */
[C---:B------:R-:W-:Y:S02]  /*38f0*/  IMAD.IADD R231, R214.reuse, 0x1, R234 ;  /* 0x00000001d6e77824 */ /* 0x040fe400078e02ea */
[C---:B------:R-:W-:Y:S02]  /*3900*/  IMAD.IADD R241, R214.reuse, 0x1, R237 ;  /* 0x00000001d6f17824 */ /* 0x040fe400078e02ed */
[----:B-1--4-:R-:W-:Y:S02]  /*3910*/  IMAD.IADD R239, R214, 0x1, R231 ;  /* 0x00000001d6ef7824 */ /* 0x012fe400078e02e7 */
.L_x_377:
[----:B------:R-:W0:Y:S01]  /*3920*/  LDGDEPBAR ;  /* 0x00000000000079af */ /* 0x000e220000000000 */
[----:B------:R-:W-:Y:S01]  /*3930*/  IMAD.IADD R0, R187, 0x1, R201 ;  /* 0x00000001bb007824 */ /* 0x000fe200078e02c9 */
[----:B-----5:R-:W-:Y:S01]  /*3940*/  FSETP.NEU.FTZ.AND P0, PT, R221, -INF , PT ;  /* 0xff800000dd00780b */ /* 0x020fe20003f1d000 */
[--C-:B------:R-:W-:Y:S02]  /*3950*/  IMAD.IADD R2, R187, 0x1, R192.reuse ;  /* 0x00000001bb027824 */ /* 0x100fe400078e02c0 */
[----:B------:R-:W-:Y:S03]  /*3960*/  IMAD.IADD R3, R0, 0x1, R192 ;  /* 0x0000000100037824 */ /* 0x000fe600078e02c0 */
[----:B------:R-:W2:Y:S04]  /*3970*/  LDL R169, [R1+0x10] ;  /* 0x0000100001a97983 */ /* 0x000ea80000100800 */
[----:B------:R-:W3:Y:S01]  /*3980*/  LDL R168, [R1+0x8] ;  /* 0x0000080001a87983 */ /* 0x000ee20000100800 */
[----:B------:R-:W-:Y:S04]  /*3990*/  DEPBAR.LE SB0, 0x0 ;  /* 0x000080000000791a */ /* 0x000fe80000000000 */
[----:B------:R-:W-:Y:S08]  /*39a0*/  BAR.SYNC.DEFER_BLOCKING 0x0 ;  /* 0x0000000000007b1d */ /* 0x000ff00000010000 */
[----:B------:R-:W-:Y:S08]  /*39b0*/  LDSM.16.M88.4 R16, [R187] ;  /* 0x00000000bb10783b */ /* 0x000ff00000000200 */
[----:B------:R-:W1:Y:S08]  /*39c0*/  LDSM.16.M88.4 R8, [R190+0xc000] ;  /* 0x00c00000be08783b */ /* 0x000e700000000200 */
[----:B------:R-:W4:Y:S08]  /*39d0*/  LDSM.16.M88.4 R52, [R190+0xc800] ;  /* 0x00c80000be34783b */ /* 0x000f300000000200 */
[----:B------:R-:W-:Y:S08]  /*39e0*/  LDSM.16.M88.4 R56, [R0] ;  /* 0x000000000038783b */ /* 0x000ff00000000200 */
[----:B------:R-:W4:Y:S08]  /*39f0*/  LDSM.16.M88.4 R60, [R189+0xc000] ;  /* 0x00c00000bd3c783b */ /* 0x000f300000000200 */
[----:B------:R-:W-:Y:S01]  /*3a00*/  LDSM.16.M88.4 R64, [R2] ;  /* 0x000000000240783b */ /* 0x000fe20000000200 */
[C---:B-1----:R-:W-:Y:S07]  /*3a10*/  HMMA.16816.F32 R4, R16.reuse, R8, RZ ;  /* 0x000000081004723c */ /* 0x042fee00000018ff */
[----:B------:R-:W-:Y:S01]  /*3a20*/  LDSM.16.M88.4 R100, [R188+0xe000] ;  /* 0x00e00000bc64783b */ /* 0x000fe20000000200 */
[C---:B------:R-:W-:Y:S08]  /*3a30*/  HMMA.16816.F32 R8, R16.reuse, R10, RZ ;  /* 0x0000000a1008723c */ /* 0x040ff000000018ff */
[C---:B----4-:R-:W-:Y:S08]  /*3a40*/  HMMA.16816.F32 R12, R16.reuse, R52, RZ ;  /* 0x00000034100c723c */ /* 0x050ff000000018ff */
[----:B------:R-:W-:Y:S01]  /*3a50*/  HMMA.16816.F32 R16, R16, R54, RZ ;  /* 0x000000361010723c */ /* 0x000fe200000018ff */
[----:B------:R-:W1:Y:S07]  /*3a60*/  LDSM.16.M88.4 R52, [R189+0xc800] ;  /* 0x00c80000bd34783b */ /* 0x000e6e0000000200 */
[C---:B------:R-:W-:Y:S08]  /*3a70*/  HMMA.16816.F32 R4, R56.reuse, R60, R4 ;  /* 0x0000003c3804723c */ /* 0x040ff00000001804 */
[C---:B------:R-:W-:Y:S01]  /*3a80*/  HMMA.16816.F32 R8, R56.reuse, R62, R8 ;  /* 0x0000003e3808723c */ /* 0x040fe20000001808 */
[----:B------:R-:W4:Y:S07]  /*3a90*/  LDSM.16.M88.4 R60, [R188+0xc000] ;  /* 0x00c00000bc3c783b */ /* 0x000f2e0000000200 */
[C---:B-1----:R-:W-:Y:S08]  /*3aa0*/  HMMA.16816.F32 R12, R56.reuse, R52, R12 ;  /* 0x00000034380c723c */ /* 0x042ff0000000180c */
[----:B------:R-:W-:Y:S01]  /*3ab0*/  HMMA.16816.F32 R16, R56, R54, R16 ;  /* 0x000000363810723c */ /* 0x000fe20000001810 */
[----:B------:R-:W1:Y:S07]  /*3ac0*/  LDSM.16.M88.4 R52, [R188+0xc800] ;  /* 0x00c80000bc34783b */ /* 0x000e6e0000000200 */
[C---:B----4-:R-:W-:Y:S01]  /*3ad0*/  HMMA.16816.F32 R4, R64.reuse, R60, R4 ;  /* 0x0000003c4004723c */ /* 0x050fe20000001804 */
[----:B------:R-:W-:Y:S07]  /*3ae0*/  LDSM.16.M88.4 R56, [R3] ;  /* 0x000000000338783b */ /* 0x000fee0000000200 */
[C---:B------:R-:W-:Y:S01]  /*3af0*/  HMMA.16816.F32 R8, R64.reuse, R62, R8 ;  /* 0x0000003e4008723c */ /* 0x040fe20000001808 */
[----:B------:R-:W4:Y:S07]  /*3b00*/  LDSM.16.M88.4 R60, [R191+0xc000] ;  /* 0x00c00000bf3c783b */ /* 0x000f2e0000000200 */
[C---:B-1----:R-:W-:Y:S08]  /*3b10*/  HMMA.16816.F32 R12, R64.reuse, R52, R12 ;  /* 0x00000034400c723c */ /* 0x042ff0000000180c */
[----:B------:R-:W-:Y:S01]  /*3b20*/  HMMA.16816.F32 R16, R64, R54, R16 ;  /* 0x000000364010723c */ /* 0x000fe20000001810 */
[----:B------:R-:W1:Y:S07]  /*3b30*/  LDSM.16.M88.4 R52, [R191+0xc800] ;  /* 0x00c80000bf34783b */ /* 0x000e6e0000000200 */
[C---:B----4-:R-:W-:Y:S01]  /*3b40*/  HMMA.16816.F32 R4, R56.reuse, R60, R4 ;  /* 0x0000003c3804723c */ /* 0x050fe20000001804 */
[----:B------:R-:W-:Y:S07]  /*3b50*/  LDSM.16.M88.4 R64, [R187+0x2000] ;  /* 0x00200000bb40783b */ /* 0x000fee0000000200 */
[C---:B------:R-:W-:Y:S01]  /*3b60*/  HMMA.16816.F32 R8, R56.reuse, R62, R8 ;  /* 0x0000003e3808723c */ /* 0x040fe20000001808 */
[----:B------:R-:W4:Y:S07]  /*3b70*/  LDSM.16.M88.4 R60, [R190+0xe000] ;  /* 0x00e00000be3c783b */ /* 0x000f2e0000000200 */
[C---:B-1----:R-:W-:Y:S08]  /*3b80*/  HMMA.16816.F32 R12, R56.reuse, R52, R12 ;  /* 0x00000034380c723c */ /* 0x042ff0000000180c */
[----:B------:R-:W-:Y:S01]  /*3b90*/  HMMA.16816.F32 R16, R56, R54, R16 ;  /* 0x000000363810723c */ /* 0x000fe20000001810 */
[----:B------:R-:W1:Y:S07]  /*3ba0*/  LDSM.16.M88.4 R52, [R190+0xe800] ;  /* 0x00e80000be34783b */ /* 0x000e6e0000000200 */
[C---:B----4-:R-:W-:Y:S01]  /*3bb0*/  HMMA.16816.F32 R4, R64.reuse, R60, R4 ;  /* 0x0000003c4004723c */ /* 0x050fe20000001804 */
[----:B------:R4:W-:Y:S07]  /*3bc0*/  LDSM.16.M88.4 R56, [R0+0x2000] ;  /* 0x002000000038783b */ /* 0x0009ee0000000200 */
[C---:B------:R-:W-:Y:S01]  /*3bd0*/  HMMA.16816.F32 R8, R64.reuse, R62, R8 ;  /* 0x0000003e4008723c */ /* 0x040fe20000001808 */
[----:B------:R-:W2:Y:S03]  /*3be0*/  LDSM.16.M88.4 R60, [R189+0xe000] ;  /* 0x00e00000bd3c783b */ /* 0x000ea60000000200 */
[----:B----4-:R-:W-:Y:S05]  /*3bf0*/  IMAD.SHL.U32 R0, R230, 0x40, RZ ;  /* 0x00000040e6007824 */ /* 0x010fea00078e00ff */
[----:B------:R-:W-:Y:S01]  /*3c00*/  IADD3 R0, R0, 0x40, RZ ;  /* 0x0000004000007810 */ /* 0x000fe20007ffe0ff */
[C---:B-1----:R-:W-:Y:S08]  /*3c10*/  HMMA.16816.F32 R12, R64.reuse, R52, R12 ;  /* 0x00000034400c723c */ /* 0x042ff0000000180c */
[----:B------:R-:W-:Y:S01]  /*3c20*/  HMMA.16816.F32 R16, R64, R54, R16 ;  /* 0x000000364010723c */ /* 0x000fe20000001810 */
[----:B------:R-:W1:Y:S07]  /*3c30*/  LDSM.16.M88.4 R52, [R189+0xe800] ;  /* 0x00e80000bd34783b */ /* 0x000e6e0000000200 */
[C---:B--2---:R-:W-:Y:S01]  /*3c40*/  HMMA.16816.F32 R4, R56.reuse, R60, R4 ;  /* 0x0000003c3804723c */ /* 0x044fe20000001804 */
[----:B------:R2:W4:Y:S07]  /*3c50*/  LDSM.16.M88.4 R64, [R2+0x2000] ;  /* 0x002000000240783b */ /* 0x00052e0000000200 */
[C---:B------:R-:W-:Y:S01]  /*3c60*/  HMMA.16816.F32 R8, R56.reuse, R62, R8 ;  /* 0x0000003e3808723c */ /* 0x040fe20000001808 */
[----:B------:R-:W-:Y:S03]  /*3c70*/  LDSM.16.M88.4 R60, [R191+0xe000] ;  /* 0x00e00000bf3c783b */ /* 0x000fe60000000200 */
[----:B--2---:R-:W-:Y:S05]  /*3c80*/  IMAD.SHL.U32 R2, R208, 0x40, RZ ;  /* 0x00000040d0027824 */ /* 0x004fea00078e00ff */
[----:B------:R-:W-:Y:S01]  /*3c90*/  ISETP.GE.AND P6, PT, R2, R248, PT ;  /* 0x000000f80200720c */ /* 0x000fe20003fc6270 */
[C---:B-1----:R-:W-:Y:S03]  /*3ca0*/  HMMA.16816.F32 R12, R56.reuse, R52, R12 ;  /* 0x00000034380c723c */ /* 0x042fe6000000180c */
[-C--:B------:R-:W-:Y:S05]  /*3cb0*/  ISETP.LT.AND P6, PT, R0, R215.reuse, P6 ;  /* 0x000000d70000720c */ /* 0x080fea00037c1270 */
[----:B------:R-:W-:Y:S01]  /*3cc0*/  HMMA.16816.F32 R16, R56, R54, R16 ;  /* 0x000000363810723c */ /* 0x000fe20000001810 */
[----:B------:R-:W1:Y:S07]  /*3cd0*/  LDSM.16.M88.4 R52, [R188+0xe800] ;  /* 0x00e80000bc34783b */ /* 0x000e6e0000000200 */
[----:B------:R-:W-:Y:S01]  /*3ce0*/  @!P6 IADD3 R0, -R247, 0x1, R223 ;  /* 0x00000001f700e810 */ /* 0x000fe20007ffe1df */
[----:B------:R2:W3:Y:S01]  /*3cf0*/  LDSM.16.M88.4 R56, [R3+0x2000] ;  /* 0x002000000338783b */ /* 0x0004e20000000200 */
[C---:B----4-:R-:W-:Y:S05]  /*3d00*/  HMMA.16816.F32 R4, R64.reuse, R100, R4 ;  /* 0x000000644004723c */ /* 0x050fea0000001804 */
[----:B------:R-:W-:Y:S02]  /*3d10*/  @!P6 IADD3 R2, R2, R0, R215 ;  /* 0x000000000202e210 */ /* 0x000fe40007ffe0d7 */
[----:B------:R-:W-:Y:S01]  /*3d20*/  IADD3 R100, R244, 0x3c6ef372, RZ ;  /* 0x3c6ef372f4647810 */ /* 0x000fe20007ffe0ff */
[C---:B------:R-:W-:Y:S01]  /*3d30*/  HMMA.16816.F32 R8, R64.reuse, R102, R8 ;  /* 0x000000664008723c */ /* 0x040fe20000001808 */
[----:B--2---:R-:W2:Y:S07]  /*3d40*/  @!P6 S2R R3, SR_TID.X ;  /* 0x000000000003e919 */ /* 0x004eae0000002100 */
[C---:B-1----:R-:W-:Y:S08]  /*3d50*/  HMMA.16816.F32 R12, R64.reuse, R52, R12 ;  /* 0x00000034400c723c */ /* 0x042ff0000000180c */
[----:B------:R-:W-:Y:S01]  /*3d60*/  HMMA.16816.F32 R16, R64, R54, R16 ;  /* 0x000000364010723c */ /* 0x000fe20000001810 */
[----:B------:R-:W1:Y:S03]  /*3d70*/  LDSM.16.M88.4 R52, [R191+0xe800] ;  /* 0x00e80000bf34783b */ /* 0x000e660000000200 */
[----:B--2---:R-:W-:Y:S04]  /*3d80*/  @!P6 IMAD.SHL.U32 R3, R3, 0x2, RZ ;  /* 0x000000020303e824 */ /* 0x004fe800078e00ff */
[C---:B---3--:R-:W-:Y:S05]  /*3d90*/  HMMA.16816.F32 R4, R56.reuse, R60, R4 ;  /* 0x0000003c3804723c */ /* 0x048fea0000001804 */
[----:B------:R-:W-:Y:S01]  /*3da0*/  @!P6 LOP3.LUT R0, R169, 0x6, R3, 0xf8, !PT ;  /* 0x00000006a900e812 */ /* 0x000fe200078ef803 */
[----:B------:R-:W-:Y:S01]  /*3db0*/  IMAD R66, R208, 0x4, R168 ;  /* 0x00000004d0427824 */ /* 0x000fe200078e02a8 */
[CC--:B------:R-:W-:Y:S01]  /*3dc0*/  @!P6 IMNMX R60, R2.reuse, R215.reuse, PT ;  /* 0x000000d7023ce217 */ /* 0x0c0fe20003800200 */
[----:B------:R-:W-:Y:S01]  /*3dd0*/  FMUL.FTZ R61, R221, 1.4426950216293334961 ;  /* 0x3fb8aa3bdd3d7820 */ /* 0x000fe20000410000 */
[----:B------:R-:W-:Y:S01]  /*3de0*/  @!P6 IADD3 R2, R2, 0x8, RZ ;  /* 0x000000080202e810 */ /* 0x000fe20007ffe0ff */
[----:B------:R-:W2:Y:S01]  /*3df0*/  S2R R168, SR_TID.X ;  /* 0x0000000000a87919 */ /* 0x000ea20000002100 */
[C---:B------:R-:W-:Y:S03]  /*3e00*/  HMMA.16816.F32 R8, R56.reuse, R62, R8 ;  /* 0x0000003e3808723c */ /* 0x040fe60000001808 */
[----:B------:R-:W-:Y:S01]  /*3e10*/  FSEL R61, R61, RZ, P0 ;  /* 0x000000ff3d3d7208 */ /* 0x000fe20000000000 */
[----:B------:R-:W-:Y:S01]  /*3e20*/  @!P6 IMAD R0, R230, 0x40, R0 ;  /* 0x00000040e600e824 */ /* 0x000fe200078e0200 */
[----:B------:R-:W-:Y:S01]  /*3e30*/  @!P6 IMNMX R2, R2, R215, PT ;  /* 0x000000d70202e217 */ /* 0x000fe20003800200 */
[----:B------:R-:W-:Y:S01]  /*3e40*/  IMAD.WIDE.U32 R66, R66, -0x326172a9, RZ ;  /* 0xcd9e8d5742427825 */ /* 0x000fe200078e00ff */
[----:B------:R-:W-:Y:S01]  /*3e50*/  FSETP.NEU.FTZ.AND P0, PT, R222, -INF , PT ;  /* 0xff800000de00780b */ /* 0x000fe20003f1d000 */
[----:B------:R-:W3:Y:S01]  /*3e60*/  S2R R169, SR_TID.X ;  /* 0x0000000000a97919 */ /* 0x000ee20000002100 */
[CC--:B------:R-:W-:Y:S03]  /*3e70*/  @!P6 ISETP.GE.AND P1, PT, R0.reuse, R60.reuse, PT ;  /* 0x0000003c0000e20c */ /* 0x0c0fe60003f26270 */
[----:B------:R-:W-:Y:S02]  /*3e80*/  @!P6 IADD3 R62, R0, 0x1, RZ ;  /* 0x00000001003ee810 */ /* 0x000fe40007ffe0ff */
[----:B------:R-:W-:Y:S02]  /*3e90*/  @!P6 FSEL R4, R4, -INF , !P1 ;  /* 0xff8000000404e808 */ /* 0x000fe40004800000 */
[----:B------:R-:W-:Y:S02]  /*3ea0*/  @!P6 ISETP.GE.AND P1, PT, R62, R60, PT ;  /* 0x0000003c3e00e20c */ /* 0x000fe40003f26270 */
[----:B------:R-:W-:Y:S01]  /*3eb0*/  LOP3.LUT R64, R67, R249, R244, 0x96, !PT ;  /* 0x000000f943407212 */ /* 0x000fe200078e96f4 */
[--C-:B------:R-:W-:Y:S01]  /*3ec0*/  FFMA.FTZ R4, R4, c[0x0][0x23c], -R61.reuse ;  /* 0x00008f0004047a23 */ /* 0x100fe2000001083d */
[----:B------:R-:W-:Y:S02]  /*3ed0*/  @!P6 FSEL R5, R5, -INF , !P1 ;  /* 0xff8000000505e808 */ /* 0x000fe40004800000 */
[-C--:B------:R-:W-:Y:S01]  /*3ee0*/  @!P6 ISETP.GE.AND P1, PT, R0, R2.reuse, PT ;  /* 0x000000020000e20c */ /* 0x080fe20003f26270 */
[----:B------:R4:W-:Y:S01]  /*3ef0*/  MUFU.EX2 R103, R4 ;  /* 0x0000000400677308 */ /* 0x0009e20000000800 */
[----:B--2---:R-:W-:Y:S01]  /*3f00*/  SHF.R.S32.HI R168, RZ, 0x1f, R168 ;  /* 0x0000001fffa87819 */ /* 0x004fe200000114a8 */
[----:B------:R-:W-:Y:S01]  /*3f10*/  FFMA.FTZ R5, R5, c[0x0][0x23c], -R61 ;  /* 0x00008f0005057a23 */ /* 0x000fe2000001083d */
[----:B------:R-:W-:Y:S01]  /*3f20*/  @!P6 FSEL R6, R6, -INF , !P1 ;  /* 0xff8000000606e808 */ /* 0x000fe20004800000 */
[C---:B-1----:R-:W-:Y:S03]  /*3f30*/  HMMA.16816.F32 R12, R56.reuse, R52, R12 ;  /* 0x00000034380c723c */ /* 0x042fe6000000180c */
[----:B------:R-:W-:Y:S01]  /*3f40*/  IMAD.WIDE.U32 R64, R64, -0x2daee0ad, RZ ;  /* 0xd2511f5340407825 */ /* 0x000fe200078e00ff */
[----:B---3--:R-:W-:Y:S02]  /*3f50*/  LEA.HI R168, R168, R169, RZ, 0x7 ;  /* 0x000000a9a8a87211 */ /* 0x008fe400078f38ff */
[----:B------:R1:W-:Y:S01]  /*3f60*/  MUFU.EX2 R102, R5 ;  /* 0x0000000500667308 */ /* 0x0003e20000000800 */
[C---:B------:R-:W-:Y:S01]  /*3f70*/  IADD3 R169, R245.reuse, -0x126145ec, RZ ;  /* 0xed9eba14f5a97810 */ /* 0x040fe20007ffe0ff */
[----:B------:R-:W-:Y:S04]  /*3f80*/  HMMA.16816.F32 R16, R56, R54, R16 ;  /* 0x000000363810723c */ /* 0x000fe80000001810 */
[----:B------:R-:W-:Y:S05]  /*3f90*/  SHF.R.S32.HI R168, RZ, 0x7, R168 ;  /* 0x00000007ffa87819 */ /* 0x000fea00000114a8 */
[----:B------:R-:W-:Y:S03]  /*3fa0*/  IMAD R3, R230, 0x2, R168 ;  /* 0x00000002e6037824 */ /* 0x000fe600078e02a8 */
[----:B------:R-:W-:Y:S01]  /*3fb0*/  IADD3 R168, R245, -0x4498517b, RZ ;  /* 0xbb67ae85f5a87810 */ /* 0x000fe20007ffe0ff */
[----:B----4-:R-:W-:Y:S01]  /*3fc0*/  FMUL.FTZ R4, R222, 1.4426950216293334961 ;  /* 0x3fb8aa3bde047820 */ /* 0x010fe20000410000 */
[----:B------:R-:W-:Y:S04]  /*3fd0*/  LOP3.LUT R63, R233, R245, R3, 0x96, !PT ;  /* 0x000000f5e93f7212 */ /* 0x000fe800078e9603 */
[----:B------:R-:W-:Y:S02]  /*3fe0*/  FSEL R3, R4, RZ, P0 ;  /* 0x000000ff04037208 */ /* 0x000fe40000000000 */
[----:B------:R-:W-:Y:S02]  /*3ff0*/  @!P6 ISETP.GE.AND P0, PT, R62, R2, PT ;  /* 0x000000023e00e20c */ /* 0x000fe40003f06270 */
[----:B------:R-:W-:Y:S01]  /*4000*/  LOP3.LUT R62, R65, R232, R168, 0x96, !PT ;  /* 0x000000e8413e7212 */ /* 0x000fe200078e96a8 */
[--C-:B------:R-:W-:Y:S01]  /*4010*/  FFMA.FTZ R6, R6, c[0x0][0x23c], -R3.reuse ;  /* 0x00008f0006067a23 */ /* 0x100fe20000010803 */
[----:B------:R-:W-:Y:S01]  /*4020*/  IADD3 R168, R244, -0x61c88647, RZ ;  /* 0x9e3779b9f4a87810 */ /* 0x000fe20007ffe0ff */
[----:B-1----:R-:W-:Y:S01]  /*4030*/  IMAD.WIDE.U32 R4, R63, -0x326172a9, RZ ;  /* 0xcd9e8d573f047825 */ /* 0x002fe200078e00ff */
[----:B------:R-:W-:Y:S01]  /*4040*/  @!P6 FSEL R7, R7, -INF , !P0 ;  /* 0xff8000000707e808 */ /* 0x000fe20004000000 */
[----:B------:R1:W2:Y:S02]  /*4050*/  MUFU.EX2 R101, R6 ;  /* 0x0000000600657308 */ /* 0x0002a40000000800 */
[----:B------:R-:W-:Y:S01]  /*4060*/  IMAD.WIDE.U32 R62, R62, -0x326172a9, RZ ;  /* 0xcd9e8d573e3e7825 */ /* 0x000fe200078e00ff */
[----:B------:R-:W-:Y:S02]  /*4070*/  LOP3.LUT R66, R5, R66, R168, 0x96, !PT ;  /* 0x0000004205427212 */ /* 0x000fe400078e96a8 */
[----:B------:R-:W-:Y:S01]  /*4080*/  @!P6 IADD3 R5, R0, 0x8, RZ ;  /* 0x000000080005e810 */ /* 0x000fe20007ffe0ff */
[----:B------:R-:W-:Y:S01]  /*4090*/  FFMA.FTZ R7, R7, c[0x0][0x23c], -R3 ;  /* 0x00008f0007077a23 */ /* 0x000fe20000010803 */
[----:B------:R-:W-:Y:S02]  /*40a0*/  LOP3.LUT R52, R63, R4, R100, 0x96, !PT ;  /* 0x000000043f347212 */ /* 0x000fe400078e9664 */
[C---:B------:R-:W-:Y:S01]  /*40b0*/  @!P6 ISETP.GE.AND P1, PT, R5.reuse, R60, PT ;  /* 0x0000003c0500e20c */ /* 0x040fe20003f26270 */
[----:B------:R3:W4:Y:S01]  /*40c0*/  MUFU.EX2 R100, R7 ;  /* 0x0000000700647308 */ /* 0x0007220000000800 */
[----:B------:R-:W-:Y:S01]  /*40d0*/  @!P6 ISETP.GE.AND P0, PT, R5, R2, PT ;  /* 0x000000020500e20c */ /* 0x000fe20003f06270 */
[----:B------:R-:W-:Y:S01]  /*40e0*/  IMAD.WIDE.U32 R4, R66, -0x2daee0ad, RZ ;  /* 0xd2511f5342047825 */ /* 0x000fe200078e00ff */
[----:B------:R-:W-:Y:S02]  /*40f0*/  @!P6 FSEL R8, R8, -INF , !P1 ;  /* 0xff8000000808e808 */ /* 0x000fe40004800000 */
[----:B------:R-:W-:Y:S01]  /*4100*/  @!P6 FSEL R10, R10, -INF , !P0 ;  /* 0xff8000000a0ae808 */ /* 0x000fe20004000000 */
[----:B------:R-:W-:Y:S01]  /*4110*/  IMAD.WIDE.U32 R52, R52, -0x2daee0ad, RZ ;  /* 0xd2511f5334347825 */ /* 0x000fe200078e00ff */
[----:B------:R-:W-:Y:S03]  /*4120*/  IADD3 R168, R245, 0x76cf5d0a, RZ ;  /* 0x76cf5d0af5a87810 */ /* 0x000fe60007ffe0ff */
[----:B------:R-:W-:Y:S02]  /*4130*/  FFMA.FTZ R8, R8, c[0x0][0x23c], -R61 ;  /* 0x00008f0008087a23 */ /* 0x000fe4000001083d */
[----:B------:R-:W-:Y:S01]  /*4140*/  FFMA.FTZ R10, R10, c[0x0][0x23c], -R3 ;  /* 0x00008f000a0a7a23 */ /* 0x000fe20000010803 */
[----:B-1----:R-:W-:Y:S01]  /*4150*/  @!P6 IADD3 R6, R0, 0x9, RZ ;  /* 0x000000090006e810 */ /* 0x002fe20007ffe0ff */
[----:B------:R1:W1:Y:S03]  /*4160*/  MUFU.EX2 R67, R8 ;  /* 0x0000000800437308 */ /* 0x0002660000000800 */
[C---:B------:R-:W-:Y:S02]  /*4170*/  @!P6 ISETP.GE.AND P2, PT, R6.reuse, R60, PT ;  /* 0x0000003c0600e20c */ /* 0x040fe40003f46270 */
[----:B------:R-:W-:Y:S02]  /*4180*/  @!P6 ISETP.GE.AND P1, PT, R6, R2, PT ;  /* 0x000000020600e20c */ /* 0x000fe40003f26270 */
[----:B------:R-:W-:Y:S02]  /*4190*/  @!P6 FSEL R9, R9, -INF , !P2 ;  /* 0xff8000000909e808 */ /* 0x000fe40005000000 */
[----:B---3--:R-:W-:Y:S01]  /*41a0*/  LOP3.LUT R7, R5, R64, R168, 0x96, !PT ;  /* 0x0000004005077212 */ /* 0x008fe200078e96a8 */
[----:B------:R-:W-:Y:S01]  /*41b0*/  MUFU.EX2 R65, R10 ;  /* 0x0000000a00417308 */ /* 0x000fe20000000800 */
[----:B------:R-:W-:Y:S01]  /*41c0*/  IADD3 R168, R245, 0x32370b8f, RZ ;  /* 0x32370b8ff5a87810 */ /* 0x000fe20007ffe0ff */
[----:B------:R-:W-:Y:S01]  /*41d0*/  FFMA.FTZ R9, R9, c[0x0][0x23c], -R61 ;  /* 0x00008f0009097a23 */ /* 0x000fe2000001083d */
[----:B------:R-:W-:Y:S01]  /*41e0*/  @!P6 IADD3 R5, R0, 0x10, RZ ;  /* 0x000000100005e810 */ /* 0x000fe20007ffe0ff */
[----:B------:R-:W-:Y:S01]  /*41f0*/  IMAD.WIDE.U32 R6, R7, -0x326172a9, RZ ;  /* 0xcd9e8d5707067825 */ /* 0x000fe200078e00ff */
[----:B------:R-:W-:Y:S02]  /*4200*/  LOP3.LUT R53, R53, R4, R168, 0x96, !PT ;  /* 0x0000000435357212 */ /* 0x000fe400078e96a8 */
[----:B------:R-:W-:Y:S02]  /*4210*/  IADD3 R168, R244, -0x255992d5, RZ ;  /* 0xdaa66d2bf4a87810 */ /* 0x000fe40007ffe0ff */
[C---:B------:R-:W-:Y:S01]  /*4220*/  @!P6 ISETP.GE.AND P2, PT, R5.reuse, R60, PT ;  /* 0x0000003c0500e20c */ /* 0x040fe20003f46270 */
[----:B------:R3:W2:Y:S01]  /*4230*/  MUFU.EX2 R66, R9 ;  /* 0x0000000900427308 */ /* 0x0006a20000000800 */
[----:B------:R-:W-:Y:S02]  /*4240*/  @!P6 IADD3 R4, R0, 0x11, RZ ;  /* 0x000000110004e810 */ /* 0x000fe40007ffe0ff */
[----:B------:R-:W-:Y:S02]  /*4250*/  @!P6 ISETP.GE.AND P3, PT, R5, R2, PT ;  /* 0x000000020500e20c */ /* 0x000fe40003f66270 */
[----:B-1----:R-:W-:Y:S02]  /*4260*/  LOP3.LUT R8, R7, R62, R168, 0x96, !PT ;  /* 0x0000003e07087212 */ /* 0x002fe400078e96a8 */
[C---:B------:R-:W-:Y:S02]  /*4270*/  @!P6 ISETP.GE.AND P4, PT, R4.reuse, R60, PT ;  /* 0x0000003c0400e20c */ /* 0x040fe40003f86270 */
[----:B------:R-:W-:Y:S01]  /*4280*/  @!P6 ISETP.GE.AND P0, PT, R4, R2, PT ;  /* 0x000000020400e20c */ /* 0x000fe20003f06270 */
[----:B------:R-:W-:Y:S01]  /*4290*/  IMAD.WIDE.U32 R4, R53, -0x326172a9, RZ ;  /* 0xcd9e8d5735047825 */ /* 0x000fe200078e00ff */
[----:B------:R-:W-:Y:S02]  /*42a0*/  @!P6 FSEL R11, R11, -INF , !P1 ;  /* 0xff8000000b0be808 */ /* 0x000fe40004800000 */
[----:B------:R-:W-:Y:S02]  /*42b0*/  @!P6 FSEL R12, R12, -INF , !P2 ;  /* 0xff8000000c0ce808 */ /* 0x000fe40005000000 */
[----:B------:R-:W-:Y:S01]  /*42c0*/  IADD3 R168, R244, 0x78dde6e4, RZ ;  /* 0x78dde6e4f4a87810 */ /* 0x000fe20007ffe0ff */
[----:B------:R-:W-:Y:S01]  /*42d0*/  FFMA.FTZ R64, R11, c[0x0][0x23c], -R3 ;  /* 0x00008f000b407a23 */ /* 0x000fe20000010803 */
[----:B------:R-:W-:Y:S01]  /*42e0*/  @!P6 FSEL R13, R13, -INF , !P4 ;  /* 0xff8000000d0de808 */ /* 0x000fe20006000000 */
[--C-:B------:R-:W-:Y:S01]  /*42f0*/  FFMA.FTZ R12, R12, c[0x0][0x23c], -R61.reuse ;  /* 0x00008f000c0c7a23 */ /* 0x100fe2000001083d */
[----:B------:R-:W-:Y:S02]  /*4300*/  LOP3.LUT R5, R5, R6, R168, 0x96, !PT ;  /* 0x0000000605057212 */ /* 0x000fe400078e96a8 */
[----:B------:R-:W-:Y:S01]  /*4310*/  IADD3 R168, R244, 0x1715609d, RZ ;  /* 0x1715609df4a87810 */ /* 0x000fe20007ffe0ff */
[----:B------:R1:W1:Y:S01]  /*4320*/  MUFU.EX2 R63, R12 ;  /* 0x0000000c003f7308 */ /* 0x0002620000000800 */
[----:B------:R-:W-:Y:S01]  /*4330*/  @!P6 IADD3 R6, R0, 0x18, RZ ;  /* 0x000000180006e810 */ /* 0x000fe20007ffe0ff */
[----:B---3--:R-:W-:Y:S01]  /*4340*/  IMAD.WIDE.U32 R8, R8, -0x2daee0ad, RZ ;  /* 0xd2511f5308087825 */ /* 0x008fe200078e00ff */
[----:B------:R-:W-:Y:S02]  /*4350*/  @!P6 IADD3 R0, R0, 0x19, RZ ;  /* 0x000000190000e810 */ /* 0x000fe40007ffe0ff */
[C---:B------:R-:W-:Y:S01]  /*4360*/  @!P6 ISETP.GE.AND P1, PT, R6.reuse, R60, PT ;  /* 0x0000003c0600e20c */ /* 0x040fe20003f26270 */
[----:B------:R-:W-:Y:S01]  /*4370*/  FFMA.FTZ R13, R13, c[0x0][0x23c], -R61 ;  /* 0x00008f000d0d7a23 */ /* 0x000fe2000001083d */
[----:B------:R-:W-:Y:S02]  /*4380*/  LOP3.LUT R10, R9, R52, R169, 0x96, !PT ;  /* 0x00000034090a7212 */ /* 0x000fe400078e96a9 */
[-C--:B------:R-:W-:Y:S01]  /*4390*/  @!P6 ISETP.GE.AND P5, PT, R6, R2.reuse, PT ;  /* 0x000000020600e20c */ /* 0x080fe20003fa6270 */
[----:B------:R3:W-:Y:S01]  /*43a0*/  MUFU.EX2 R62, R13 ;  /* 0x0000000d003e7308 */ /* 0x0007e20000000800 */
[----:B------:R-:W-:Y:S01]  /*43b0*/  @!P6 ISETP.GE.AND P4, PT, R0, R2, PT ;  /* 0x000000020000e20c */ /* 0x000fe20003f86270 */
[----:B------:R-:W-:Y:S01]  /*43c0*/  IMAD.WIDE.U32 R10, R10, -0x326172a9, RZ ;  /* 0xcd9e8d570a0a7825 */ /* 0x000fe200078e00ff */
[----:B------:R-:W-:Y:S02]  /*43d0*/  @!P6 ISETP.GE.AND P2, PT, R0, R60, PT ;  /* 0x0000003c0000e20c */ /* 0x000fe40003f46270 */
[----:B------:R-:W-:Y:S02]  /*43e0*/  @!P6 FSEL R19, R19, -INF , !P4 ;  /* 0xff8000001313e808 */ /* 0x000fe40006000000 */
[----:B------:R-:W-:Y:S01]  /*43f0*/  LOP3.LUT R7, R11, R4, R168, 0x96, !PT ;  /* 0x000000040b077212 */ /* 0x000fe200078e96a8 */
[----:B------:R-:W-:Y:S01]  /*4400*/  IMAD.WIDE.U32 R4, R5, -0x2daee0ad, RZ ;  /* 0xd2511f5305047825 */ /* 0x000fe200078e00ff */
[----:B------:R-:W-:Y:S01]  /*4410*/  IADD3 R168, R245, -0x56f99767, RZ ;  /* 0xa9066899f5a87810 */ /* 0x000fe20007ffe0ff */
[----:B------:R-:W1:Y:S01]  /*4420*/  MUFU.EX2 R64, R64 ;  /* 0x0000004000407308 */ /* 0x000e620000000800 */
[----:B------:R-:W-:Y:S01]  /*4430*/  @!P6 FSEL R18, R18, -INF , !P5 ;  /* 0xff8000001212e808 */ /* 0x000fe20006800000 */
[----:B------:R-:W-:Y:S01]  /*4440*/  IMAD.WIDE.U32 R6, R7, -0x2daee0ad, RZ ;  /* 0xd2511f5307067825 */ /* 0x000fe200078e00ff */
[----:B------:R-:W-:Y:S02]  /*4450*/  LOP3.LUT R5, R5, R8, R168, 0x96, !PT ;  /* 0x0000000805057212 */ /* 0x000fe400078e96a8 */
[----:B------:R-:W-:Y:S01]  /*4460*/  IADD3 R168, R245, 0x646e171e, RZ ;  /* 0x646e171ef5a87810 */ /* 0x000fe20007ffe0ff */
[--C-:B------:R-:W-:Y:S01]  /*4470*/  FFMA.FTZ R18, R18, c[0x0][0x23c], -R3.reuse ;  /* 0x00008f0012127a23 */ /* 0x100fe20000010803 */
[----:B------:R-:W-:Y:S02]  /*4480*/  LOP3.LUT R52, R6, 0xffff, RZ, 0xc0, !PT ;  /* 0x0000ffff06347812 */ /* 0x000fe400078ec0ff */
[----:B------:R-:W-:Y:S01]  /*4490*/  LOP3.LUT R2, R7, R4, R168, 0x96, !PT ;  /* 0x0000000407027212 */ /* 0x000fe200078e96a8 */
[----:B------:R-:W-:Y:S01]  /*44a0*/  IMAD.WIDE.U32 R4, R5, -0x326172a9, RZ ;  /* 0xcd9e8d5705047825 */ /* 0x000fe200078e00ff */
[----:B------:R-:W-:Y:S01]  /*44b0*/  IADD3 R168, R244, -0x4ab325aa, RZ ;  /* 0xb54cda56f4a87810 */ /* 0x000fe20007ffe0ff */
[----:B------:R-:W-:Y:S01]  /*44c0*/  MUFU.EX2 R57, R18 ;  /* 0x0000001200397308 */ /* 0x000fe20000000800 */
[----:B------:R-:W-:Y:S02]  /*44d0*/  @!P6 FSEL R15, R15, -INF , !P0 ;  /* 0xff8000000f0fe808 */ /* 0x000fe40004000000 */
[----:B------:R-:W-:Y:S01]  /*44e0*/  LOP3.LUT R0, R5, R10, R168, 0x96, !PT ;  /* 0x0000000a05007212 */ /* 0x000fe200078e96a8 */
[----:B------:R-:W-:Y:S01]  /*44f0*/  IMAD.MOV.U32 R168, RZ, RZ, c[0x0][0x22c] ;  /* 0x00008b00ffa87624 */ /* 0x000fe200078e00ff */
[----:B------:R-:W-:Y:S01]  /*4500*/  LOP3.LUT R7, R4, 0xffff, RZ, 0xc0, !PT ;  /* 0x0000ffff04077812 */ /* 0x000fe200078ec0ff */
[----:B------:R-:W-:Y:S01]  /*4510*/  FFMA.FTZ R15, R15, c[0x0][0x23c], -R3 ;  /* 0x00008f000f0f7a23 */ /* 0x000fe20000010803 */
[----:B------:R-:W-:Y:S01]  /*4520*/  LOP3.LUT R5, R0, 0xffff, RZ, 0xc0, !PT ;  /* 0x0000ffff00057812 */ /* 0x000fe200078ec0ff */
[----:B------:R-:W-:Y:S01]  /*4530*/  IMAD R168, R168, c[0x0][0x1c0], RZ ;  /* 0x00007000a8a87a24 */ /* 0x000fe200078e02ff */
[----:B------:R-:W-:Y:S01]  /*4540*/  LOP3.LUT R11, R4, 0xff, RZ, 0xc0, !PT ;  /* 0x000000ff040b7812 */ /* 0x000fe200078ec0ff */
[----:B------:R-:W2:Y:S01]  /*4550*/  MUFU.EX2 R59, R15 ;  /* 0x0000000f003b7308 */ /* 0x000ea20000000800 */
[--C-:B------:R-:W-:Y:S01]  /*4560*/  SHF.R.U32.HI R10, RZ, 0x18, R4.reuse ;  /* 0x00000018ff0a7819 */ /* 0x100fe20000011604 */
[----:B------:R-:W-:Y:S01]  /*4570*/  IMAD.U32 R168, R168, -0x40, RZ ;  /* 0xffffffc0a8a87824 */ /* 0x000fe200078e00ff */
[----:B-1----:R-:W-:Y:S02]  /*4580*/  SHF.R.U32.HI R12, RZ, 0x10, R4 ;  /* 0x00000010ff0c7819 */ /* 0x002fe40000011604 */
[----:B------:R-:W-:Y:S02]  /*4590*/  SHF.R.U32.HI R4, RZ, 0x8, R5 ;  /* 0x00000008ff047819 */ /* 0x000fe40000011605 */
[----:B------:R-:W-:Y:S02]  /*45a0*/  SHF.R.U32.HI R5, RZ, 0x10, R0 ;  /* 0x00000010ff057819 */ /* 0x000fe40000011600 */
[----:B------:R-:W-:Y:S02]  /*45b0*/  @!P6 FSEL R14, R14, -INF , !P3 ;  /* 0xff8000000e0ee808 */ /* 0x000fe40005800000 */
[----:B------:R-:W-:Y:S02]  /*45c0*/  LOP3.LUT R5, R5, 0xff, RZ, 0xc0, !PT ;  /* 0x000000ff05057812 */ /* 0x000fe400078ec0ff */
[----:B------:R-:W-:Y:S01]  /*45d0*/  LOP3.LUT R4, R4, 0xffff, RZ, 0xc0, !PT ;  /* 0x0000ffff04047812 */ /* 0x000fe200078ec0ff */
[--C-:B------:R-:W-:Y:S01]  /*45e0*/  FFMA.FTZ R14, R14, c[0x0][0x23c], -R3.reuse ;  /* 0x00008f000e0e7a23 */ /* 0x100fe20000010803 */
[----:B------:R-:W-:Y:S01]  /*45f0*/  @!P6 FSEL R17, R17, -INF , !P2 ;  /* 0xff8000001111e808 */ /* 0x000fe20005000000 */
[----:B------:R-:W-:Y:S01]  /*4600*/  FFMA.FTZ R3, R19, c[0x0][0x23c], -R3 ;  /* 0x00008f0013037a23 */ /* 0x000fe20000010803 */
[----:B------:R-:W-:Y:S01]  /*4610*/  ISETP.LE.U32.AND P5, PT, R5, UR6, PT ;  /* 0x0000000605007c0c */ /* 0x000fe2000bfa3070 */
[----:B------:R-:W1:Y:S01]  /*4620*/  MUFU.EX2 R60, R14 ;  /* 0x0000000e003c7308 */ /* 0x000e620000000800 */
[--C-:B------:R-:W-:Y:S02]  /*4630*/  SHF.R.U32.HI R8, RZ, 0x18, R6.reuse ;  /* 0x00000018ff087819 */ /* 0x100fe40000011606 */
[----:B------:R-:W-:Y:S02]  /*4640*/  LOP3.LUT R9, R6, 0xff, RZ, 0xc0, !PT ;  /* 0x000000ff06097812 */ /* 0x000fe400078ec0ff */
[----:B---3--:R-:W-:Y:S02]  /*4650*/  SHF.R.U32.HI R13, RZ, 0x10, R6 ;  /* 0x00000010ff0d7819 */ /* 0x008fe40000011606 */
[----:B------:R-:W-:Y:S02]  /*4660*/  LOP3.LUT R6, R0, 0xff, RZ, 0xc0, !PT ;  /* 0x000000ff00067812 */ /* 0x000fe400078ec0ff */
[----:B------:R-:W-:Y:S01]  /*4670*/  ISETP.LE.U32.AND P2, PT, R4, UR6, PT ;  /* 0x0000000604007c0c */ /* 0x000fe2000bf43070 */
[----:B------:R3:W-:Y:S01]  /*4680*/  MUFU.EX2 R56, R3 ;  /* 0x0000000300387308 */ /* 0x0007e20000000800 */
[----:B------:R-:W-:Y:S01]  /*4690*/  SHF.R.U32.HI R0, RZ, 0x18, R0 ;  /* 0x00000018ff007819 */ /* 0x000fe20000011600 */
[----:B--2---:R-:W-:Y:S01]  /*46a0*/  @!P5 FADD.FTZ R101, -R101, -RZ ;  /* 0x800000ff6565d221 */ /* 0x004fe20000010100 */
[----:B------:R-:W-:Y:S02]  /*46b0*/  @!P6 FSEL R16, R16, -INF , !P1 ;  /* 0xff8000001010e808 */ /* 0x000fe40004800000 */
[----:B------:R-:W-:Y:S02]  /*46c0*/  ISETP.LE.U32.AND P1, PT, R6, UR6, PT ;  /* 0x0000000606007c0c */ /* 0x000fe4000bf23070 */
[----:B------:R-:W-:Y:S01]  /*46d0*/  ISETP.LE.U32.AND P6, PT, R0, UR6, PT ;  /* 0x0000000600007c0c */ /* 0x000fe2000bfc3070 */
[----:B------:R-:W-:Y:S01]  /*46e0*/  FFMA.FTZ R16, R16, c[0x0][0x23c], -R61 ;  /* 0x00008f0010107a23 */ /* 0x000fe2000001083d */
[----:B------:R-:W-:Y:S01]  /*46f0*/  SHF.R.U32.HI R4, RZ, 0x8, R7 ;  /* 0x00000008ff047819 */ /* 0x000fe20000011607 */
[----:B------:R-:W-:Y:S01]  /*4700*/  FFMA.FTZ R61, R17, c[0x0][0x23c], -R61 ;  /* 0x00008f00113d7a23 */ /* 0x000fe2000001083d */
[----:B------:R-:W-:Y:S01]  /*4710*/  ISETP.LE.U32.AND P4, PT, R11, UR6, PT ;  /* 0x000000060b007c0c */ /* 0x000fe2000bf83070 */
[----:B------:R-:W-:Y:S01]  /*4720*/  @!P2 FADD.FTZ R102, -R102, -RZ ;  /* 0x800000ff6666a221 */ /* 0x000fe20000010100 */
[----:B------:R-:W-:Y:S01]  /*4730*/  LOP3.LUT R4, R4, 0xffff, RZ, 0xc0, !PT ;  /* 0x0000ffff04047812 */ /* 0x000fe200078ec0ff */
[----:B------:R-:W-:Y:S01]  /*4740*/  MUFU.EX2 R58, R16 ;  /* 0x00000010003a7308 */ /* 0x000fe20000000800 */
[----:B------:R-:W-:Y:S02]  /*4750*/  LOP3.LUT R0, R2, 0xff, RZ, 0xc0, !PT ;  /* 0x000000ff02007812 */ /* 0x000fe400078ec0ff */
[----:B------:R-:W-:Y:S01]  /*4760*/  ISETP.LE.U32.AND P5, PT, R4, UR6, PT ;  /* 0x0000000604007c0c */ /* 0x000fe2000bfa3070 */
[----:B------:R-:W-:Y:S01]  /*4770*/  @!P1 FADD.FTZ R103, -R103, -RZ ;  /* 0x800000ff67679221 */ /* 0x000fe20000010100 */
[----:B------:R-:W-:Y:S01]  /*4780*/  ISETP.LE.U32.AND P2, PT, R0, UR6, PT ;  /* 0x0000000600007c0c */ /* 0x000fe2000bf43070 */
[----:B----4-:R-:W-:Y:S01]  /*4790*/  @!P6 FADD.FTZ R100, -R100, -RZ ;  /* 0x800000ff6464e221 */ /* 0x010fe20000010100 */
[----:B------:R-:W-:Y:S02]  /*47a0*/  LOP3.LUT R0, R12, 0xff, RZ, 0xc0, !PT ;  /* 0x000000ff0c007812 */ /* 0x000fe400078ec0ff */
[----:B------:R-:W-:Y:S01]  /*47b0*/  ISETP.LE.U32.AND P1, PT, R10, UR6, PT ;  /* 0x000000060a007c0c */ /* 0x000fe2000bf23070 */
[----:B------:R-:W-:Y:S01]  /*47c0*/  @!P4 FADD.FTZ R67, -R67, -RZ ;  /* 0x800000ff4343c221 */ /* 0x000fe20000010100 */
[----:B------:R-:W-:Y:S01]  /*47d0*/  ISETP.LE.U32.AND P6, PT, R0, UR6, PT ;  /* 0x0000000600007c0c */ /* 0x000fe2000bfc3070 */
[----:B------:R-:W2:Y:S01]  /*47e0*/  MUFU.EX2 R61, R61 ;  /* 0x0000003d003d7308 */ /* 0x000ea20000000800 */
[--C-:B------:R-:W-:Y:S02]  /*47f0*/  SHF.R.U32.HI R4, RZ, 0x10, R2.reuse ;  /* 0x00000010ff047819 */ /* 0x100fe40000011602 */
[----:B------:R-:W-:Y:S01]  /*4800*/  SHF.R.U32.HI R0, RZ, 0x18, R2 ;  /* 0x00000018ff007819 */ /* 0x000fe20000011602 */
[----:B------:R-:W-:Y:S01]  /*4810*/  @!P5 FADD.FTZ R66, -R66, -RZ ;  /* 0x800000ff4242d221 */ /* 0x000fe20000010100 */
[----:B------:R-:W-:Y:S01]  /*4820*/  LOP3.LUT R2, R2, 0xffff, RZ, 0xc0, !PT ;  /* 0x0000ffff02027812 */ /* 0x000fe200078ec0ff */
[----:B------:R-:W-:Y:S01]  /*4830*/  @!P2 FADD.FTZ R63, -R63, -RZ ;  /* 0x800000ff3f3fa221 */ /* 0x000fe20000010100 */
[----:B------:R-:W-:Y:S02]  /*4840*/  ISETP.LE.U32.AND P4, PT, R0, UR6, PT ;  /* 0x0000000600007c0c */ /* 0x000fe4000bf83070 */
[----:B------:R-:W-:Y:S01]  /*4850*/  LOP3.LUT R0, R4, 0xff, RZ, 0xc0, !PT ;  /* 0x000000ff04007812 */ /* 0x000fe200078ec0ff */
[----:B------:R-:W-:Y:S01]  /*4860*/  @!P1 FADD.FTZ R64, -R64, -RZ ;  /* 0x800000ff40409221 */ /* 0x000fe20000010100 */
[----:B------:R-:W-:Y:S01]  /*4870*/  SHF.R.U32.HI R2, RZ, 0x8, R2 ;  /* 0x00000008ff027819 */ /* 0x000fe20000011602 */
[----:B------:R-:W-:Y:S01]  /*4880*/  @!P6 FADD.FTZ R65, -R65, -RZ ;  /* 0x800000ff4141e221 */ /* 0x000fe20000010100 */
[----:B------:R-:W-:Y:S02]  /*4890*/  ISETP.LE.U32.AND P5, PT, R0, UR6, PT ;  /* 0x0000000600007c0c */ /* 0x000fe4000bfa3070 */
[----:B------:R-:W-:Y:S02]  /*48a0*/  SHF.R.U32.HI R0, RZ, 0x8, R52 ;  /* 0x00000008ff007819 */ /* 0x000fe40000011634 */
[----:B------:R-:W-:Y:S02]  /*48b0*/  LOP3.LUT R2, R2, 0xffff, RZ, 0xc0, !PT ;  /* 0x0000ffff02027812 */ /* 0x000fe400078ec0ff */
[----:B---3--:R-:W-:Y:S01]  /*48c0*/  LOP3.LUT R3, R13, 0xff, RZ, 0xc0, !PT ;  /* 0x000000ff0d037812 */ /* 0x008fe200078ec0ff */
[----:B------:R-:W-:Y:S01]  /*48d0*/  @!P4 FADD.FTZ R59, -R59, -RZ ;  /* 0x800000ff3b3bc221 */ /* 0x000fe20000010100 */
[----:B------:R-:W-:Y:S02]  /*48e0*/  LOP3.LUT R0, R0, 0xffff, RZ, 0xc0, !PT ;  /* 0x0000ffff00007812 */ /* 0x000fe400078ec0ff */
[----:B------:R-:W-:Y:S02]  /*48f0*/  ISETP.LE.U32.AND P6, PT, R2, UR6, PT ;  /* 0x0000000602007c0c */ /* 0x000fe4000bfc3070 */
[----:B------:R-:W-:Y:S01]  /*4900*/  F2FP.RELU.PACK_AB R2, R100, R101 ;  /* 0x000000656402723e */ /* 0x000fe200000008ff */
[----:B-1----:R-:W-:Y:S01]  /*4910*/  @!P5 FADD.FTZ R60, -R60, -RZ ;  /* 0x800000ff3c3cd221 */ /* 0x002fe20000010100 */
[----:B------:R-:W-:Y:S02]  /*4920*/  ISETP.LE.U32.AND P1, PT, R3, UR6, PT ;  /* 0x0000000603007c0c */ /* 0x000fe4000bf23070 */
[----:B------:R-:W-:Y:S01]  /*4930*/  F2FP.RELU.PACK_AB R3, R102, R103 ;  /* 0x000000676603723e */ /* 0x000fe200000008ff */
[----:B------:R1:W-:Y:S01]  /*4940*/  STS [R224+0x12400], R2 ;  /* 0x01240002e0007388 */ /* 0x0003e20000000800 */
[----:B------:R-:W-:Y:S02]  /*4950*/  ISETP.LE.U32.AND P2, PT, R0, UR6, PT ;  /* 0x0000000600007c0c */ /* 0x000fe4000bf43070 */
[----:B------:R-:W-:Y:S01]  /*4960*/  F2FP.RELU.PACK_AB R0, R66, R67 ;  /* 0x000000434200723e */ /* 0x000fe200000008ff */
[----:B------:R3:W-:Y:S01]  /*4970*/  STS [R224+0x12000], R3 ;  /* 0x01200003e0007388 */ /* 0x0007e20000000800 */
[----:B------:R-:W-:Y:S01]  /*4980*/  ISETP.LE.U32.AND P0, PT, R8, UR6, PT ;  /* 0x0000000608007c0c */ /* 0x000fe2000bf03070 */
[----:B------:R-:W-:Y:S01]  /*4990*/  @!P6 FADD.FTZ R62, -R62, -RZ ;  /* 0x800000ff3e3ee221 */ /* 0x000fe20000010100 */
[----:B------:R-:W-:Y:S01]  /*49a0*/  ISETP.LE.U32.AND P3, PT, R9, UR6, PT ;  /* 0x0000000609007c0c */ /* 0x000fe2000bf63070 */
[----:B------:R4:W-:Y:S01]  /*49b0*/  STS [R227+0x12000], R0 ;  /* 0x01200000e3007388 */ /* 0x0009e20000000800 */
[----:B------:R-:W-:Y:S01]  /*49c0*/  F2FP.RELU.PACK_AB R5, R64, R65 ;  /* 0x000000414005723e */ /* 0x000fe200000008ff */
[----:B------:R-:W-:Y:S01]  /*49d0*/  @!P1 FADD.FTZ R57, -R57, -RZ ;  /* 0x800000ff39399221 */ /* 0x000fe20000010100 */
[----:B------:R-:W-:Y:S02]  /*49e0*/  F2FP.RELU.PACK_AB R4, R62, R63 ;  /* 0x0000003f3e04723e */ /* 0x000fe400000008ff */
[----:B------:R-:W-:Y:S01]  /*49f0*/  FSETP.GE.FTZ.AND P1, PT, R102, RZ, PT ;  /* 0x000000ff6600720b */ /* 0x000fe20003f36000 */
[----:B--2---:R-:W-:Y:S01]  /*4a00*/  @!P2 FADD.FTZ R61, -R61, -RZ ;  /* 0x800000ff3d3da221 */ /* 0x004fe20000010100 */
[----:B------:R-:W-:Y:S01]  /*4a10*/  STS [R227+0x12400], R5 ;  /* 0x01240005e3007388 */ /* 0x000fe20000000800 */
[----:B------:R-:W-:Y:S02]  /*4a20*/  FSETP.GE.FTZ.AND P2, PT, R103, RZ, PT ;  /* 0x000000ff6700720b */ /* 0x000fe40003f56000 */
[----:B------:R-:W-:Y:S01]  /*4a30*/  @!P0 FADD.FTZ R56, -R56, -RZ ;  /* 0x800000ff38388221 */ /* 0x000fe20000010100 */
[----:B------:R-:W-:Y:S01]  /*4a40*/  STS [R225+0x12000], R4 ;  /* 0x01200004e1007388 */ /* 0x000fe20000000800 */
[----:B------:R-:W-:Y:S01]  /*4a50*/  @!P3 FADD.FTZ R58, -R58, -RZ ;  /* 0x800000ff3a3ab221 */ /* 0x000fe20000010100 */
[----:B------:R-:W-:Y:S02]  /*4a60*/  FSETP.GE.FTZ.AND P5, PT, R67, RZ, PT ;  /* 0x000000ff4300720b */ /* 0x000fe40003fb6000 */
[----:B------:R-:W-:Y:S02]  /*4a70*/  FSETP.GE.FTZ.AND P3, PT, R63, RZ, PT ;  /* 0x000000ff3f00720b */ /* 0x000fe40003f76000 */
[----:B-1----:R-:W-:Y:S02]  /*4a80*/  F2FP.RELU.PACK_AB R2, R61, R58 ;  /* 0x0000003a3d02723e */ /* 0x002fe400000008ff */
[----:B------:R-:W-:Y:S02]  /*4a90*/  FSETP.GE.FTZ.AND P4, PT, R66, RZ, PT ;  /* 0x000000ff4200720b */ /* 0x000fe40003f96000 */
[----:B---3--:R-:W-:Y:S02]  /*4aa0*/  F2FP.RELU.PACK_AB R3, R59, R60 ;  /* 0x0000003c3b03723e */ /* 0x008fe400000008ff */
[----:B----4-:R-:W-:Y:S03]  /*4ab0*/  F2FP.RELU.PACK_AB R0, R56, R57 ;  /* 0x000000393800723e */ /* 0x010fe600000008ff */
[----:B------:R1:W-:Y:S04]  /*4ac0*/  STS [R225+0x12400], R3 ;  /* 0x01240003e1007388 */ /* 0x0003e80000000800 */
[----:B------:R-:W-:Y:S04]  /*4ad0*/  STS [R226+0x12400], R0 ;  /* 0x01240000e2007388 */ /* 0x000fe80000000800 */
[----:B------:R2:W-:Y:S04]  /*4ae0*/  STS [R226+0x12000], R2 ;  /* 0x01200002e2007388 */ /* 0x0005e80000000800 */
[----:B------:R-:W3:Y:S08]  /*4af0*/  LDSM.16.M88.4 R16, [R193+0x8000] ;  /* 0x00800000c110783b */ /* 0x000ef00000000200 */
[----:B------:R-:W4:Y:S01]  /*4b00*/  LDSM.16.M88.4 R52, [R195+0x8000] ;  /* 0x00800000c334783b */ /* 0x000f220000000200 */
[----:B-1----:R-:W-:Y:S02]  /*4b10*/  IMAD.MOV.U32 R3, RZ, RZ, R228 ;  /* 0x000000ffff037224 */ /* 0x002fe400078e00e4 */
[----:B--2---:R-:W-:Y:S01]  /*4b20*/  IMAD.MOV.U32 R2, RZ, RZ, R229 ;  /* 0x000000ffff027224 */ /* 0x004fe200078e00e5 */
        /* <DEDUP_REMOVED lines=37> */
[----:B------:R-:W-:Y:S07]  /*4d80*/  HMMA.16816.F32 R16, R52, R166, R16 ;  /* 0x000000a63410723c */ /* 0x000fee0000001810 */
[C---:B------:R-:W-:Y:S05]  /*4d90*/  LEA R52, P0, R223.reuse, R2, 0x2 ;  /* 0x00000002df347211 */ /* 0x040fea00078010ff */
[----:B------:R-:W-:Y:S02]  /*4da0*/  LEA.HI.X.SX32 R53, R223, R3, 0x2, P0 ;  /* 0x00000003df357211 */ /* 0x000fe400000f16ff */
[C---:B------:R-:W-:Y:S03]  /*4db0*/  LEA R204, P0, R168.reuse, R204, 0x2 ;  /* 0x000000cca8cc7211 */ /* 0x040fe600078010ff */
[----:B------:R-:W2:Y:S01]  /*4dc0*/  LDG.E R2, [R52.64] ;  /* 0x0000000834027981 */ /* 0x000ea2000c1e1900 */
[----:B------:R-:W-:Y:S02]  /*4dd0*/  LEA.HI.X.SX32 R205, R168, R205, 0x2, P0 ;  /* 0x000000cda8cd7211 */ /* 0x000fe400000f16ff */
[----:B------:R-:W-:Y:S01]  /*4de0*/  FSETP.GE.FTZ.AND P0, PT, R61, RZ, PT ;  /* 0x000000ff3d00720b */ /* 0x000fe20003f16000 */
[----:B------:R-:W3:Y:S01]  /*4df0*/  LDG.E R0, [R52.64+0x20] ;  /* 0x0000200834007981 */ /* 0x000ee2000c1e1900 */
[C---:B--2---:R-:W-:Y:S02]  /*4e00*/  FADD.FTZ R3, -R2.reuse, R5 ;  /* 0x0000000502037221 */ /* 0x044fe40000010100 */
[C---:B------:R-:W-:Y:S02]  /*4e10*/  FADD.FTZ R4, -R2.reuse, R4 ;  /* 0x0000000402047221 */ /* 0x040fe40000010100 */
[----:B------:R-:W-:Y:S01]  /*4e20*/  FADD.FTZ R5, -R2, R12 ;  /* 0x0000000c02057221 */ /* 0x000fe20000010100 */
[-C--:B------:R-:W-:Y:S01]  /*4e30*/  FSEL R3, R3, R2.reuse, P1 ;  /* 0x0000000203037208 */ /* 0x080fe20000800000 */
[----:B---3--:R-:W-:Y:S01]  /*4e40*/  FADD.FTZ R10, -R0, R10 ;  /* 0x0000000a000a7221 */ /* 0x008fe20000010100 */
[-C--:B------:R-:W-:Y:S01]  /*4e50*/  FSEL R4, R4, R2.reuse, P2 ;  /* 0x0000000204047208 */ /* 0x080fe20001000000 */
[----:B------:R-:W-:Y:S01]  /*4e60*/  FADD.FTZ R6, -R0, R6 ;  /* 0x0000000600067221 */ /* 0x000fe20000010100 */
[----:B------:R-:W-:Y:S01]  /*4e70*/  FSETP.GE.FTZ.AND P2, PT, R62, RZ, PT ;  /* 0x000000ff3e00720b */ /* 0x000fe20003f56000 */
[----:B------:R-:W-:Y:S01]  /*4e80*/  FMUL.FTZ R102, R102, R3 ;  /* 0x0000000366667220 */ /* 0x000fe20000410000 */
[----:B------:R-:W-:Y:S01]  /*4e90*/  FSETP.GE.FTZ.AND P1, PT, R58, RZ, PT ;  /* 0x000000ff3a00720b */ /* 0x000fe20003f36000 */
[C---:B------:R-:W-:Y:S01]  /*4ea0*/  FADD.FTZ R3, -R2.reuse, R8 ;  /* 0x0000000802037221 */ /* 0x040fe20000010100 */
[----:B------:R-:W-:Y:S01]  /*4eb0*/  FSEL R5, R5, R2, P3 ;  /* 0x0000000205057208 */ /* 0x000fe20001800000 */
[----:B------:R-:W-:Y:S01]  /*4ec0*/  FADD.FTZ R8, -R2, R9 ;  /* 0x0000000902087221 */ /* 0x000fe20000010100 */
[----:B------:R-:W-:Y:S01]  /*4ed0*/  FSETP.GE.FTZ.AND P3, PT, R60, RZ, PT ;  /* 0x000000ff3c00720b */ /* 0x000fe20003f76000 */
[----:B------:R-:W-:Y:S01]  /*4ee0*/  FMUL.FTZ R103, R103, R4 ;  /* 0x0000000467677220 */ /* 0x000fe20000410000 */
[-C--:B------:R-:W-:Y:S01]  /*4ef0*/  FSEL R9, R3, R2.reuse, P5 ;  /* 0x0000000203097208 */ /* 0x080fe20002800000 */
[----:B------:R-:W-:Y:S01]  /*4f00*/  FADD.FTZ R4, -R2, R13 ;  /* 0x0000000d02047221 */ /* 0x000fe20000010100 */
[-C--:B------:R-:W-:Y:S01]  /*4f10*/  FSEL R8, R8, R2.reuse, P4 ;  /* 0x0000000208087208 */ /* 0x080fe20002000000 */
[----:B------:R-:W-:Y:S01]  /*4f20*/  FADD.FTZ R3, -R2, R16 ;  /* 0x0000001002037221 */ /* 0x000fe20000010100 */
[----:B------:R-:W-:Y:S01]  /*4f30*/  FSETP.GE.FTZ.AND P4, PT, R64, RZ, PT ;  /* 0x000000ff4000720b */ /* 0x000fe20003f96000 */
[----:B------:R-:W-:Y:S01]  /*4f40*/  FMUL.FTZ R63, R63, R5 ;  /* 0x000000053f3f7220 */ /* 0x000fe20000410000 */
[-C--:B------:R-:W-:Y:S01]  /*4f50*/  FSEL R4, R4, R2.reuse, P2 ;  /* 0x0000000204047208 */ /* 0x080fe20001000000 */
[----:B------:R-:W-:Y:S01]  /*4f60*/  FADD.FTZ R5, -R0, R11 ;  /* 0x0000000b00057221 */ /* 0x000fe20000010100 */
[----:B------:R-:W-:Y:S01]  /*4f70*/  FSEL R3, R3, R2, P1 ;  /* 0x0000000203037208 */ /* 0x000fe20000800000 */
[----:B------:R-:W-:Y:S01]  /*4f80*/  @P0 FADD.FTZ R2, -R2, R17 ;  /* 0x0000001102020221 */ /* 0x000fe20000010100 */
[----:B------:R-:W-:Y:S01]  /*4f90*/  FSETP.GE.FTZ.AND P0, PT, R65, RZ, PT ;  /* 0x000000ff4100720b */ /* 0x000fe20003f16000 */
[----:B------:R-:W-:Y:S01]  /*4fa0*/  FMUL.FTZ R66, R66, R8 ;  /* 0x0000000842427220 */ /* 0x000fe20000410000 */
[----:B------:R-:W-:Y:S01]  /*4fb0*/  FSEL R5, R5, R0, P4 ;  /* 0x0000000005057208 */ /* 0x000fe20002000000 */
[----:B------:R-:W-:Y:S01]  /*4fc0*/  FMUL.FTZ R8, R61, R2 ;  /* 0x000000023d087220 */ /* 0x000fe20000410000 */
[----:B------:R-:W-:Y:S01]  /*4fd0*/  FSEL R2, R10, R0, P0 ;  /* 0x000000000a027208 */ /* 0x000fe20000000000 */
[----:B------:R-:W-:Y:S01]  /*4fe0*/  FADD.FTZ R7, -R0, R7 ;  /* 0x0000000700077221 */ /* 0x000fe20000010100 */
[----:B------:R-:W-:Y:S01]  /*4ff0*/  FSETP.GE.FTZ.AND P0, PT, R56, RZ, PT ;  /* 0x000000ff3800720b */ /* 0x000fe20003f16000 */
[----:B------:R-:W-:Y:S01]  /*5000*/  FMUL.FTZ R62, R62, R4 ;  /* 0x000000043e3e7220 */ /* 0x000fe20000410000 */
[----:B------:R-:W-:Y:S01]  /*5010*/  ISETP.GT.AND P4, PT, R208, R242, PT ;  /* 0x000000f2d000720c */ /* 0x000fe20003f84270 */
[----:B------:R-:W-:Y:S01]  /*5020*/  FMUL.FTZ R58, R58, R3 ;  /* 0x000000033a3a7220 */ /* 0x000fe20000410000 */
[----:B------:R-:W-:Y:S01]  /*5030*/  FSETP.GE.FTZ.AND P2, PT, R101, RZ, PT ;  /* 0x000000ff6500720b */ /* 0x000fe20003f56000 */
[----:B------:R-:W-:Y:S01]  /*5040*/  FADD.FTZ R4, -R0, R14 ;  /* 0x0000000e00047221 */ /* 0x000fe20000010100 */
[----:B------:R-:W-:Y:S01]  /*5050*/  FSETP.GE.FTZ.AND P1, PT, R100, RZ, PT ;  /* 0x000000ff6400720b */ /* 0x000fe20003f36000 */
[----:B------:R-:W-:Y:S01]  /*5060*/  FADD.FTZ R3, -R0, R15 ;  /* 0x0000000f00037221 */ /* 0x000fe20000010100 */
[----:B------:R-:W-:Y:S01]  /*5070*/  FSEL R6, R6, R0, P2 ;  /* 0x0000000006067208 */ /* 0x000fe20001000000 */
[----:B------:R-:W-:Y:S01]  /*5080*/  FMUL.FTZ R65, R65, R2 ;  /* 0x0000000241417220 */ /* 0x000fe20000410000 */
[----:B------:R-:W-:Y:S01]  /*5090*/  FSEL R7, R7, R0, P1 ;  /* 0x0000000007077208 */ /* 0x000fe20000800000 */
[----:B------:R-:W-:Y:S01]  /*50a0*/  FADD.FTZ R2, -R0, R18 ;  /* 0x0000001200027221 */ /* 0x000fe20000010100 */
[----:B------:R-:W-:Y:S01]  /*50b0*/  FSETP.GE.FTZ.AND P2, PT, R59, RZ, PT ;  /* 0x000000ff3b00720b */ /* 0x000fe20003f56000 */
[----:B------:R-:W-:Y:S01]  /*50c0*/  FMUL.FTZ R9, R67, R9 ;  /* 0x0000000943097220 */ /* 0x000fe20000410000 */
[----:B------:R-:W-:Y:S01]  /*50d0*/  FSETP.GE.FTZ.AND P1, PT, R57, RZ, PT ;  /* 0x000000ff3900720b */ /* 0x000fe20003f36000 */
[----:B------:R-:W-:Y:S01]  /*50e0*/  FMUL.FTZ R101, R101, R6 ;  /* 0x0000000665657220 */ /* 0x000fe20000410000 */
[-C--:B------:R-:W-:Y:S01]  /*50f0*/  FSEL R4, R4, R0.reuse, P3 ;  /* 0x0000000004047208 */ /* 0x080fe20001800000 */
[----:B------:R-:W-:Y:S01]  /*5100*/  FMUL.FTZ R100, R100, R7 ;  /* 0x0000000764647220 */ /* 0x000fe20000410000 */
[-C--:B------:R-:W-:Y:S01]  /*5110*/  FSEL R3, R3, R0.reuse, P2 ;  /* 0x0000000003037208 */ /* 0x080fe20001000000 */
[----:B------:R-:W-:Y:S01]  /*5120*/  FMUL.FTZ R64, R64, R5 ;  /* 0x0000000540407220 */ /* 0x000fe20000410000 */
[----:B------:R-:W-:Y:S01]  /*5130*/  FSEL R2, R2, R0, P1 ;  /* 0x0000000002027208 */ /* 0x000fe20000800000 */
[----:B------:R-:W-:Y:S02]  /*5140*/  @P0 FADD.FTZ R0, -R0, R19 ;  /* 0x0000001300000221 */ /* 0x000fe40000010100 */
[----:B------:R-:W-:Y:S02]  /*5150*/  FMUL.FTZ R60, R60, R4 ;  /* 0x000000043c3c7220 */ /* 0x000fe40000410000 */
[----:B------:R-:W-:Y:S02]  /*5160*/  FMUL.FTZ R59, R59, R3 ;  /* 0x000000033b3b7220 */ /* 0x000fe40000410000 */
[----:B------:R-:W-:Y:S02]  /*5170*/  FMUL.FTZ R57, R57, R2 ;  /* 0x0000000239397220 */ /* 0x000fe40000410000 */
[----:B------:R-:W-:Y:S01]  /*5180*/  FMUL.FTZ R7, R56, R0 ;  /* 0x0000000038077220 */ /* 0x000fe20000410000 */
[----:B------:R-:W-:-:S05]  /*5190*/  @!P4 BRA `(.L_x_375) ;  /* 0x000003800000c947 */ /* 0x000fca0003800000 */
[----:B------:R-:W-:Y:S01]  /*51a0*/  IMAD.MOV.U32 R5, RZ, RZ, c[0x0][0x190] ;  /* 0x00006400ff057624 */ /* 0x000fe200078e00ff */
[----:B------:R-:W-:Y:S01]  /*51b0*/  LOP3.LUT R0, R208, 0x1, RZ, 0xc0, !PT ;  /* 0x00000001d0007812 */ /* 0x000fe200078ec0ff */
[----:B------:R-:W-:Y:S01]  /*51c0*/  IMAD.MOV.U32 R2, RZ, RZ, -0x4000 ;  /* 0xffffc000ff027424 */ /* 0x000fe200078e00ff */
[----:B------:R-:W-:Y:S01]  /*51d0*/  ISETP.GE.AND P1, PT, R218, c[0x0][0x220], PT ;  /* 0x00008800da007a0c */ /* 0x000fe20003f26270 */
[----:B------:R-:W-:Y:S01]  /*51e0*/  IMAD.U32 R4, R5, -0x40, RZ ;  /* 0xffffffc005047824 */ /* 0x000fe200078e00ff */
[----:B------:R-:W-:Y:S01]  /*51f0*/  ISETP.NE.U32.AND P0, PT, R0, 0x1, PT ;  /* 0x000000010000780c */ /* 0x000fe20003f05070 */
[----:B------:R-:W-:Y:S03]  /*5200*/  IMAD.MOV.U32 R10, RZ, RZ, c[0x0][0x194] ;  /* 0x00006500ff0a7624 */ /* 0x000fe600078e00ff */
[----:B------:R-:W-:Y:S02]  /*5210*/  SEL R0, R2, 0x4000, !P0 ;  /* 0x0000400002007807 */ /* 0x000fe40004000000 */
[----:B------:R-:W-:Y:S02]  /*5220*/  LEA R2, P0, R4, R212, 0x1 ;  /* 0x000000d404027211 */ /* 0x000fe400078008ff */
[----:B------:R-:W-:Y:S01]  /*5230*/  SHF.R.S32.HI R6, RZ, 0x1f, R4 ;  /* 0x0000001fff067819 */ /* 0x000fe20000011404 */
[--C-:B------:R-:W-:Y:S01]  /*5240*/  IMAD.IADD R206, R206, 0x1, R0.reuse ;  /* 0x00000001cece7824 */ /* 0x100fe200078e0200 */
[----:B------:R-:W-:Y:S01]  /*5250*/  LEA.HI.X.SX32 R3, R4, R213, 0x1, P0 ;  /* 0x000000d504037211 */ /* 0x000fe200000f0eff */
[--C-:B------:R-:W-:Y:S01]  /*5260*/  IMAD.IADD R209, R209, 0x1, R0.reuse ;  /* 0x00000001d1d17824 */ /* 0x100fe200078e0200 */
[----:B------:R-:W-:Y:S01]  /*5270*/  ISETP.GE.AND P0, PT, R220, c[0x0][0x220], PT ;  /* 0x00008800dc007a0c */ /* 0x000fe20003f06270 */
[----:B------:R-:W-:Y:S01]  /*5280*/  IMAD.IADD R187, R187, 0x1, R0 ;  /* 0x00000001bbbb7824 */ /* 0x000fe200078e0200 */
[----:B------:R1:W-:Y:S01]  /*5290*/  @P1 STS [R206], RZ ;  /* 0x000000ffce001388 */ /* 0x0003e20000000800 */
[C---:B------:R-:W-:Y:S02]  /*52a0*/  LEA R0, P3, R5.reuse, R4, 0x5 ;  /* 0x0000000405007211 */ /* 0x040fe400078628ff */
[C---:B------:R-:W-:Y:S01]  /*52b0*/  @!P1 LEA R4, P2, R5.reuse, R2, 0x6 ;  /* 0x0000000205049211 */ /* 0x040fe200078430ff */
[----:B------:R1:W-:Y:S01]  /*52c0*/  @P1 STS [R206+0x4], RZ ;  /* 0x000004ffce001388 */ /* 0x0003e20000000800 */
[C-C-:B------:R-:W-:Y:S02]  /*52d0*/  LEA.HI.X R6, R5.reuse, R6, R10.reuse, 0x5, P3 ;  /* 0x0000000605067211 */ /* 0x140fe400018f2c0a */
[----:B------:R-:W-:Y:S01]  /*52e0*/  @!P1 LEA.HI.X R5, R5, R3, R10, 0x6, P2 ;  /* 0x0000000305059211 */ /* 0x000fe200010f340a */
        /* <DEDUP_REMOVED lines=25> */
[----:B------:R1:W-:Y:S01]  /*5480*/  @P0 STS [R206+0x300c], RZ ;  /* 0x00300cffce000388 */ /* 0x0003e20000000800 */
[C---:B--2---:R-:W-:Y:S01]  /*5490*/  @!P0 LEA R4, P1, R0.reuse, R212, 0x1 ;  /* 0x000000d400048211 */ /* 0x044fe200078208ff */
[----:B------:R-:W-:Y:S03]  /*54a0*/  IMAD.MOV.U32 R212, RZ, RZ, R2 ;  /* 0x000000ffffd47224 */ /* 0x000fe600078e0002 */
[----:B------:R-:W-:Y:S01]  /*54b0*/  @!P0 LEA.HI.X R5, R0, R213, R6, 0x1, P1 ;  /* 0x000000d500058211 */ /* 0x000fe200008f0c06 */
[----:B------:R-:W-:Y:S04]  /*54c0*/  IMAD.MOV.U32 R213, RZ, RZ, R3 ;  /* 0x000000ffffd57224 */ /* 0x000fe800078e0003 */
[----:B------:R-:W-:Y:S01]  /*54d0*/  @!PT LDS RZ, [RZ] ;  /* 0x00000000fffff984 */ /* 0x000fe20000000800 */
[----:B------:R-:W-:Y:S01]  /*54e0*/  @!PT LDS RZ, [RZ] ;  /* 0x00000000fffff984 */ /* 0x000fe20000000800 */
[----:B------:R-:W-:Y:S01]  /*54f0*/  @!PT LDS RZ, [RZ] ;  /* 0x00000000fffff984 */ /* 0x000fe20000000800 */
[----:B------:R1:W-:Y:S04]  /*5500*/  @!P0 LDGSTS.E.BYPASS.LTC128B.128 [R209+0x3000], [R4.64+0x80] ;  /* 0x0300008004d18fae */ /* 0x0003e8000b901d48 */
[----:B------:R-:W0:Y:S02]  /*5510*/  LDGDEPBAR ;  /* 0x00000000000079af */ /* 0x000e240000000000 */
.L_x_375:
[----:B------:R-:W-:Y:S02]  /*5520*/  F2FP.PACK_AB R6, R102, R103 ;  /* 0x000000676606723e */ /* 0x000fe400000000ff */
[----:B-1----:R-:W-:Y:S02]  /*5530*/  F2FP.PACK_AB R5, R100, R101 ;  /* 0x000000656405723e */ /* 0x002fe400000000ff */
        /* <DEDUP_REMOVED lines=20> */
[----:B------:R-:W-:Y:S01]  /*5680*/  LDSM.16.MT88.4 R52, [R185+0x12800] ;  /* 0x01280000b934783b */ /* 0x000fe20000004200 */
        /* <DEDUP_REMOVED lines=8> */
[----:B------:R-:W1:Y:S07]  /*5710*/  LDSM.16.MT88.4 R12, [R0+0x8800] ;  /* 0x00880000000c783b */ /* 0x000e6e0000004200 */
[----:B------:R-:W-:Y:S01]  /*5720*/  HMMA.16816.F32 R48, R4, R18, R48 ;  /* 0x000000120430723c */ /* 0x000fe20000001830 */
[----:B------:R-:W2:Y:S04]  /*5730*/  LDSM.16.MT88.4 R4, [R0+0xa800] ;  /* 0x00a800000004783b */ /* 0x000ea80000004200 */
[----:B------:R-:W-:Y:S03]  /*5740*/  LDSM.16.MT88.4 R16, [R0+0x9000] ;  /* 0x009000000010783b */ /* 0x000fe60000004200 */
        /* <DEDUP_REMOVED lines=8> */
[----:B------:R-:W2:Y:S07]  /*57d0*/  LDSM.16.MT88.4 R52, [R185+0x13000] ;  /* 0x01300000b934783b */ /* 0x000eae0000004200 */
[----:B------:R-:W-:Y:S01]  /*57e0*/  HMMA.16816.F32 R48, R8, R6, R48 ;  /* 0x000000060830723c */ /* 0x000fe20000001830 */
[----:B------:R-:W3:Y:S04]  /*57f0*/  LDSM.16.MT88.4 R4, [R0+0xb000] ;  /* 0x00b000000004783b */ /* 0x000ee80000004200 */
[----:B------:R-:W-:Y:S03]  /*5800*/  LDSM.16.MT88.4 R8, [R186+0x13800] ;  /* 0x01380000ba08783b */ /* 0x000fe60000004200 */
        /* <DEDUP_REMOVED lines=8> */
[----:B------:R-:W2:Y:S07]  /*5890*/  LDSM.16.MT88.4 R52, [R185+0x13800] ;  /* 0x01380000b934783b */ /* 0x000eae0000004200 */
[----:B------:R-:W-:Y:S01]  /*58a0*/  HMMA.16816.F32 R48, R12, R6, R48 ;  /* 0x000000060c30723c */ /* 0x000fe20000001830 */
[----:B------:R-:W3:Y:S04]  /*58b0*/  LDSM.16.MT88.4 R4, [R0+0xb800] ;  /* 0x00b800000004783b */ /* 0x000ee80000004200 */
[----:B------:R-:W-:Y:S03]  /*58c0*/  BAR.SYNC.DEFER_BLOCKING 0x0 ;  /* 0x0000000000007b1d */ /* 0x000fe60000010000 */
[-C--:B-1----:R-:W-:Y:S08]  /*58d0*/  HMMA.16816.F32 R20, R8, R16.reuse, R20 ;  /* 0x000000100814723c */ /* 0x082ff00000001814 */
[C---:B--2---:R-:W-:Y:S08]  /*58e0*/  HMMA.16816.F32 R24, R52.reuse, R16, R24 ;  /* 0x000000103418723c */ /* 0x044ff00000001818 */
[-C--:B------:R-:W-:Y:S08]  /*58f0*/  HMMA.16816.F32 R28, R52, R18.reuse, R28 ;  /* 0x00000012341c723c */ /* 0x080ff0000000181c */
[C---:B------:R-:W-:Y:S08]  /*5900*/  HMMA.16816.F32 R32, R8.reuse, R18, R32 ;  /* 0x000000120820723c */ /* 0x040ff00000001820 */
[-C--:B---3--:R-:W-:Y:S08]  /*5910*/  HMMA.16816.F32 R36, R8, R4.reuse, R36 ;  /* 0x000000040824723c */ /* 0x088ff00000001824 */
        /* <DEDUP_REMOVED lines=42> */
.L_x_376:
[----:B------:R-:W-:Y:S01]  /*5bc0*/  LDSM.16.M88.4 R64, [R194] ;  /* 0x00000000c240783b */ /* 0x000fe20000000200 */
[----:B-1----:R-:W-:Y:S03]  /*5bd0*/  @P4 IADD3 R2, P0, R216, -0x100, RZ ;  /* 0xffffff00d8024810 */ /* 0x002fe60007f1e0ff */
[----:B------:R-:W1:Y:S02]  /*5be0*/  LDSM.16.MT88.4 R16, [R0+0xc000] ;  /* 0x00c000000010783b */ /* 0x000e640000004200 */
[----:B------:R-:W-:Y:S01]  /*5bf0*/  @P4 IMAD.MOV.U32 R216, RZ, RZ, R2 ;  /* 0x000000ffffd84224 */ /* 0x000fe200078e0002 */
[CC--:B------:R-:W-:Y:S01]  /*5c00*/  LEA R2, P1, R214.reuse, R204.reuse, 0x2 ;  /* 0x000000ccd6027211 */ /* 0x0c0fe200078210ff */
[----:B------:R-:W2:Y:S03]  /*5c10*/  LDSM.16.M88.4 R60, [R194+0x1000] ;  /* 0x00100000c23c783b */ /* 0x000ea60000000200 */
[-C--:B------:R-:W-:Y:S01]  /*5c20*/  LEA.HI.X.SX32 R3, R214, R205.reuse, 0x2, P1 ;  /* 0x000000cdd6037211 */ /* 0x080fe200008f16ff */
        /* <DEDUP_REMOVED lines=43> */
[-C--:B------:R-:W-:Y:S02]  /*5ee0*/  LEA R168, P1, R171, R204.reuse, 0x2 ;  /* 0x000000ccaba87211 */ /* 0x080fe400078210ff */
[----:B--2---:R-:W-:Y:S02]  /*5ef0*/  @P4 IADD3.X R0, R217, -0x1, RZ, P0, !PT ;  /* 0xffffffffd9004810 */ /* 0x004fe400007fe4ff */
[-C--:B------:R-:W-:Y:S01]  /*5f00*/  LEA.HI.X.SX32 R169, R171, R205.reuse, 0x2, P1 ;  /* 0x000000cdaba97211 */ /* 0x080fe200008f16ff */
[----:B------:R-:W-:Y:S02]  /*5f10*/  IMAD.MOV.U32 R171, RZ, RZ, c[0x0][0x22c] ;  /* 0x00008b00ffab7624 */ /* 0x000fe400078e00ff */
[----:B------:R-:W-:Y:S02]  /*5f20*/  @P4 IMAD.MOV.U32 R217, RZ, RZ, R0 ;  /* 0x000000ffffd94224 */ /* 0x000fe400078e0000 */
[----:B------:R-:W-:Y:S01]  /*5f30*/  IMAD.IADD R0, R214, 0x1, R252 ;  /* 0x00000001d6007824 */ /* 0x000fe200078e02fc */
        /* <DEDUP_REMOVED lines=14> */
[----:B------:R-:W-:Y:S01]  /*6020*/  @P4 IMAD.WIDE R100, R223, 0x4, R216 ;  /* 0x00000004df644825 */ /* 0x000fe200078e02d8 */
[-C--:B------:R-:W-:Y:S04]  /*6030*/  HMMA.16816.F32 R60, R180, R102.reuse, R60 ;  /* 0x00000066b43c723c */ /* 0x080fe8000000183c */
[----:B------:R1:W5:Y:S04]  /*6040*/  @P4 LDG.E R221, [R100.64] ;  /* 0x0000000864dd4981 */ /* 0x000368000c1e1900 */
[----:B------:R-:W-:Y:S01]  /*6050*/  HMMA.16816.F32 R64, R172, R102, R64 ;  /* 0x00000066ac40723c */ /* 0x000fe20000001840 */
[----:B------:R1:W5:Y:S04]  /*6060*/  @P4 LDG.E R222, [R100.64+0x20] ;  /* 0x0000200864de4981 */ /* 0x000368000c1e1900 */
[----:B------:R2:W-:Y:S04]  /*6070*/  RED.E.ADD.F32.FTZ.RN.STRONG.GPU [R204.64], R4 ;  /* 0x00000004cc00798e */ /* 0x0005e8000c10e788 */
[----:B------:R3:W-:Y:S03]  /*6080*/  RED.E.ADD.F32.FTZ.RN.STRONG.GPU [R2.64], R5 ;  /* 0x000000050200798e */ /* 0x0007e6000c10e788 */
        /* <DEDUP_REMOVED lines=8> */
[----:B------:R-:W-:Y:S03]  /*6110*/  IADD3 R170, R250, 0x20, RZ ;  /* 0x00000020faaa7810 */ /* 0x000fe60007ffe0ff */
[----:B------:R3:W-:Y:S02]  /*6120*/  RED.E.ADD.F32.FTZ.RN.STRONG.GPU [R102.64], R8 ;  /* 0x000000086600798e */ /* 0x0007e4000c10e788 */
[----:B------:R-:W-:Y:S01]  /*6130*/  IMAD.IADD R170, R214, 0x1, R170 ;  /* 0x00000001d6aa7824 */ /* 0x000fe200078e02aa */
[-C--:B-1----:R-:W-:Y:S02]  /*6140*/  LEA R100, P2, R177, R204.reuse, 0x2 ;  /* 0x000000ccb1647211 */ /* 0x082fe400078410ff */
[-C--:B------:R-:W-:Y:S02]  /*6150*/  LEA R6, P0, R171, R204.reuse, 0x2 ;  /* 0x000000ccab067211 */ /* 0x080fe400078010ff */
[-C--:B------:R-:W-:Y:S02]  /*6160*/  LEA.HI.X.SX32 R101, R177, R205.reuse, 0x2, P2 ;  /* 0x000000cdb1657211 */ /* 0x080fe400010f16ff */
[-C--:B--2---:R-:W-:Y:S02]  /*6170*/  LEA.HI.X.SX32 R7, R171, R205.reuse, 0x2, P0 ;  /* 0x000000cdab077211 */ /* 0x084fe400000f16ff */
[C---:B------:R-:W-:Y:S01]  /*6180*/  IADD3 R177, R250.reuse, 0x20, RZ ;  /* 0x00000020fab17810 */ /* 0x040fe20007ffe0ff */
[----:B------:R1:W-:Y:S01]  /*6190*/  RED.E.ADD.F32.FTZ.RN.STRONG.GPU [R100.64], R9 ;  /* 0x000000096400798e */ /* 0x0003e2000c10e788 */
[----:B------:R-:W-:Y:S02]  /*61a0*/  IADD3 R171, R250, 0x20, RZ ;  /* 0x00000020faab7810 */ /* 0x000fe40007ffe0ff */
[-C--:B---3--:R-:W-:Y:S01]  /*61b0*/  LEA R8, P2, R238, R204.reuse, 0x2 ;  /* 0x000000ccee087211 */ /* 0x088fe200078410ff */
[----:B------:R2:W-:Y:S02]  /*61c0*/  RED.E.ADD.F32.FTZ.RN.STRONG.GPU [R4.64], R10 ;  /* 0x0000000a0400798e */ /* 0x0005e4000c10e788 */
[C---:B------:R-:W-:Y:S02]  /*61d0*/  IMAD.IADD R171, R214.reuse, 0x1, R171 ;  /* 0x00000001d6ab7824 */ /* 0x040fe400078e02ab */
[----:B------:R3:W-:Y:S02]  /*61e0*/  RED.E.ADD.F32.FTZ.RN.STRONG.GPU [R6.64], R11 ;  /* 0x0000000b0600798e */ /* 0x0007e4000c10e788 */
[----:B------:R-:W-:Y:S02]  /*61f0*/  IMAD.IADD R171, R214, 0x1, R171 ;  /* 0x00000001d6ab7824 */ /* 0x000fe400078e02ab */
[----:B------:R4:W-:Y:S04]  /*6200*/  RED.E.ADD.F32.FTZ.RN.STRONG.GPU [R204.64+0x80], R16 ;  /* 0x00008010cc00798e */ /* 0x0009e8000c10e788 */
        /* <DEDUP_REMOVED lines=10> */
[C---:B------:R-:W-:Y:S01]  /*62b0*/  IADD3 R170, R250.reuse, 0x40, RZ ;  /* 0x00000040faaa7810 */ /* 0x040fe20007ffe0ff */
[----:B------:R2:W-:Y:S01]  /*62c0*/  RED.E.ADD.F32.FTZ.RN.STRONG.GPU [R6.64], R19 ;  /* 0x000000130600798e */ /* 0x0005e2000c10e788 */
[----:B----4-:R-:W-:Y:S03]  /*62d0*/  IADD3 R16, R250, 0x60, RZ ;  /* 0x00000060fa107810 */ /* 0x010fe60007ffe0ff */
[----:B------:R-:W-:Y:S04]  /*62e0*/  RED.E.ADD.F32.FTZ.RN.STRONG.GPU [R10.64], R12 ;  /* 0x0000000c0a00798e */ /* 0x000fe8000c10e788 */
[----:B------:R3:W-:Y:S01]  /*62f0*/  RED.E.ADD.F32.FTZ.RN.STRONG.GPU [R8.64], R13 ;  /* 0x0000000d0800798e */ /* 0x0007e2000c10e788 */
        /* <DEDUP_REMOVED lines=39> */
[C---:B--2---:R-:W-:Y:S01]  /*6570*/  LEA R6, P2, R234.reuse, R204, 0x2 ;  /* 0x000000ccea067211 */ /* 0x044fe200078410ff */
[----:B------:R-:W-:Y:S03]  /*6580*/  LDSM.16.MT88.4 R16, [R184+0x2000] ;  /* 0x00200000b810783b */ /* 0x000fe60000004200 */
[-C--:B------:R-:W-:Y:S01]  /*6590*/  LEA.HI.X.SX32 R7, R234, R205.reuse, 0x2, P2 ;  /* 0x000000cdea077211 */ /* 0x080fe200010f16ff */
[----:B------:R1:W-:Y:S01]  /*65a0*/  RED.E.ADD.F32.FTZ.RN.STRONG.GPU [R4.64], R66 ;  /* 0x000000420400798e */ /* 0x0003e2000c10e788 */
[----:B------:R-:W-:Y:S02]  /*65b0*/  ISETP.GT.AND P2, PT, R208, R242, PT ;  /* 0x000000f2d000720c */ /* 0x000fe40003f44270 */
[CC--:B---3--:R-:W-:Y:S01]  /*65c0*/  LEA R2, P0, R239.reuse, R204.reuse, 0x2 ;  /* 0x000000ccef027211 */ /* 0x0c8fe200078010ff */
[----:B------:R-:W-:Y:S03]  /*65d0*/  RED.E.ADD.F32.FTZ.RN.STRONG.GPU [R10.64], R67 ;  /* 0x000000430a00798e */ /* 0x000fe6000c10e788 */
[-C--:B------:R-:W-:Y:S01]  /*65e0*/  LEA.HI.X.SX32 R3, R239, R205.reuse, 0x2, P0 ;  /* 0x000000cdef037211 */ /* 0x080fe200000f16ff */
[----:B------:R-:W-:Y:S01]  /*65f0*/  RED.E.ADD.F32.FTZ.RN.STRONG.GPU [R8.64], R60 ;  /* 0x0000003c0800798e */ /* 0x000fe2000c10e788 */
[----:B------:R-:W-:Y:S02]  /*6600*/  ISETP.NE.U32.AND P0, PT, R0, 0x1, PT ;  /* 0x000000010000780c */ /* 0x000fe40003f05070 */
[C---:B------:R-:W-:Y:S01]  /*6610*/  IADD3 R0, R184.reuse, -0x4000, RZ ;  /* 0xffffc000b8007810 */ /* 0x040fe20007ffe0ff */
[----:B------:R-:W-:Y:S04]  /*6620*/  RED.E.ADD.F32.FTZ.RN.STRONG.GPU [R6.64], R61 ;  /* 0x0000003d0600798e */ /* 0x000fe8000c10e788 */
[----:B------:R-:W-:Y:S04]  /*6630*/  LDSM.16.MT88.4 R8, [R184] ;  /* 0x00000000b808783b */ /* 0x000fe80000004200 */
        /* <DEDUP_REMOVED lines=10> */
[----:B--2---:R-:W-:Y:S05]  /*66e0*/  IADD3 R2, R208, -0x1, RZ ;  /* 0xffffffffd0027810 */ /* 0x004fea0007ffe0ff */
[----:B------:R-:W-:Y:S01]  /*66f0*/  IMAD.MOV.U32 R208, RZ, RZ, R2 ;  /* 0x000000ffffd07224 */ /* 0x000fe200078e0002 */
[-C--:B-1----:R-:W-:Y:S08]  /*6700*/  HMMA.16816.F32 R68, R4, R8.reuse, R68 ;  /* 0x000000080444723c */ /* 0x082ff00000001844 */
        /* <DEDUP_REMOVED lines=43> */
[----:B------:R-:W-:-:S02]  /*69c0*/  FMUL.FTZ R52, R32, c[0x0][0x2dc] ;  /* 0x0000b70020347a20 */ /* 0x000fc40000410000 */
[----:B------:R-:W-:Y:S02]  /*69d0*/  FMUL.FTZ R32, R30, c[0x0][0x2dc] ;  /* 0x0000b7001e207a20 */ /* 0x000fe40000410000 */
[----:B------:R-:W-:Y:S02]  /*69e0*/  FMUL.FTZ R10, R29, c[0x0][0x2dc] ;  /* 0x0000b7001d0a7a20 */ /* 0x000fe40000410000 */
[----:B------:R-:W-:Y:S02]  /*69f0*/  FMUL.FTZ R68, R68, c[0x0][0x2e0] ;  /* 0x0000b80044447a20 */ /* 0x000fe40000410000 */
[----:B------:R-:W-:Y:S02]  /*6a00*/  FMUL.FTZ R30, R69, c[0x0][0x2e0] ;  /* 0x0000b800451e7a20 */ /* 0x000fe40000410000 */
[----:B------:R-:W-:Y:S02]  /*6a10*/  FMUL.FTZ R53, R26, c[0x0][0x2dc] ;  /* 0x0000b7001a357a20 */ /* 0x000fe40000410000 */
[----:B------:R-:W-:Y:S01]  /*6a20*/  FMUL.FTZ R70, R70, c[0x0][0x2e0] ;  /* 0x0000b80046467a20 */ /* 0x000fe20000410000 */
[----:B------:R-:W-:Y:S01]  /*6a30*/  F2FP.PACK_AB R30, R30, R68 ;  /* 0x000000441e1e723e */ /* 0x000fe200000000ff */
[----:B------:R-:W-:Y:S01]  /*6a40*/  BAR.SYNC.DEFER_BLOCKING 0x0 ;  /* 0x0000000000007b1d */ /* 0x000fe20000010000 */
[----:B------:R-:W-:-:S02]  /*6a50*/  FMUL.FTZ R29, R71, c[0x0][0x2e0] ;  /* 0x0000b800471d7a20 */ /* 0x000fc40000410000 */
[----:B------:R-:W-:Y:S02]  /*6a60*/  FMUL.FTZ R14, R25, c[0x0][0x2dc] ;  /* 0x0000b700190e7a20 */ /* 0x000fe40000410000 */
        /* <DEDUP_REMOVED lines=8> */
[----:B------:R-:W-:Y:S01]  /*6af0*/  FMUL.FTZ R25, R83, c[0x0][0x2e0] ;  /* 0x0000b80053197a20 */ /* 0x000fe20000410000 */
[----:B------:R-:W-:Y:S01]  /*6b00*/  F2FP.PACK_AB R10, R10, R33 ;  /* 0x000000210a0a723e */ /* 0x000fe200000000ff */
[----:B------:R-:W-:-:S02]  /*6b10*/  FMUL.FTZ R13, R27, c[0x0][0x2dc] ;  /* 0x0000b7001b0d7a20 */ /* 0x000fc40000410000 */
[----:B------:R-:W-:Y:S01]  /*6b20*/  FMUL.FTZ R72, R72, c[0x0][0x2e0] ;  /* 0x0000b80048487a20 */ /* 0x000fe20000410000 */
[----:B------:R-:W-:Y:S01]  /*6b30*/  F2FP.PACK_AB R25, R25, R82 ;  /* 0x000000521919723e */ /* 0x000fe200000000ff */
        /* <DEDUP_REMOVED lines=10> */
[----:B------:R-:W-:Y:S02]  /*6be0*/  FMUL.FTZ R24, R77, c[0x0][0x2e0] ;  /* 0x0000b8004d187a20 */ /* 0x000fe40000410000 */
        /* <DEDUP_REMOVED lines=95> */
[----:B-1----:R-:W1:Y:S01]  /*71e0*/  S2R R168, SR_CTAID.Y ;  /* 0x0000000000a87919 */ /* 0x002e620000002600 */
[----:B------:R-:W-:-:S05]  /*71f0*/  @P0 IADD3 R0, R246, R169, RZ ;  /* 0x000000a9f6000210 */ /* 0x000fca0007ffe0ff */
[----:B------:R-:W-:-:S04]  /*7200*/  @P0 IMAD.WIDE.U32 R2, R0, c[0x0][0x3a0], RZ ;  /* 0x0000e80000020a25 */ /* 0x000fc800078e00ff */
[----:B------:R-:W-:Y:S01]  /*7210*/  @P0 IMAD R8, R0, c[0x0][0x3a4], R3 ;  /* 0x0000e90000080a24 */ /* 0x000fe200078e0203 */
[----:B------:R-:W-:Y:S02]  /*7220*/  @P0 MOV R7, R2 ;  /* 0x0000000200070202 */ /* 0x000fe40000000f00 */
        /* <DEDUP_REMOVED lines=12> */
.L_x_378:
        /* <DEDUP_REMOVED lines=15> */
.L_x_379:
[----:B------:R-:W-:Y:S01]  /*73e0*/  BAR.SYNC.DEFER_BLOCKING 0x0 ;  /* 0x0000000000007b1d */ /* 0x000fe20000010000 */
[C---:B------:R-:W-:Y:S01]  /*73f0*/  IMAD.SHL.U32 R0, R230.reuse, 0x40, RZ ;  /* 0x00000040e6007824 */ /* 0x040fe200078e00ff */
[----:B------:R-:W-:Y:S01]  /*7400*/  SHF.R.S32.HI R3, RZ, 0x1f, R218 ;  /* 0x0000001fff037819 */ /* 0x000fe200000114da */
[----:B------:R-:W-:Y:S01]  /*7410*/  IMAD R11, R230, -0x40, R215 ;  /* 0xffffffc0e60b7824 */ /* 0x000fe200078e02d7 */
[----:B------:R-:W-:Y:S02]  /*7420*/  MOV R2, R218 ;  /* 0x000000da00027202 */ /* 0x000fe40000000f00 */
[----:B------:R-:W1:Y:S01]  /*7430*/  S2R R51, SR_CTAID.Z ;  /* 0x0000000000337919 */ /* 0x000e620000002700 */
[----:B------:R-:W-:Y:S01]  /*7440*/  SHF.R.S32.HI R21, RZ, 0x1f, R0 ;  /* 0x0000001fff157819 */ /* 0x000fe20000011400 */
[----:B------:R-:W-:Y:S01]  /*7450*/  BSSY B0, `(.L_x_380) ;  /* 0x0000023000007945 */ /* 0x000fe20003800000 */
[----:B------:R-:W-:Y:S01]  /*7460*/  IMAD.WIDE.U32 R4, R0, c[0x0][0x3a0], R2 ;  /* 0x0000e80000047a25 */ /* 0x000fe200078e0002 */
[----:B------:R-:W-:-:S02]  /*7470*/  ISETP.GE.AND P3, PT, R243, R11, PT ;  /* 0x0000000bf300720c */ /* 0x000fc40003f66270 */
[----:B------:R-:W-:Y:S01]  /*7480*/  IADD3 R20, R218, 0x40, RZ ;  /* 0x00000040da147810 */ /* 0x000fe20007ffe0ff */
[----:B------:R-:W-:Y:S01]  /*7490*/  IMAD R6, R21, c[0x0][0x3a0], RZ ;  /* 0x0000e80015067a24 */ /* 0x000fe200078e02ff */
[----:B------:R-:W-:Y:S02]  /*74a0*/  IADD3 R4, P0, R7, R4, RZ ;  /* 0x0000000407047210 */ /* 0x000fe40007f1e0ff */
[----:B------:R-:W-:Y:S01]  /*74b0*/  SHF.R.S32.HI R48, RZ, 0x1f, R243 ;  /* 0x0000001fff307819 */ /* 0x000fe200000114f3 */
[----:B------:R-:W-:-:S05]  /*74c0*/  IMAD R6, R0, c[0x0][0x3a4], R6 ;  /* 0x0000e90000067a24 */ /* 0x000fca00078e0206 */
        /* <DEDUP_REMOVED lines=9> */
[----:B------:R2:W1:Y:S02]  /*7560*/  LDS.128 R32, [R207+0x12000] ;  /* 0x01200000cf207984 */ /* 0x0004640000000c00 */
[----:B------:R-:W-:Y:S02]  /*7570*/  IMAD.IADD R10, R6, 0x1, R5 ;  /* 0x00000001060a7824 */ /* 0x000fe400078e0205 */
[----:B------:R2:W1:Y:S01]  /*7580*/  LDS.128 R40, [R207+0x13000] ;  /* 0x01300000cf287984 */ /* 0x0004620000000c00 */
[----:B------:R-:W-:Y:S05]  /*7590*/  @P3 BRA `(.L_x_381) ;  /* 0x000000e000003947 */ /* 0x000fea0003800000 */
[----:B------:R-:W-:Y:S01]  /*75a0*/  ISETP.GE.AND P1, PT, R218, c[0x0][0x220], PT ;  /* 0x00008800da007a0c */ /* 0x000fe20003f26270 */
[----:B------:R-:W2:Y:S01]  /*75b0*/  LDS.128 R16, [R207+0xe000] ;  /* 0x00e00000cf107984 */ /* 0x000ea20000000c00 */
[----:B------:R-:W-:Y:S01]  /*75c0*/  MOV R7, R10 ;  /* 0x0000000a00077202 */ /* 0x000fe20000000f00 */
[----:B------:R-:W-:Y:S01]  /*75d0*/  IMAD.MOV.U32 R6, RZ, RZ, R4 ;  /* 0x000000ffff067224 */ /* 0x000fe200078e0004 */
[----:B------:R-:W-:Y:S01]  /*75e0*/  ISETP.GE.AND P0, PT, R20, c[0x0][0x220], PT ;  /* 0x0000880014007a0c */ /* 0x000fe20003f06270 */
[----:B------:R-:W-:-:S02]  /*75f0*/  IMAD R49, R48, c[0x0][0x3a0], RZ ;  /* 0x0000e80030317a24 */ /* 0x000fc400078e02ff */
[----:B------:R-:W-:-:S04]  /*7600*/  IMAD.WIDE.U32 R8, R243, c[0x0][0x3a0], R6 ;  /* 0x0000e800f3087a25 */ /* 0x000fc800078e0006 */
[----:B------:R-:W-:Y:S02]  /*7610*/  IMAD R6, R243, c[0x0][0x3a4], R49 ;  /* 0x0000e900f3067a24 */ /* 0x000fe400078e0231 */
[----:B------:R-:W4:Y:S02]  /*7620*/  @!P1 LDS.128 R12, [R207+0xc000] ;  /* 0x00c00000cf0c9984 */ /* 0x000f240000000c00 */
[----:B------:R-:W-:Y:S01]  /*7630*/  IMAD.IADD R7, R6, 0x1, R9 ;  /* 0x0000000106077824 */ /* 0x000fe200078e0209 */
[----:B------:R-:W-:-:S04]  /*7640*/  LEA R6, P2, R8, c[0x0][0x340], 0x1 ;  /* 0x0000d00008067a11 */ /* 0x000fc800078408ff */
[----:B------:R-:W-:-:S05]  /*7650*/  LEA.HI.X R7, R8, c[0x0][0x344], R7, 0x1, P2 ;  /* 0x0000d10008077a11 */ /* 0x000fca00010f0c07 */
[----:B--2---:R2:W-:Y:S04]  /*7660*/  @!P0 STG.E.128 [R6.64+0x80], R16 ;  /* 0x0000801006008986 */ /* 0x0045e8000c101d08 */
[----:B----4-:R2:W-:Y:S02]  /*7670*/  @!P1 STG.E.128 [R6.64], R12 ;  /* 0x0000000c06009986 */ /* 0x0105e4000c101d08 */
.L_x_381:
[----:B------:R-:W-:Y:S05]  /*7680*/  BSYNC B0 ;  /* 0x0000000000007941 */ /* 0x000fea0003800000 */
.L_x_380:
[----:B--2---:R-:W-:Y:S01]  /*7690*/  IADD3 R6, R243, 0x20, RZ ;  /* 0x00000020f3067810 */ /* 0x004fe20007ffe0ff */
        /* <DEDUP_REMOVED lines=15> */
[----:B---3--:R2:W-:Y:S04]  /*7790*/  @!P1 STG.E.128 [R4.64], R28 ;  /* 0x0000001c04009986 */ /* 0x0085e8000c101d08 */
[----:B----4-:R2:W-:Y:S02]  /*77a0*/  @!P0 STG.E.128 [R4.64+0x80], R24 ;  /* 0x0000801804008986 */ /* 0x0105e4000c101d08 */
.L_x_383:
[----:B------:R-:W-:Y:S05]  /*77b0*/  BSYNC B0 ;  /* 0x0000000000007941 */ /* 0x000fea0003800000 */
.L_x_382:
[----:B------:R-:W-:Y:S01]  /*77c0*/  IMAD.WIDE.U32 R2, R0, c[0x0][0x3a8], R2 ;  /* 0x0000ea0000027a25 */ /* 0x000fe200078e0002 */
[----:B------:R-:W-:Y:S03]  /*77d0*/  BSSY B0, `(.L_x_384) ;  /* 0x0000016000007945 */ /* 0x000fe60003800000 */
[----:B--2---:R-:W-:Y:S01]  /*77e0*/  IMAD R4, R21, c[0x0][0x3a8], RZ ;  /* 0x0000ea0015047a24 */ /* 0x004fe200078e02ff */
        /* <DEDUP_REMOVED lines=20> */
.L_x_385:
[----:B------:R-:W-:Y:S05]  /*7930*/  BSYNC B0 ;  /* 0x0000000000007941 */ /* 0x000fea0003800000 */
.L_x_384:
        /* <DEDUP_REMOVED lines=14> */
.L_x_356:
[----:B------:R-:W-:Y:S05]  /*7a20*/  BSYNC B1 ;  /* 0x0000000000017941 */ /* 0x000fea0003800000 */
.L_x_342:
        /* <DEDUP_REMOVED lines=9> */
.L_x_386:
[----:B------:R-:W-:Y:S05]  /*7ac0*/  EXIT ;  /* 0x000000000000794d */ /* 0x000fea0003800000 */
.L_x_388:
        /* <DEDUP_REMOVED lines=11> */
.L_x_1071:


//--------------------- .text._ZN5flash44flash_bwd_dq_dk_dv_loop_seqk_parallel_kernelI23Flash_bwd_kernel_traitsILi128ELi64ELi64ELi8ELi4ELi2ELi2ELb1ELb0EN7cutlass6half_tE19Flash_kernel_traitsILi128ELi64ELi64ELi8ES3_EELb0ELb1ELb0ELb0ELb0ELb0ELb1EEEvNS_16Flash_bwd_paramsE --------------------------
	.section	.text._ZN5flash44flash_bwd_dq_dk_dv_loop_seqk_parallel_kernelI23Flash_bwd_kernel_traitsILi128ELi64ELi64ELi8ELi4ELi2ELi2ELb1ELb0EN7cutlass6half_tE19Flash_kernel_traitsILi128ELi64ELi64ELi8ES3_EELb0ELb1ELb0ELb0ELb0ELb0ELb1EEEvNS_16Flash_bwd_paramsE,"ax",@progbits
	.sectioninfo	@"SHI_REGISTERS=255"
	.align	128
        .global         _ZN5flash44flash_bwd_dq_dk_dv_loop_seqk_parallel_kernelI23Flash_bwd_kernel_traitsILi128ELi64ELi64ELi8ELi4ELi2ELi2ELb1ELb0EN7cutlass6half_tE19Flash_kernel_traitsILi128ELi64ELi64ELi8ES3_EELb0ELb1ELb0ELb0ELb0ELb0ELb1EEEvNS_16Flash_bwd_paramsE
        .type           _ZN5flash44flash_bwd_dq_dk_dv_loop_seqk_parallel_kernelI23Flash_bwd_kernel_traitsILi128ELi64ELi64ELi8ELi4ELi2ELi2ELb1ELb0EN7cutlass6half_tE19Flash_kernel_traitsILi128ELi64ELi64ELi8ES3_EELb0ELb1ELb0ELb0ELb0ELb0ELb1EEEvNS_16Flash_bwd_paramsE,@function
        .size           _ZN5flash44flash_bwd_dq_dk_dv_loop_seqk_parallel_kernelI23Flash_bwd_kernel_traitsILi128ELi64ELi64ELi8ELi4ELi2ELi2ELb1ELb0EN7cutlass6half_tE19Flash_kernel_traitsILi128ELi64ELi64ELi8ES3_EELb0ELb1ELb0ELb0ELb0ELb0ELb1EEEvNS_16Flash_bwd_paramsE,(.L_x_1072 - _ZN5flash44flash_bwd_dq_dk_dv_loop_seqk_parallel_kernelI23Flash_bwd_kernel_traitsILi128ELi64ELi64ELi8ELi4ELi2ELi2ELb1ELb0EN7cutlass6half_tE19Flash_kernel_traitsILi128ELi64ELi64ELi8ES3_EELb0ELb1ELb0ELb0ELb0ELb0ELb1EEEvNS_16Flash_bwd_paramsE)
        .other          _ZN5flash44flash_bwd_dq_dk_dv_loop_seqk_parallel_kernelI23Flash_bwd_kernel_traitsILi128ELi64ELi64ELi8ELi4ELi2ELi2ELb1ELb0EN7cutlass6half_tE19Flash_kernel_traitsILi128ELi64ELi64ELi8ES3_EELb0ELb1ELb0ELb0ELb0ELb0ELb1EEEvNS_16Flash_bwd_paramsE,@"STO_CUDA_ENTRY STV_DEFAULT"
_ZN5flash44flash_bwd_dq_dk_dv_loop_seqk_parallel_kernelI23Flash_bwd_kernel_traitsILi128ELi64ELi64ELi8ELi4ELi2ELi2ELb1ELb0EN7cutlass6half_tE19Flash_kernel_traitsILi128ELi64ELi64ELi8ES3_EELb0ELb1ELb0ELb0ELb0ELb0ELb1EEEvNS_16Flash_bwd_paramsE:
.text._ZN5flash44flash_bwd_dq_dk_dv_loop_seqk_parallel_kernelI23Flash_bwd_kernel_traitsILi128ELi64ELi64ELi8ELi4ELi2ELi2ELb1ELb0EN7cutlass6half_tE19Flash_kernel_traitsILi128ELi64ELi64ELi8ES3_EELb0ELb1ELb0ELb0ELb0ELb0ELb1EEEvNS_16Flash_bwd_paramsE:
        /* <DEDUP_REMOVED lines=16> */
[-C--:B------:R-:W-:Y:S02]  /*0100*/  LEA.HI R10, R14, R13.reuse, RZ, 0x3 ;  /* 0x0000000d0e0a7211 */ /* 0x080fe400078f18ff */
        /* <DEDUP_REMOVED lines=41> */
[----:B------:R-:W-:-:S02]  /*03a0*/  LOP3.LUT R6, R12, 0xfffffff8, RZ, 0xc0, !PT ;  /* 0xfffffff80c067812 */ /* 0x000fc400078ec0ff */
[----:B------:R-:W-:Y:S02]  /*03b0*/  LOP3.LUT R188, R188, R0, RZ, 0x3c, !PT ;  /* 0x00000000bcbc7212 */ /* 0x000fe400078e3cff */
[----:B------:R-:W-:Y:S01]  /*03c0*/  LOP3.LUT R185, R185, R4, R0, 0xf6, !PT ;  /* 0x00000004b9b97212 */ /* 0x000fe200078ef600 */
[----:B------:R-:W-:Y:S01]  /*03d0*/  IMAD.IADD R10, R2, 0x1, -R6 ;  /* 0x00000001020a7824 */ /* 0x000fe200078e0a06 */
[----:B------:R-:W-:Y:S01]  /*03e0*/  LEA.HI R0, R14, R13, RZ, 0x6 ;  /* 0x0000000d0e007211 */ /* 0x000fe200078f30ff */
[----:B------:R-:W-:Y:S01]  /*03f0*/  IMAD.IADD R188, R3, 0x1, R188 ;  /* 0x0000000103bc7824 */ /* 0x000fe200078e02bc */
[----:B------:R-:W-:Y:S01]  /*0400*/  LOP3.LUT R4, R15, 0xffffffe0, RZ, 0xc0, !PT ;  /* 0xffffffe00f047812 */ /* 0x000fe200078ec0ff */
[----:B------:R-:W-:Y:S01]  /*0410*/  IMAD.SHL.U32 R6, R11, 0x20, RZ ;  /* 0x000000200b067824 */ /* 0x000fe200078e00ff */
[----:B------:R-:W-:Y:S01]  /*0420*/  LOP3.LUT R5, R7, 0x1, RZ, 0xc0, !PT ;  /* 0x0000000107057812 */ /* 0x000fe200078ec0ff */
[----:B------:R-:W-:Y:S01]  /*0430*/  IMAD.SHL.U32 R188, R188, 0x2, RZ ;  /* 0x00000002bcbc7824 */ /* 0x000fe200078e00ff */
[----:B------:R-:W-:Y:S01]  /*0440*/  LOP3.LUT R2, R16, 0x7ffffffc, RZ, 0xc0, !PT ;  /* 0x7ffffffc10027812 */ /* 0x000fe200078ec0ff */
[----:B------:R-:W-:Y:S01]  /*0450*/  IMAD.IADD R18, R13, 0x1, -R4 ;  /* 0x000000010d127824 */ /* 0x000fe200078e0a04 */
[----:B------:R-:W-:-:S02]  /*0460*/  SHF.R.S32.HI R3, RZ, 0x1f, R15 ;  /* 0x0000001fff037819 */ /* 0x000fc4000001140f */
[----:B------:R-:W-:Y:S02]  /*0470*/  SHF.R.S32.HI R0, RZ, 0x6, R0 ;  /* 0x00000006ff007819 */ /* 0x000fe40000011400 */
[----:B------:R-:W-:Y:S01]  /*0480*/  ISETP.NE.U32.AND P0, PT, R5, 0x1, PT ;  /* 0x000000010500780c */ /* 0x000fe20003f05070 */
[----:B------:R-:W-:Y:S01]  /*0490*/  IMAD.IADD R5, R13, 0x1, -R2 ;  /* 0x000000010d057824 */ /* 0x000fe200078e0a02 */
[----:B------:R-:W-:Y:S01]  /*04a0*/  LEA.HI R4, R3, R19, RZ, 0x2 ;  /* 0x0000001303047211 */ /* 0x000fe200078f10ff */
[----:B------:R-:W-:Y:S01]  /*04b0*/  IMAD.SHL.U32 R13, R13, 0x2, RZ ;  /* 0x000000020d0d7824 */ /* 0x000fe200078e00ff */
[----:B------:R-:W-:Y:S01]  /*04c0*/  STL [R1+0x18], R18 ;  /* 0x0000181201007387 */ /* 0x000fe20000100800 */
[----:B------:R-:W-:Y:S01]  /*04d0*/  IMAD.SHL.U32 R3, R8, 0x20, RZ ;  /* 0x0000002008037824 */ /* 0x000fe200078e00ff */
[----:B------:R-:W-:Y:S01]  /*04e0*/  LOP3.LUT R4, R4, 0xfffffffc, RZ, 0xc0, !PT ;  /* 0xfffffffc04047812 */ /* 0x000fe200078ec0ff */
[C---:B------:R-:W-:Y:S01]  /*04f0*/  IMAD R17, R0.reuse, 0x200, R9 ;  /* 0x0000020000117824 */ /* 0x040fe200078e0209 */
[C---:B------:R-:W-:Y:S01]  /*0500*/  R2P PR, R7.reuse, 0x6 ;  /* 0x0000000607007804 */ /* 0x040fe20000000000 */
[----:B------:R-:W-:Y:S01]  /*0510*/  IMAD.SHL.U32 R2, R0, 0x8, RZ ;  /* 0x0000000800027824 */ /* 0x000fe200078e00ff */
[----:B------:R-:W-:Y:S01]  /*0520*/  SEL R184, R184, 0xffffffc0, !P3 ;  /* 0xffffffc0b8b87807 */ /* 0x000fe20005800000 */
[----:B------:R-:W-:Y:S01]  /*0530*/  IMAD.SHL.U32 R0, R7, 0x40, RZ ;  /* 0x0000004007007824 */ /* 0x000fe200078e00ff */
[----:B------:R-:W-:Y:S01]  /*0540*/  STL [R1+0x14], R17 ;  /* 0x0000141101007387 */ /* 0x000fe20000100800 */
[----:B------:R-:W-:Y:S01]  /*0550*/  IMAD.SHL.U32 R9, R5, 0x2, RZ ;  /* 0x0000000205097824 */ /* 0x000fe200078e00ff */
[----:B------:R-:W-:Y:S01]  /*0560*/  LOP3.LUT R5, R3, 0x6, R13, 0xf8, !PT ;  /* 0x0000000603057812 */ /* 0x000fe200078ef80d */
[----:B------:R-:W-:Y:S01]  /*0570*/  IMAD.SHL.U32 R7, R10, 0x40, RZ ;  /* 0x000000400a077824 */ /* 0x000fe200078e00ff */
[----:B------:R-:W-:Y:S01]  /*0580*/  LOP3.LUT R0, R0, 0x1c0, RZ, 0xc0, !PT ;  /* 0x000001c000007812 */ /* 0x000fe200078ec0ff */
[----:B------:R-:W-:Y:S01]  /*0590*/  IMAD.IADD R4, R19, 0x1, -R4 ;  /* 0x0000000113047824 */ /* 0x000fe200078e0a04 */
[----:B------:R-:W-:Y:S01]  /*05a0*/  LOP3.LUT R2, R2, 0x18, RZ, 0xc0, !PT ;  /* 0x0000001802027812 */ /* 0x000fe200078ec0ff */
[----:B------:R1:W-:Y:S01]  /*05b0*/  STL [R1+0x8], R5 ;  /* 0x0000080501007387 */ /* 0x0003e20000100800 */
[----:B------:R-:W-:Y:S01]  /*05c0*/  SEL R222, R222, 0x10, !P0 ;  /* 0x00000010dede7807 */ /* 0x000fe20004000000 */
[----:B------:R-:W-:Y:S01]  /*05d0*/  IMAD R8, R4, 0x400, R9 ;  /* 0x0000040004087824 */ /* 0x000fe200078e0209 */
[----:B------:R-:W-:Y:S01]  /*05e0*/  LOP3.LUT R6, R2, 0x20, R6, 0xf8, !PT ;  /* 0x0000002002067812 */ /* 0x000fe200078ef806 */
[----:B------:R-:W-:Y:S01]  /*05f0*/  IMAD.IADD R187, R188, 0x1, R184 ;  /* 0x00000001bcbb7824 */ /* 0x000fe200078e02b8 */
[----:B------:R-:W-:Y:S01]  /*0600*/  IADD3 R224, R216, 0x40, RZ ;  /* 0x00000040d8e07810 */ /* 0x000fe20007ffe0ff */
[----:B------:R-:W-:Y:S01]  /*0610*/  IMAD.SHL.U32 R204, R17, 0x2, RZ ;  /* 0x0000000211cc7824 */ /* 0x000fe200078e00ff */
[----:B-1----:R-:W-:-:S02]  /*0620*/  LOP3.LUT R5, R0, 0x20, R3, 0xf8, !PT ;  /* 0x0000002000057812 */ /* 0x002fc400078ef803 */
[----:B------:R-:W-:-:S04]  /*0630*/  SHF.R.U32.HI R3, RZ, 0x3, R0 ;  /* 0x00000003ff037819 */ /* 0x000fc80000011600 */
[----:B------:R-:W-:Y:S02]  /*0640*/  LOP3.LUT R5, R5, R3, RZ, 0x3c, !PT ;  /* 0x0000000305057212 */ /* 0x000fe400078e3cff */
[----:B------:R-:W-:Y:S01]  /*0650*/  LOP3.LUT R10, R3, R0, R2, 0x1e, !PT ;  /* 0x00000000030a7212 */ /* 0x000fe200078e1e02 */
[----:B------:R-:W-:Y:S01]  /*0660*/  IMAD.SHL.U32 R0, R11, 0x8, RZ ;  /* 0x000000080b007824 */ /* 0x000fe200078e00ff */
[----:B------:R-:W-:Y:S01]  /*0670*/  LOP3.LUT R2, R7, 0x1c0, RZ, 0xc0, !PT ;  /* 0x000001c007027812 */ /* 0x000fe200078ec0ff */
[----:B------:R-:W-:Y:S01]  /*0680*/  IMAD.IADD R220, R8, 0x1, R5 ;  /* 0x0000000108dc7824 */ /* 0x000fe200078e0205 */
[----:B------:R-:W-:Y:S02]  /*0690*/  SHF.R.S32.HI R7, RZ, 0x1f, R18 ;  /* 0x0000001fff077819 */ /* 0x000fe40000011412 */
[----:B------:R-:W-:Y:S01]  /*06a0*/  SHF.R.U32.HI R3, RZ, 0x3, R2 ;  /* 0x00000003ff037819 */ /* 0x000fe20000011602 */
[----:B------:R-:W-:Y:S01]  /*06b0*/  IMAD.SHL.U32 R220, R220, 0x2, RZ ;  /* 0x00000002dcdc7824 */ /* 0x000fe200078e00ff */
[----:B------:R-:W-:Y:S01]  /*06c0*/  LEA.HI R5, R7, R18, RZ, 0x2 ;  /* 0x0000001207057211 */ /* 0x000fe200078f10ff */
[----:B------:R-:W-:Y:S01]  /*06d0*/  IMAD.SHL.U32 R7, R12, 0x40, RZ ;  /* 0x000000400c077824 */ /* 0x000fe200078e00ff */
[----:B------:R-:W-:Y:S01]  /*06e0*/  LOP3.LUT R8, R2, 0x8, R0, 0xf8, !PT ;  /* 0x0000000802087812 */ /* 0x000fe200078ef800 */
[----:B------:R-:W-:Y:S01]  /*06f0*/  IMAD.IADD R223, R220, 0x1, R222 ;  /* 0x00000001dcdf7824 */ /* 0x000fe200078e02de */
[----:B------:R-:W-:-:S02]  /*0700*/  LOP3.LUT R2, R3, R6, R2, 0x1e, !PT ;  /* 0x0000000603027212 */ /* 0x000fc400078e1e02 */
[----:B------:R-:W-:Y:S02]  /*0710*/  LOP3.LUT R0, R7, 0xfffffe00, RZ, 0xc0, !PT ;  /* 0xfffffe0007007812 */ /* 0x000fe400078ec0ff */
[----:B------:R-:W-:Y:S01]  /*0720*/  SHF.R.S32.HI R6, RZ, 0x2, R5 ;  /* 0x00000002ff067819 */ /* 0x000fe20000011405 */
[C---:B------:R-:W-:Y:S01]  /*0730*/  IMAD R5, R193.reuse, 0x400, R9 ;  /* 0x00000400c1057824 */ /* 0x040fe200078e0209 */
        /* <DEDUP_REMOVED lines=8> */
[----:B------:R-:W-:Y:S01]  /*07c0*/  IMAD R6, R4, 0x10, R6 ;  /* 0x0000001004067824 */ /* 0x000fe200078e0206 */
        /* <DEDUP_REMOVED lines=11> */
[----:B------:R1:W-:Y:S01]  /*0880*/  STL [R1], R2 ;  /* 0x0000000201007387 */ /* 0x0003e20000100800 */
[----:B------:R-:W-:-:S02]  /*0890*/  IMAD.SHL.U32 R185, R185, 0x2, RZ ;  /* 0x00000002b9b97824 */ /* 0x000fc400078e00ff */
[----:B------:R-:W-:Y:S01]  /*08a0*/  IMAD.IADD R222, R222, 0x1, R221 ;  /* 0x00000001dede7824 */ /* 0x000fe200078e02dd */
[----:B------:R1:W-:Y:S04]  /*08b0*/  STL [R1+0x4], R0 ;  /* 0x0000040001007387 */ /* 0x0003e80000100800 */
.L_x_435:
        /* <DEDUP_REMOVED lines=35> */
.L_x_389:
        /* <DEDUP_REMOVED lines=45> */
.L_x_391:
        /* <DEDUP_REMOVED lines=15> */
.L_x_392:
        /* <DEDUP_REMOVED lines=18> */
[----:B---3--:R-:W-:Y:S01]  /*0fd0*/  ISETP.NE.AND P3, PT, R23, RZ, PT ;  /* 0x000000ff1700720c */ /* 0x008fe20003f65270 */
[----:B-----5:R-:W-:Y:S01]  /*0fe0*/  IMAD.WIDE.U32 R30, R20, c[0x0][0x3d8], RZ ;  /* 0x0000f600141e7a25 */ /* 0x020fe200078e00ff */
        /* <DEDUP_REMOVED lines=17> */
[----:B------:R-:W-:Y:S01]  /*1100*/  IMAD.SHL.U32 R6, R36, 0x80, RZ ;  /* 0x0000008024067824 */ /* 0x000fe200078e00ff */
[----:B------:R-:W-:Y:S01]  /*1110*/  ISETP.GT.U32.AND P5, PT, R14, R3, PT ;  /* 0x000000030e00720c */ /* 0x000fe20003fa4070 */
[----:B------:R-:W-:-:S03]  /*1120*/  IMAD.WIDE.U32 R12, R36, c[0x0][0x224], RZ ;  /* 0x00008900240c7a25 */ /* 0x000fc600078e00ff */
[----:B------:R-:W-:Y:S01]  /*1130*/  SEL R6, R6, RZ, P2 ;  /* 0x000000ff06067207 */ /* 0x000fe20001000000 */
[----:B------:R-:W-:Y:S02]  /*1140*/  IMAD R5, R29, c[0x0][0x224], R7 ;  /* 0x000089001d057a24 */ /* 0x000fe400078e0207 */
[----:B------:R-:W-:Y:S01]  /*1150*/  IMAD R7, R17, R12, RZ ;  /* 0x0000000c11077224 */ /* 0x000fe200078e02ff */
[----:B------:R-:W-:Y:S02]  /*1160*/  IADD3 R6, P2, R9, R6, RZ ;  /* 0x0000000609067210 */ /* 0x000fe40007f5e0ff */
[----:B------:R-:W-:Y:S01]  /*1170*/  IADD3 R4, R13, R5, RZ ;  /* 0x000000050d047210 */ /* 0x000fe20007ffe0ff */
[----:B------:R-:W-:Y:S02]  /*1180*/  IMAD.WIDE.U32 R12, R16, R12, RZ ;  /* 0x0000000c100c7225 */ /* 0x000fe400078e00ff */
[----:B------:R-:W-:Y:S02]  /*1190*/  @!P5 IADD3 R3, R3, -R14, RZ ;  /* 0x8000000e0303d210 */ /* 0x000fe40007ffe0ff */
[----:B------:R-:W-:Y:S01]  /*11a0*/  @!P5 IADD3 R2, R2, 0x1, RZ ;  /* 0x000000010202d810 */ /* 0x000fe20007ffe0ff */
[C---:B------:R-:W-:Y:S01]  /*11b0*/  IMAD R7, R16.reuse, R4, R7 ;  /* 0x0000000410077224 */ /* 0x040fe200078e0207 */
[----:B------:R-:W-:Y:S01]  /*11c0*/  ISETP.GE.U32.AND P6, PT, R3, R14, PT ;  /* 0x0000000e0300720c */ /* 0x000fe20003fc6070 */
[----:B------:R-:W-:Y:S01]  /*11d0*/  IMAD.WIDE.U32 R4, R16, R0, RZ ;  /* 0x0000000010047225 */ /* 0x000fe200078e00ff */
[----:B------:R-:W-:-:S03]  /*11e0*/  ISETP.NE.AND P5, PT, RZ, c[0x0][0x1c8], PT ;  /* 0x00007200ff007a0c */ /* 0x000fc60003fa5270 */
[----:B------:R-:W-:Y:S01]  /*11f0*/  IMAD.X R8, R15, 0x1, R8, P2 ;  /* 0x000000010f087824 */ /* 0x000fe200010e0608 */
[----:B-1----:R-:W-:Y:S01]  /*1200*/  ISETP.NE.AND P2, PT, R24, RZ, PT ;  /* 0x000000ff1800720c */ /* 0x002fe20003f45270 */
[C---:B------:R-:W-:Y:S02]  /*1210*/  IMAD R14, R17.reuse, R6, RZ ;  /* 0x00000006110e7224 */ /* 0x040fe400078e02ff */
[----:B------:R-:W-:Y:S01]  /*1220*/  IMAD R3, R17, R0, RZ ;  /* 0x0000000011037224 */ /* 0x000fe200078e02ff */
[----:B------:R-:W-:Y:S01]  /*1230*/  SEL R17, R12, R4, !P1 ;  /* 0x000000040c117207 */ /* 0x000fe20004800000 */
[----:B------:R-:W-:Y:S01]  /*1240*/  IMAD R8, R16, R8, R14 ;  /* 0x0000000810087224 */ /* 0x000fe200078e020e */
[----:B------:R-:W-:Y:S01]  /*1250*/  IADD3 R12, R13, R7, RZ ;  /* 0x000000070d0c7210 */ /* 0x000fe20007ffe0ff */
[----:B------:R-:W-:Y:S01]  /*1260*/  @P3 IMAD R4, R36, c[0x0][0x214], RZ ;  /* 0x0000850024043a24 */ /* 0x000fe200078e02ff */
[----:B------:R-:W-:Y:S01]  /*1270*/  @P6 IADD3 R2, R2, 0x1, RZ ;  /* 0x0000000102026810 */ /* 0x000fe20007ffe0ff */
[----:B------:R-:W-:Y:S01]  /*1280*/  IMAD.WIDE.U32 R6, R16, R6, RZ ;  /* 0x0000000610067225 */ /* 0x000fe200078e00ff */
[----:B------:R-:W-:-:S02]  /*1290*/  @P1 IADD3 R12, R5, R3, RZ ;  /* 0x00000003050c1210 */ /* 0x000fc40007ffe0ff */
[----:B------:R-:W-:Y:S01]  /*12a0*/  @P3 SEL R3, R4, R0, !P1 ;  /* 0x0000000004033207 */ /* 0x000fe20004800000 */
[----:B------:R-:W-:Y:S01]  /*12b0*/  IMAD.MOV.U32 R14, RZ, RZ, R2 ;  /* 0x000000ffff0e7224 */ /* 0x000fe200078e0002 */
[----:B------:R-:W-:Y:S01]  /*12c0*/  SEL R24, R30, RZ, P2 ;  /* 0x000000ff1e187207 */ /* 0x000fe20001000000 */
[----:B------:R-:W-:Y:S01]  /*12d0*/  IMAD R4, R20, c[0x0][0x3dc], R31 ;  /* 0x0000f70014047a24 */ /* 0x000fe200078e021f */
[----:B------:R-:W-:Y:S01]  /*12e0*/  SHF.R.S32.HI R20, RZ, 0x1f, R252 ;  /* 0x0000001fff147819 */ /* 0x000fe200000114fc */
[C---:B------:R-:W-:Y:S01]  /*12f0*/  IMAD R16, R35.reuse, c[0x0][0x22c], RZ ;  /* 0x00008b0023107a24 */ /* 0x040fe200078e02ff */
[----:B------:R-:W-:Y:S01]  /*1300*/  @!P4 IADD3 R14, -R14, RZ, RZ ;  /* 0x000000ff0e0ec210 */ /* 0x000fe20007ffe1ff */
[----:B------:R-:W-:Y:S01]  /*1310*/  @!P3 IMAD R5, R36, c[0x0][0x1c0], R35 ;  /* 0x000070002405ba24 */ /* 0x000fe200078e0223 */
[----:B------:R-:W-:Y:S01]  /*1320*/  @!P5 LOP3.LUT R14, RZ, c[0x0][0x1c8], RZ, 0x33, !PT ;  /* 0x00007200ff0eda12 */ /* 0x000fe200078e33ff */
[----:B------:R-:W-:Y:S01]  /*1330*/  @P3 IMAD R2, R35, c[0x0][0x234], R3 ;  /* 0x00008d0023023a24 */ /* 0x000fe200078e0203 */
[----:B------:R-:W-:Y:S01]  /*1340*/  SHF.R.S32.HI R33, RZ, 0x1f, R16 ;  /* 0x0000001fff217819 */ /* 0x000fe20000011410 */
[----:B------:R-:W-:Y:S01]  /*1350*/  @!P3 IMAD R2, R5, c[0x0][0x214], RZ ;  /* 0x000085000502ba24 */ /* 0x000fe200078e02ff */
[----:B------:R-:W-:-:S02]  /*1360*/  SEL R13, R4, RZ, P2 ;  /* 0x000000ff040d7207 */ /* 0x000fc40001000000 */
        /* <DEDUP_REMOVED lines=10> */
.L_x_393:
[----:B------:R-:W-:-:S04]  /*1410*/  IMAD R0, R36, c[0x0][0x1c0], R35 ;  /* 0x0000700024007a24 */ /* 0x000fc800078e0223 */
[----:B------:R-:W-:Y:S02]  /*1420*/  IMAD R0, R0, c[0x0][0x224], RZ ;  /* 0x0000890000007a24 */ /* 0x000fe400078e02ff */
.L_x_394:
[----:B------:R-:W2:Y:S01]  /*1430*/  LDL R40, [R1+0x18] ;  /* 0x0000180001287983 */ /* 0x000ea20000100800 */
[----:B------:R-:W-:Y:S01]  /*1440*/  IMAD R31, R28, c[0x0][0x1c0], RZ ;  /* 0x000070001c1f7a24 */ /* 0x000fe200078e02ff */
[----:B------:R-:W-:Y:S01]  /*1450*/  SHF.R.S32.HI R217, RZ, 0x1f, R216 ;  /* 0x0000001fffd97819 */ /* 0x000fe200000114d8 */
[----:B------:R-:W-:Y:S01]  /*1460*/  IMAD.IADD R5, R9, 0x1, R2 ;  /* 0x0000000109057824 */ /* 0x000fe200078e0202 */
[----:B------:R-:W1:Y:S01]  /*1470*/  S2R R38, SR_TID.X ;  /* 0x0000000000267919 */ /* 0x000e620000002100 */
[----:B------:R-:W-:Y:S01]  /*1480*/  IADD3 R2, P1, R216, R10, RZ ;  /* 0x0000000ad8027210 */ /* 0x000fe20007f3e0ff */
[----:B------:R-:W-:Y:S01]  /*1490*/  IMAD.SHL.U32 R30, R31, 0x40, RZ ;  /* 0x000000401f1e7824 */ /* 0x000fe200078e00ff */
[----:B------:R-:W-:Y:S01]  /*14a0*/  SHF.R.S32.HI R28, RZ, 0x1f, R242 ;  /* 0x0000001fff1c7819 */ /* 0x000fe200000114f2 */
[----:B------:R-:W3:Y:S01]  /*14b0*/  S2R R39, SR_TID.X ;  /* 0x0000000000277919 */ /* 0x000ee20000002100 */
[----:B------:R-:W-:Y:S01]  /*14c0*/  IMAD.MOV.U32 R34, RZ, RZ, 0x4 ;  /* 0x00000004ff227424 */ /* 0x000fe200078e00ff */
[----:B------:R-:W-:Y:S01]  /*14d0*/  BSSY B1, `(.L_x_390) ;  /* 0x00005f2000017945 */ /* 0x000fe20003800000 */
[----:B------:R-:W-:-:S02]  /*14e0*/  IMAD R4, R15, c[0x0][0x370], RZ ;  /* 0x0000dc000f047a24 */ /* 0x000fc400078e02ff */
[----:B------:R-:W-:Y:S01]  /*14f0*/  IMAD.X R3, R217, 0x1, R11, P1 ;  /* 0x00000001d9037824 */ /* 0x000fe200008e060b */
[----:B------:R-:W-:Y:S01]  /*1500*/  IADD3 R7, P3, P1, R6, R30, R16 ;  /* 0x0000001e06077210 */ /* 0x000fe2000797e010 */
[----:B------:R-:W-:Y:S01]  /*1510*/  IMAD.IADD R16, R9, 0x1, R0 ;  /* 0x0000000109107824 */ /* 0x000fe200078e0200 */
[----:B------:R-:W-:Y:S01]  /*1520*/  IADD3 R6, P4, R242, R9, RZ ;  /* 0x00000009f2067210 */ /* 0x000fe20007f9e0ff */
[----:B------:R-:W-:-:S04]  /*1530*/  IMAD.WIDE R10, R5, R34, c[0x0][0x200] ;  /* 0x00008000050a7625 */ /* 0x000fc800078e0222 */
[C---:B------:R-:W-:Y:S01]  /*1540*/  IMAD R0, R9.reuse, c[0x0][0x374], R4 ;  /* 0x0000dd0009007a24 */ /* 0x040fe200078e0204 */
[----:B------:R-:W-:Y:S01]  /*1550*/  SHF.R.S32.HI R4, RZ, 0x1f, R30 ;  /* 0x0000001fff047819 */ /* 0x000fe2000001141e */
[----:B------:R-:W-:Y:S01]  /*1560*/  IMAD.WIDE.U32 R2, R9, c[0x0][0x370], R2 ;  /* 0x0000dc0009027a25 */ /* 0x000fe200078e0002 */
[----:B------:R-:W-:Y:S02]  /*1570*/  MOV R229, R10 ;  /* 0x0000000a00e57202 */ /* 0x000fe40000000f00 */
[----:B------:R-:W-:Y:S01]  /*1580*/  IADD3.X R10, R8, R4, R33, P3, P1 ;  /* 0x00000004080a7210 */ /* 0x000fe20001fe2421 */
[----:B------:R-:W-:Y:S01]  /*1590*/  IMAD.X R4, R28, 0x1, R15, P4 ;  /* 0x000000011c047824 */ /* 0x000fe200020e060f */
[----:B-1----:R-:W-:Y:S01]  /*15a0*/  SHF.R.S32.HI R38, RZ, 0x1f, R38 ;  /* 0x0000001fff267819 */ /* 0x002fe20000011426 */
[----:B------:R-:W-:Y:S01]  /*15b0*/  IMAD.IADD R3, R3, 0x1, R0 ;  /* 0x0000000103037824 */ /* 0x000fe200078e0200 */
[----:B------:R-:W-:Y:S01]  /*15c0*/  IADD3 R0, -R226, R19, R252 ;  /* 0x00000013e2007210 */ /* 0x000fe20007ffe1fc */
[----:B------:R-:W-:Y:S01]  /*15d0*/  IMAD R5, R4, c[0x0][0x190], RZ ;  /* 0x0000640004057a24 */ /* 0x000fe200078e02ff */
[----:B---3--:R-:W-:Y:S01]  /*15e0*/  LEA.HI R38, R38, R39, RZ, 0x5 ;  /* 0x0000002726267211 */ /* 0x008fe200078f28ff */
[----:B------:R-:W-:Y:S01]  /*15f0*/  IMAD R9, R32, c[0x0][0x378], RZ ;  /* 0x0000de0020097a24 */ /* 0x000fe200078e02ff */
[----:B------:R-:W-:Y:S01]  /*1600*/  IADD3 R0, R0, -c[0x0][0x2e8], RZ ;  /* 0x8000ba0000007a10 */ /* 0x000fe20007ffe0ff */
[----:B------:R-:W-:Y:S01]  /*1610*/  IMAD.MOV.U32 R228, RZ, RZ, R11 ;  /* 0x000000ffffe47224 */ /* 0x000fe200078e000b */
[----:B------:R-:W-:Y:S01]  /*1620*/  SHF.R.S32.HI R38, RZ, 0x5, R38 ;  /* 0x00000005ff267819 */ /* 0x000fe20000011426 */
[----:B------:R-:W-:Y:S01]  /*1630*/  IMAD R11, R6, c[0x0][0x194], R5 ;  /* 0x00006500060b7a24 */ /* 0x000fe200078e0205 */
[----:B------:R-:W-:Y:S01]  /*1640*/  IADD3 R8, P3, P1, R24, R7, R17 ;  /* 0x0000000718087210 */ /* 0x000fe2000797e011 */
[C---:B------:R-:W-:Y:S01]  /*1650*/  IMAD R5, R35.reuse, c[0x0][0x37c], R9 ;  /* 0x0000df0023057a24 */ /* 0x040fe200078e0209 */
[----:B------:R-:W-:Y:S01]  /*1660*/  SHF.R.S32.HI R9, RZ, 0x1f, R0 ;  /* 0x0000001fff097819 */ /* 0x000fe20000011400 */
[----:B------:R-:W-:Y:S01]  /*1670*/  IMAD.WIDE.U32 R2, R35, c[0x0][0x378], R2 ;  /* 0x0000de0023027a25 */ /* 0x000fe200078e0002 */
[----:B------:R-:W-:-:S03]  /*1680*/  IADD3.X R10, R13, R10, R12, P3, P1 ;  /* 0x0000000a0d0a7210 */ /* 0x000fc60001fe240c */
[----:B------:R-:W-:Y:S01]  /*1690*/  IMAD.WIDE.U32 R6, R6, c[0x0][0x190], R216 ;  /* 0x0000640006067a25 */ /* 0x000fe200078e00d8 */
[----:B------:R-:W-:Y:S02]  /*16a0*/  IADD3 R5, R3, R5, RZ ;  /* 0x0000000503057210 */ /* 0x000fe40007ffe0ff */
[----:B------:R-:W-:Y:S01]  /*16b0*/  LEA.HI R3, R9, R0, RZ, 0x6 ;  /* 0x0000000009037211 */ /* 0x000fe200078f30ff */
[----:B------:R-:W-:Y:S01]  /*16c0*/  IMAD R9, R32, c[0x0][0x1a8], RZ ;  /* 0x00006a0020097a24 */ /* 0x000fe200078e02ff */
[----:B------:R-:W-:Y:S01]  /*16d0*/  IADD3 R6, P3, R25, R6, RZ ;  /* 0x0000000619067210 */ /* 0x000fe20007f7e0ff */
[----:B------:R-:W-:Y:S02]  /*16e0*/  IMAD R0, R28, c[0x0][0x370], RZ ;  /* 0x0000dc001c007a24 */ /* 0x000fe400078e02ff */
[----:B------:R-:W-:Y:S01]  /*16f0*/  IMAD R9, R35, c[0x0][0x1ac], R9 ;  /* 0x00006b0023097a24 */ /* 0x000fe200078e0209 */
[----:B------:R-:W-:Y:S01]  /*1700*/  IADD3.X R7, R18, R7, R11, P3, !PT ;  /* 0x0000000712077210 */ /* 0x000fe20001ffe40b */
[----:B------:R-:W-:-:S02]  /*1710*/  IMAD R0, R242, c[0x0][0x374], R0 ;  /* 0x0000dd00f2007a24 */ /* 0x000fc400078e0200 */
[----:B------:R-:W-:-:S04]  /*1720*/  IMAD.WIDE R16, R16, R34, c[0x0][0x3c8] ;  /* 0x0000f20010107625 */ /* 0x000fc800078e0222 */
[----:B------:R-:W-:Y:S01]  /*1730*/  IMAD.WIDE.U32 R12, R35, c[0x0][0x1a8], R6 ;  /* 0x00006a00230c7a25 */ /* 0x000fe200078e0006 */
[----:B------:R-:W-:-:S03]  /*1740*/  MOV R227, R16 ;  /* 0x0000001000e37202 */ /* 0x000fc60000000f00 */
[----:B------:R-:W-:Y:S01]  /*1750*/  IMAD.IADD R18, R13, 0x1, R9 ;  /* 0x000000010d127824 */ /* 0x000fe200078e0209 */
[----:B------:R-:W-:Y:S01]  /*1760*/  LEA R212, P4, R12, c[0x0][0x160], 0x1 ;  /* 0x000058000cd47a11 */ /* 0x000fe200078808ff */
[----:B------:R-:W-:-:S03]  /*1770*/  IMAD.MOV.U32 R225, RZ, RZ, R17 ;  /* 0x000000ffffe17224 */ /* 0x000fc600078e0011 */
[----:B------:R-:W-:Y:S01]  /*1780*/  LEA.HI.X R213, R12, c[0x0][0x164], R18, 0x1, P4 ;  /* 0x000059000cd57a11 */ /* 0x000fe200020f0c12 */
[----:B--2---:R-:W-:-:S05]  /*1790*/  IMAD R4, R38, R31, R40 ;  /* 0x0000001f26047224 */ /* 0x004fca00078e0228 */
[----:B------:R-:W-:-:S04]  /*17a0*/  IADD3 R8, P1, R4, R8, RZ ;  /* 0x0000000804087210 */ /* 0x000fc80007f3e0ff */
[----:B------:R-:W-:Y:S01]  /*17b0*/  LEA.HI.X.SX32 R10, R4, R10, 0x1, P1 ;  /* 0x0000000a040a7211 */ /* 0x000fe200008f0eff */
[----:B------:R-:W-:Y:S01]  /*17c0*/  IMAD.MOV.U32 R4, RZ, RZ, R2 ;  /* 0x000000ffff047224 */ /* 0x000fe200078e0002 */
[----:B------:R-:W-:Y:S02]  /*17d0*/  SHF.R.S32.HI R2, RZ, 0x6, R3 ;  /* 0x00000006ff027819 */ /* 0x000fe40000011403 */
[----:B------:R-:W-:Y:S01]  /*17e0*/  LEA R206, P1, R8, c[0x0][0x350], 0x2 ;  /* 0x0000d40008ce7a11 */ /* 0x000fe200078210ff */
[----:B------:R-:W-:Y:S01]  /*17f0*/  IMAD.WIDE.U32 R4, R242, c[0x0][0x370], R4 ;  /* 0x0000dc00f2047a25 */ /* 0x000fe200078e0004 */
[----:B------:R-:W-:Y:S02]  /*1800*/  IMNMX R241, RZ, R2, !PT ;  /* 0x00000002fff17217 */ /* 0x000fe40007800200 */
[----:B------:R-:W-:Y:S01]  /*1810*/  LEA.HI.X R207, R8, c[0x0][0x354], R10, 0x2, P1 ;  /* 0x0000d50008cf7a11 */ /* 0x000fe200008f140a */
[----:B------:R-:W-:Y:S01]  /*1820*/  IMAD.IADD R15, R5, 0x1, R0 ;  /* 0x00000001050f7824 */ /* 0x000fe200078e0200 */
[----:B------:R-:W-:-:S02]  /*1830*/  ISETP.GT.AND P5, PT, R205, R241, PT ;  /* 0x000000f1cd00720c */ /* 0x000fc40003fa4270 */
[C---:B------:R-:W-:Y:S02]  /*1840*/  LEA R210, P3, R4.reuse, c[0x0][0x330], 0x1 ;  /* 0x0000cc0004d27a11 */ /* 0x040fe400078608ff */
[----:B------:R-:W-:Y:S02]  /*1850*/  IADD3 R205, R205, -0x1, RZ ;  /* 0xffffffffcdcd7810 */ /* 0x000fe40007ffe0ff */
[----:B------:R-:W-:-:S07]  /*1860*/  LEA.HI.X R211, R4, c[0x0][0x334], R15, 0x1, P3 ;  /* 0x0000cd0004d37a11 */ /* 0x000fce00018f0c0f */
        /* <DEDUP_REMOVED lines=16> */
.L_x_396:
        /* <DEDUP_REMOVED lines=15> */
.L_x_397:
        /* <DEDUP_REMOVED lines=25> */
.L_x_399:
[----:B------:R-:W-:Y:S05]  /*1bf0*/  BSYNC B0 ;  /* 0x0000000000007941 */ /* 0x000fea0003800000 */
.L_x_398:
        /* <DEDUP_REMOVED lines=17> */
.L_x_401:
[----:B------:R-:W-:Y:S05]  /*1d10*/  BSYNC B0 ;  /* 0x0000000000007941 */ /* 0x000fea0003800000 */
.L_x_400:
        /* <DEDUP_REMOVED lines=23> */
.L_x_403:
[----:B------:R-:W-:Y:S05]  /*1e90*/  BSYNC B0 ;  /* 0x0000000000007941 */ /* 0x000fea0003800000 */
.L_x_402:
        /* <DEDUP_REMOVED lines=16> */
.L_x_395:
        /* <DEDUP_REMOVED lines=43> */
.L_x_406:
[----:B------:R-:W-:Y:S05]  /*2250*/  BSYNC B0 ;  /* 0x0000000000007941 */ /* 0x000fea0003800000 */
.L_x_405:
        /* <DEDUP_REMOVED lines=30> */
.L_x_408:
[----:B------:R-:W-:Y:S05]  /*2440*/  BSYNC B0 ;  /* 0x0000000000007941 */ /* 0x000fea0003800000 */
.L_x_407:
        /* <DEDUP_REMOVED lines=20> */
.L_x_410:
[----:B------:R-:W-:Y:S05]  /*2590*/  BSYNC B0 ;  /* 0x0000000000007941 */ /* 0x000fea0003800000 */
.L_x_409:
        /* <DEDUP_REMOVED lines=28> */
.L_x_412:
[----:B------:R-:W-:Y:S05]  /*2760*/  BSYNC B0 ;  /* 0x0000000000007941 */ /* 0x000fea0003800000 */
.L_x_411:
        /* <DEDUP_REMOVED lines=15> */
.L_x_414:
        /* <DEDUP_REMOVED lines=19> */
.L_x_415:
[----:B------:R-:W-:Y:S05]  /*2990*/  BSYNC B0 ;  /* 0x0000000000007941 */ /* 0x000fea0003800000 */
.L_x_413:
        /* <DEDUP_REMOVED lines=14> */
.L_x_417:
        /* <DEDUP_REMOVED lines=18> */
[----:B-----5:R-:W-:-:S04]  /*2ba0*/  IADD3 R3, P2, R12, R6, RZ ;  /* 0x000000060c037210 */ /* 0x020fc80007f5e0ff */
[----:B------:R-:W-:Y:S01]  /*2bb0*/  IADD3.X R4, R18, R7, R5, P2, !PT ;  /* 0x0000000712047210 */ /* 0x000fe200017fe405 */
[----:B------:R-:W-:Y:S05]  /*2bc0*/  @P1 BRA `(.L_x_418) ;  /* 0x0000006000001947 */ /* 0x000fea0003800000 */
[----:B------:R-:W-:-:S04]  /*2bd0*/  LEA R2, P1, R3, c[0x0][0x160], 0x1 ;  /* 0x0000580003027a11 */ /* 0x000fc800078208ff */
[----:B------:R-:W-:-:S05]  /*2be0*/  LEA.HI.X R3, R3, c[0x0][0x164], R4, 0x1, P1 ;  /* 0x0000590003037a11 */ /* 0x000fca00008f0c04 */
[----:B------:R-:W-:Y:S01]  /*2bf0*/  @!PT LDS RZ, [RZ] ;  /* 0x00000000fffff984 */ /* 0x000fe20000000800 */
[----:B------:R-:W-:Y:S01]  /*2c00*/  @!PT LDS RZ, [RZ] ;  /* 0x00000000fffff984 */ /* 0x000fe20000000800 */
[----:B------:R-:W-:Y:S01]  /*2c10*/  @!PT LDS RZ, [RZ] ;  /* 0x00000000fffff984 */ /* 0x000fe20000000800 */
[----:B------:R1:W-:Y:S04]  /*2c20*/  LDGSTS.E.BYPASS.LTC128B.128 [R203+0x3000], [R2.64+0x80] ;  /* 0x0300008002cb7fae */ /* 0x0003e8000b901d46 */
.L_x_418:
[----:B------:R-:W-:Y:S05]  /*2c30*/  BSYNC B0 ;  /* 0x0000000000007941 */ /* 0x000fea0003800000 */
.L_x_416:
[----:B--2---:R-:W2:Y:S01]  /*2c40*/  LDL R9, [R1+0x10] ;  /* 0x0000100001097983 */ /* 0x004ea20000100800 */
[----:B------:R-:W-:Y:S01]  /*2c50*/  IMAD.MOV.U32 R218, RZ, RZ, 0x7f800000 ;  /* 0x7f800000ffda7424 */ /* 0x000fe200078e00ff */
[----:B------:R-:W-:Y:S02]  /*2c60*/  MOV R219, 0x7f800000 ;  /* 0x7f80000000db7802 */ /* 0x000fe40000000f00 */
[----:B------:R1:W-:Y:S04]  /*2c70*/  @P6 STS.128 [R204+0xc000], RZ ;  /* 0x00c000ffcc006388 */ /* 0x0003e80000000c00 */
[----:B------:R1:W-:Y:S01]  /*2c80*/  @P6 STS.128 [R204+0xe000], RZ ;  /* 0x00e000ffcc006388 */ /* 0x0003e20000000c00 */
[----:B------:R-:W-:Y:S01]  /*2c90*/  BSSY B0, `(.L_x_419) ;  /* 0x000002c000007945 */ /* 0x000fe20003800000 */
[C---:B-12---:R-:W-:Y:S01]  /*2ca0*/  IADD3 R3, R9.reuse, 0x8, RZ ;  /* 0x0000000809037810 */ /* 0x046fe20007ffe0ff */
[----:B------:R-:W-:Y:S01]  /*2cb0*/  IMAD.SHL.U32 R240, R9, 0x4, RZ ;  /* 0x0000000409f07824 */ /* 0x000fe200078e00ff */
[----:B------:R-:W-:-:S02]  /*2cc0*/  SHF.R.S32.HI R2, RZ, 0x1f, R9 ;  /* 0x0000001fff027819 */ /* 0x000fc40000011409 */
[-C--:B------:R-:W-:Y:S02]  /*2cd0*/  ISETP.GE.AND P3, PT, R9, R0.reuse, PT ;  /* 0x000000000900720c */ /* 0x080fe40003f66270 */
[----:B------:R-:W-:Y:S02]  /*2ce0*/  ISETP.GE.AND P2, PT, R3, R0, PT ;  /* 0x000000000300720c */ /* 0x000fe40003f46270 */
[----:B------:R-:W-:Y:S02]  /*2cf0*/  SHF.L.U64.HI R239, R9, 0x2, R2 ;  /* 0x0000000209ef7819 */ /* 0x000fe40000010202 */
[----:B------:R-:W-:-:S04]  /*2d00*/  IADD3 R2, P1, R240, R229, RZ ;  /* 0x000000e5f0027210 */ /* 0x000fc80007f3e0ff */
[----:B------:R-:W-:Y:S01]  /*2d10*/  IADD3.X R3, R239, R228, RZ, P1, !PT ;  /* 0x000000e4ef037210 */ /* 0x000fe20000ffe4ff */
[----:B------:R-:W-:-:S04]  /*2d20*/  IMAD R0, R20, c[0x0][0x198], RZ ;  /* 0x0000660014007a24 */ /* 0x000fc800078e02ff */
[----:B------:R1:W5:Y:S04]  /*2d30*/  @!P3 LDG.E R218, [R2.64] ;  /* 0x0000000602dab981 */ /* 0x000368000c1e1900 */
[----:B------:R1:W5:Y:S01]  /*2d40*/  @!P2 LDG.E R219, [R2.64+0x20] ;  /* 0x0000200602dba981 */ /* 0x000362000c1e1900 */
[C---:B------:R-:W-:Y:S02]  /*2d50*/  IMAD R0, R252.reuse, c[0x0][0x19c], R0 ;  /* 0x00006700fc007a24 */ /* 0x040fe400078e0200 */
[----:B-1----:R-:W-:-:S05]  /*2d60*/  IMAD.WIDE.U32 R2, R252, c[0x0][0x198], R216 ;  /* 0x00006600fc027a25 */ /* 0x002fca00078e00d8 */
[----:B------:R-:W-:-:S04]  /*2d70*/  IADD3 R4, P1, R26, R2, RZ ;  /* 0x000000021a047210 */ /* 0x000fc80007f3e0ff */
[----:B------:R-:W-:Y:S01]  /*2d80*/  IADD3.X R5, R27, R3, R0, P1, !PT ;  /* 0x000000031b057210 */ /* 0x000fe20000ffe400 */
[----:B------:R-:W-:-:S04]  /*2d90*/  IMAD R0, R23, c[0x0][0x1b0], RZ ;  /* 0x00006c0017007a24 */ /* 0x000fc800078e02ff */
[C---:B------:R-:W-:Y:S02]  /*2da0*/  IMAD R0, R14.reuse, c[0x0][0x1b4], R0 ;  /* 0x00006d000e007a24 */ /* 0x040fe400078e0200 */
[----:B------:R-:W-:-:S04]  /*2db0*/  IMAD.WIDE.U32 R4, R14, c[0x0][0x1b0], R4 ;  /* 0x00006c000e047a25 */ /* 0x000fc800078e0004 */
[----:B------:R-:W-:Y:S01]  /*2dc0*/  IMAD.IADD R8, R5, 0x1, R0 ;  /* 0x0000000105087824 */ /* 0x000fe200078e0200 */
[----:B------:R-:W-:Y:S05]  /*2dd0*/  @P6 BRA `(.L_x_420) ;  /* 0x0000017000006947 */ /* 0x000fea0003800000 */
[----:B------:R-:W-:Y:S01]  /*2de0*/  ISETP.GE.AND P2, PT, R216, c[0x0][0x220], PT ;  /* 0x00008800d8007a0c */ /* 0x000fe20003f46270 */
        /* <DEDUP_REMOVED lines=22> */
.L_x_420:
[----:B------:R-:W-:Y:S05]  /*2f50*/  BSYNC B0 ;  /* 0x0000000000007941 */ /* 0x000fea0003800000 */
.L_x_419:
        /* <DEDUP_REMOVED lines=28> */
.L_x_422:
[----:B------:R-:W-:Y:S05]  /*3120*/  BSYNC B0 ;  /* 0x0000000000007941 */ /* 0x000fea0003800000 */
.L_x_421:
[----:B------:R-:W1:Y:S01]  /*3130*/  S2R R4, SR_TID.X ;  /* 0x0000000000047919 */ /* 0x000e620000002100 */
[----:B------:R-:W-:Y:S01]  /*3140*/  IMAD.MOV.U32 R176, RZ, RZ, 0x20 ;  /* 0x00000020ffb07424 */ /* 0x000fe200078e00ff */
[----:B------:R-:W-:Y:S01]  /*3150*/  IADD3 R245, R19, 0x40, R252 ;  /* 0x0000004013f57810 */ /* 0x000fe20007ffe0fc */
[----:B------:R-:W-:Y:S01]  /*3160*/  IMAD.MOV.U32 R191, RZ, RZ, 0x40 ;  /* 0x00000040ffbf7424 */ /* 0x000fe200078e00ff */
[----:B------:R-:W0:Y:S01]  /*3170*/  LDGDEPBAR ;  /* 0x00000000000079af */ /* 0x000e220000000000 */
[----:B------:R-:W-:Y:S01]  /*3180*/  IMAD.SHL.U32 R192, R202, 0x2, RZ ;  /* 0x00000002cac07824 */ /* 0x000fe200078e00ff */
[----:B------:R-:W-:Y:S01]  /*3190*/  MOV R208, R203 ;  /* 0x000000cb00d07202 */ /* 0x000fe20000000f00 */
[----:B------:R-:W-:Y:S01]  /*31a0*/  CS2R R94, SRZ ;  /* 0x00000000005e7805 */ /* 0x000fe2000001ff00 */
        /* <DEDUP_REMOVED lines=16> */
[----:B-1----:R-:W-:Y:S01]  /*32b0*/  SHF.R.S32.HI R3, RZ, 0x1f, R4 ;  /* 0x0000001fff037819 */ /* 0x002fe20000011404 */
[----:B------:R-:W-:Y:S01]  /*32c0*/  CS2R R46, SRZ ;  /* 0x00000000002e7805 */ /* 0x000fe2000001ff00 */
[----:B------:R-:W-:Y:S01]  /*32d0*/  CS2R R44, SRZ ;  /* 0x00000000002c7805 */ /* 0x000fe2000001ff00 */
[----:B------:R-:W-:Y:S01]  /*32e0*/  CS2R R50, SRZ ;  /* 0x0000000000327805 */ /* 0x000fe2000001ff00 */
[----:B------:R-:W-:Y:S01]  /*32f0*/  LEA.HI R0, R3, R4, RZ, 0x4 ;  /* 0x0000000403007211 */ /* 0x000fe200078f20ff */
[----:B------:R-:W-:-:S04]  /*3300*/  DEPBAR.LE SB0, 0x1 ;  /* 0x000080400000791a */ /* 0x000fc80000000000 */
[----:B------:R-:W-:Y:S01]  /*3310*/  LOP3.LUT R0, R0, 0xfffffff0, RZ, 0xc0, !PT ;  /* 0xfffffff000007812 */ /* 0x000fe200078ec0ff */
[----:B------:R-:W-:Y:S01]  /*3320*/  BAR.SYNC.DEFER_BLOCKING 0x0 ;  /* 0x0000000000007b1d */ /* 0x000fe20000010000 */
[----:B------:R-:W-:Y:S01]  /*3330*/  LEA.HI R3, R3, R4, RZ, 0x3 ;  /* 0x0000000403037211 */ /* 0x000fe200078f18ff */
[----:B------:R-:W-:Y:S01]  /*3340*/  CS2R R48, SRZ ;  /* 0x0000000000307805 */ /* 0x000fe2000001ff00 */
[----:B------:R-:W-:Y:S01]  /*3350*/  CS2R R42, SRZ ;  /* 0x00000000002a7805 */ /* 0x000fe2000001ff00 */
[C---:B------:R-:W-:Y:S01]  /*3360*/  IMAD.IADD R0, R4.reuse, 0x1, -R0 ;  /* 0x0000000104007824 */ /* 0x040fe200078e0a00 */
[----:B------:R-:W-:Y:S01]  /*3370*/  LOP3.LUT R3, R3, 0xfffffff8, RZ, 0xc0, !PT ;  /* 0xfffffff803037812 */ /* 0x000fe200078ec0ff */
[----:B------:R-:W-:Y:S01]  /*3380*/  CS2R R40, SRZ ;  /* 0x0000000000287805 */ /* 0x000fe2000001ff00 */
[----:B------:R-:W-:Y:S01]  /*3390*/  CS2R R38, SRZ ;  /* 0x0000000000267805 */ /* 0x000fe2000001ff00 */
[----:B------:R-:W-:Y:S01]  /*33a0*/  CS2R R36, SRZ ;  /* 0x0000000000247805 */ /* 0x000fe2000001ff00 */
[----:B------:R-:W-:Y:S01]  /*33b0*/  SHF.R.S32.HI R2, RZ, 0x1f, R0 ;  /* 0x0000001fff027819 */ /* 0x000fe20000011400 */
[----:B------:R-:W-:Y:S01]  /*33c0*/  IMAD.IADD R3, R4, 0x1, -R3 ;  /* 0x0000000104037824 */ /* 0x000fe200078e0a03 */
[----:B------:R-:W-:Y:S01]  /*33d0*/  CS2R R30, SRZ ;  /* 0x00000000001e7805 */ /* 0x000fe2000001ff00 */
[----:B------:R-:W-:Y:S01]  /*33e0*/  CS2R R28, SRZ ;  /* 0x00000000001c7805 */ /* 0x000fe2000001ff00 */
[----:B------:R-:W-:Y:S01]  /*33f0*/  LEA.HI R2, R2, R0, RZ, 0x3 ;  /* 0x0000000002027211 */ /* 0x000fe200078f18ff */
[----:B------:R-:W-:Y:S01]  /*3400*/  CS2R R34, SRZ ;  /* 0x0000000000227805 */ /* 0x000fe2000001ff00 */
[----:B------:R-:W-:Y:S01]  /*3410*/  LOP3.LUT P3, RZ, R3, 0x2, RZ, 0xc0, !PT ;  /* 0x0000000203ff7812 */ /* 0x000fe2000786c0ff */
[----:B------:R-:W-:Y:S01]  /*3420*/  CS2R R32, SRZ ;  /* 0x0000000000207805 */ /* 0x000fe2000001ff00 */
[----:B------:R-:W-:Y:S01]  /*3430*/  LOP3.LUT R2, R2, 0xfffffff8, RZ, 0xc0, !PT ;  /* 0xfffffff802027812 */ /* 0x000fe200078ec0ff */
[----:B------:R-:W-:Y:S01]  /*3440*/  CS2R R26, SRZ ;  /* 0x00000000001a7805 */ /* 0x000fe2000001ff00 */
[----:B------:R-:W-:Y:S01]  /*3450*/  SEL R176, R176, 0xffffffe0, !P3 ;  /* 0xffffffe0b0b07807 */ /* 0x000fe20005800000 */
[----:B------:R-:W-:Y:S01]  /*3460*/  CS2R R24, SRZ ;  /* 0x0000000000187805 */ /* 0x000fe2000001ff00 */
[----:B------:R-:W-:Y:S01]  /*3470*/  CS2R R22, SRZ ;  /* 0x0000000000167805 */ /* 0x000fe2000001ff00 */
[----:B------:R-:W-:Y:S01]  /*3480*/  IMAD.IADD R0, R0, 0x1, -R2 ;  /* 0x0000000100007824 */ /* 0x000fe200078e0a02 */
[----:B------:R-:W-:Y:S01]  /*3490*/  IADD3 R2, R9, 0x1, RZ ;  /* 0x0000000109027810 */ /* 0x000fe20007ffe0ff */
[----:B------:R-:W-:Y:S01]  /*34a0*/  IMAD.IADD R176, R176, 0x1, R187 ;  /* 0x00000001b0b07824 */ /* 0x000fe200078e02bb */
[----:B------:R1:W2:Y:S01]  /*34b0*/  LDSM.16.M88.4 R116, [R188+0x10000] ;  /* 0x01000000bc74783b */ /* 0x0002a20000000200 */
[----:B------:R-:W-:Y:S01]  /*34c0*/  CS2R R20, SRZ ;  /* 0x0000000000147805 */ /* 0x000fe2000001ff00 */
[----:B------:R-:W-:Y:S01]  /*34d0*/  R2P PR, R0, 0x6 ;  /* 0x0000000600007804 */ /* 0x000fe20000000000 */
[----:B------:R-:W-:Y:S01]  /*34e0*/  IMAD.IADD R245, R245, 0x1, -R226 ;  /* 0x00000001f5f57824 */ /* 0x000fe200078e0ae2 */
[----:B------:R-:W-:Y:S01]  /*34f0*/  IADD3 R0, R201, 0x2000, RZ ;  /* 0x00002000c9007810 */ /* 0x000fe20007ffe0ff */
[----:B------:R1:W3:Y:S01]  /*3500*/  LDSM.16.M88.4 R140, [R176+0x10000] ;  /* 0x01000000b08c783b */ /* 0x0002e20000000200 */
[----:B------:R-:W-:-:S02]  /*3510*/  IADD3 R247, R226, R2, -R19 ;  /* 0x00000002e2f77210 */ /* 0x000fc40007ffe813 */
[----:B------:R-:W-:Y:S01]  /*3520*/  SEL R0, R0, R201, !P0 ;  /* 0x000000c900007207 */ /* 0x000fe20004000000 */
[----:B------:R1:W4:Y:S01]  /*3530*/  LDSM.16.M88.4 R144, [R176+0x10800] ;  /* 0x01080000b090783b */ /* 0x0003220000000200 */
[----:B------:R-:W-:Y:S02]  /*3540*/  IADD3 R2, R202, 0x2000, RZ ;  /* 0x00002000ca027810 */ /* 0x000fe40007ffe0ff */
[----:B------:R-:W-:Y:S01]  /*3550*/  SEL R200, R200, 0xffffffe0, !P1 ;  /* 0xffffffe0c8c87807 */ /* 0x000fe20004800000 */
[----:B------:R-:W-:Y:S01]  /*3560*/  IMAD.SHL.U32 R3, R0, 0x2, RZ ;  /* 0x0000000200037824 */ /* 0x000fe200078e00ff */
[----:B------:R1:W1:Y:S01]  /*3570*/  LDSM.16.M88.4 R172, [R176+0x12000] ;  /* 0x01200000b0ac783b */ /* 0x0002620000000200 */
[----:B------:R-:W-:Y:S02]  /*3580*/  MOV R0, c[0x0][0x22c] ;  /* 0x00008b0000007a02 */ /* 0x000fe40000000f00 */
[----:B------:R-:W-:Y:S01]  /*3590*/  SEL R2, R2, R202, !P0 ;  /* 0x000000ca02027207 */ /* 0x000fe20004000000 */
[----:B------:R1:W1:Y:S01]  /*35a0*/  LDSM.16.M88.4 R120, [R188+0x10800] ;  /* 0x01080000bc78783b */ /* 0x0002620000000200 */
[----:B------:R-:W-:Y:S01]  /*35b0*/  SEL R191, R191, 0xffffffc0, !P2 ;  /* 0xffffffc0bfbf7807 */ /* 0x000fe20005000000 */
[----:B------:R-:W-:-:S02]  /*35c0*/  IMAD R0, R0, c[0x0][0x1c0], RZ ;  /* 0x0000700000007a24 */ /* 0x000fc400078e02ff */
[----:B------:R1:W1:Y:S01]  /*35d0*/  LDSM.16.M88.4 R124, [R189+0x10000] ;  /* 0x01000000bd7c783b */ /* 0x0002620000000200 */
[----:B------:R-:W-:Y:S01]  /*35e0*/  IMAD.SHL.U32 R186, R2, 0x2, RZ ;  /* 0x0000000202ba7824 */ /* 0x000fe200078e00ff */
[----:B------:R-:W-:Y:S01]  /*35f0*/  IADD3 R197, R191, R192, RZ ;  /* 0x000000c0bfc57210 */ /* 0x000fe20007ffe0ff */
[C---:B------:R-:W-:Y:S01]  /*3600*/  IMAD.SHL.U32 R248, R0.reuse, 0x10, RZ ;  /* 0x0000001000f87824 */ /* 0x040fe200078e00ff */
[----:B------:R1:W1:Y:S01]  /*3610*/  LDSM.16.M88.4 R128, [R189+0x10800] ;  /* 0x01080000bd80783b */ /* 0x0002620000000200 */
[----:B------:R-:W-:Y:S02]  /*3620*/  IMAD.SHL.U32 R209, R0, 0x8, RZ ;  /* 0x0000000800d17824 */ /* 0x000fe400078e00ff */
[----:B------:R-:W-:Y:S01]  /*3630*/  IMAD.IADD R195, R193, 0x1, R200 ;  /* 0x00000001c1c37824 */ /* 0x000fe200078e02c8 */
[----:B------:R1:W1:Y:S01]  /*3640*/  LDSM.16.M88.4 R132, [R187+0x10000] ;  /* 0x01000000bb84783b */ /* 0x0002620000000200 */
[----:B------:R-:W-:Y:S01]  /*3650*/  IADD3 R2, R248, 0x60, RZ ;  /* 0x00000060f8027810 */ /* 0x000fe20007ffe0ff */
[----:B------:R-:W-:Y:S01]  /*3660*/  IMAD.IADD R194, R200, 0x1, R192 ;  /* 0x00000001c8c27824 */ /* 0x000fe200078e02c0 */
[C---:B------:R-:W-:Y:S01]  /*3670*/  IADD3 R5, R248.reuse, 0x20, RZ ;  /* 0x00000020f8057810 */ /* 0x040fe20007ffe0ff */
[----:B------:R1:W1:Y:S01]  /*3680*/  LDSM.16.M88.4 R136, [R187+0x10800] ;  /* 0x01080000bb88783b */ /* 0x0002620000000200 */
[----:B------:R-:W-:Y:S01]  /*3690*/  IADD3 R4, R248, 0x40, RZ ;  /* 0x00000040f8047810 */ /* 0x000fe20007ffe0ff */
[----:B------:R-:W-:-:S02]  /*36a0*/  IMAD.IADD R249, R209, 0x1, R2 ;  /* 0x00000001d1f97824 */ /* 0x000fc400078e0202 */
[----:B------:R1:W1:Y:S01]  /*36b0*/  LDSM.16.M88.4 R148, [R188+0x12000] ;  /* 0x01200000bc94783b */ /* 0x0002620000000200 */
[C---:B------:R-:W-:Y:S01]  /*36c0*/  IMAD.IADD R251, R209.reuse, 0x1, R5 ;  /* 0x00000001d1fb7824 */ /* 0x040fe200078e0205 */
[----:B------:R-:W-:Y:S01]  /*36d0*/  IADD3 R250, R209, R4, RZ ;  /* 0x00000004d1fa7210 */ /* 0x000fe20007ffe0ff */
[----:B------:R-:W-:Y:S01]  /*36e0*/  IMAD.IADD R198, R193, 0x1, R191 ;  /* 0x00000001c1c67824 */ /* 0x000fe200078e02bf */
[----:B------:R1:W1:Y:S01]  /*36f0*/  LDSM.16.M88.4 R152, [R188+0x12800] ;  /* 0x01280000bc98783b */ /* 0x0002620000000200 */
[C---:B------:R-:W-:Y:S01]  /*3700*/  IMAD.IADD R5, R209.reuse, 0x1, R251 ;  /* 0x00000001d1057824 */ /* 0x040fe200078e02fb */
[C---:B------:R-:W-:Y:S01]  /*3710*/  IADD3 R2, R209.reuse, R249, RZ ;  /* 0x000000f9d1027210 */ /* 0x040fe20007ffe0ff */
[C---:B------:R-:W-:Y:S01]  /*3720*/  IMAD.IADD R4, R209.reuse, 0x1, R250 ;  /* 0x00000001d1047824 */ /* 0x040fe200078e02fa */
[----:B------:R1:W1:Y:S01]  /*3730*/  LDSM.16.M88.4 R156, [R189+0x12000] ;  /* 0x01200000bd9c783b */ /* 0x0002620000000200 */
[C---:B------:R-:W-:Y:S02]  /*3740*/  IMAD.IADD R235, R209.reuse, 0x1, R5 ;  /* 0x00000001d1eb7824 */ /* 0x040fe400078e0205 */
[C---:B------:R-:W-:Y:S01]  /*3750*/  IMAD.IADD R233, R209.reuse, 0x1, R4 ;  /* 0x00000001d1e97824 */ /* 0x040fe200078e0204 */
[----:B------:R1:W1:Y:S01]  /*3760*/  LDSM.16.M88.4 R160, [R189+0x12800] ;  /* 0x01280000bda0783b */ /* 0x0002620000000200 */
[C---:B------:R-:W-:Y:S01]  /*3770*/  IMAD.IADD R231, R209.reuse, 0x1, R2 ;  /* 0x00000001d1e77824 */ /* 0x040fe200078e0202 */
[C---:B------:R-:W-:Y:S01]  /*3780*/  IADD3 R234, R209.reuse, R235, RZ ;  /* 0x000000ebd1ea7210 */ /* 0x040fe20007ffe0ff */
[C---:B------:R-:W-:Y:S01]  /*3790*/  IMAD.IADD R232, R209.reuse, 0x1, R233 ;  /* 0x00000001d1e87824 */ /* 0x040fe200078e02e9 */
[----:B------:R1:W1:Y:S01]  /*37a0*/  LDSM.16.M88.4 R164, [R187+0x12000] ;  /* 0x01200000bba4783b */ /* 0x0002620000000200 */
[C---:B------:R-:W-:Y:S01]  /*37b0*/  IMAD.IADD R230, R209.reuse, 0x1, R231 ;  /* 0x00000001d1e67824 */ /* 0x040fe200078e02e7 */
[----:B------:R-:W-:Y:S01]  /*37c0*/  IADD3 R238, R209, R234, RZ ;  /* 0x000000ead1ee7210 */ /* 0x000fe20007ffe0ff */
[C---:B------:R-:W-:Y:S01]  /*37d0*/  IMAD.IADD R199, R191.reuse, 0x1, R195 ;  /* 0x00000001bfc77824 */ /* 0x040fe200078e02c3 */
[----:B------:R1:W1:Y:S01]  /*37e0*/  LDSM.16.M88.4 R168, [R187+0x12800] ;  /* 0x01280000bba8783b */ /* 0x0002620000000200 */
[----:B------:R-:W-:-:S02]  /*37f0*/  IMAD.IADD R196, R191, 0x1, R194 ;  /* 0x00000001bfc47824 */ /* 0x000fc400078e02c2 */
[C---:B------:R-:W-:Y:S01]  /*3800*/  IMAD.IADD R237, R209.reuse, 0x1, R232 ;  /* 0x00000001d1ed7824 */ /* 0x040fe200078e02e8 */
[----:B------:R-:W1:Y:S01]  /*3810*/  LDSM.16.M88.4 R176, [R176+0x12800] ;  /* 0x01280000b0b0783b */ /* 0x000e620000000200 */
[----:B--234-:R-:W-:-:S03]  /*3820*/  IMAD.IADD R236, R209, 0x1, R230 ;  /* 0x00000001d1ec7824 */ /* 0x01cfc600078e02e6 */
.L_x_425:
[----:B------:R-:W0:Y:S01]  /*3830*/  LDGDEPBAR ;  /* 0x00000000000079af */ /* 0x000e220000000000 */
[C---:B------:R-:W-:Y:S02]  /*3840*/  IADD3 R0, R186.reuse, R200, RZ ;  /* 0x000000c8ba007210 */ /* 0x040fe40007ffe0ff */
[-C--:B------:R-:W-:Y:S02]  /*3850*/  IADD3 R2, R186, R191.reuse, RZ ;  /* 0x000000bfba027210 */ /* 0x080fe40007ffe0ff */
[----:B------:R-:W-:Y:S02]  /*3860*/  IADD3 R180, R0, R191, RZ ;  /* 0x000000bf00b47210 */ /* 0x000fe40007ffe0ff */
[----:B-----5:R-:W-:Y:S01]  /*3870*/  FSETP.NEU.FTZ.AND P0, PT, R218, -INF , PT ;  /* 0xff800000da00780b */ /* 0x020fe20003f1d000 */
[----:B------:R-:W2:Y:S01]  /*3880*/  LDL R181, [R1+0x8] ;  /* 0x0000080001b57983 */ /* 0x000ea20000100800 */
[C---:B------:R-:W-:Y:S01]  /*3890*/  ISETP.GT.AND P6, PT, R205.reuse, R241, PT ;  /* 0x000000f1cd00720c */ /* 0x040fe20003fc4270 */
[----:B------:R-:W-:Y:S04]  /*38a0*/  DEPBAR.LE SB0, 0x0 ;  /* 0x000080000000791a */ /* 0x000fe80000000000 */
[----:B------:R-:W-:Y:S08]  /*38b0*/  BAR.SYNC.DEFER_BLOCKING 0x0 ;  /* 0x0000000000007b1d */ /* 0x000ff00000010000 */
[----:B------:R-:W-:Y:S08]  /*38c0*/  LDSM.16.M88.4 R16, [R186] ;  /* 0x00000000ba10783b */ /* 0x000ff00000000200 */
[----:B------:R-:W3:Y:S08]  /*38d0*/  LDSM.16.M88.4 R8, [R188+0xc000] ;  /* 0x00c00000bc08783b */ /* 0x000ef00000000200 */
[----:B------:R-:W4:Y:S08]  /*38e0*/  LDSM.16.M88.4 R52, [R188+0xc800] ;  /* 0x00c80000bc34783b */ /* 0x000f300000000200 */
[----:B------:R-:W-:Y:S08]  /*38f0*/  LDSM.16.M88.4 R56, [R0] ;  /* 0x000000000038783b */ /* 0x000ff00000000200 */
[----:B------:R-:W1:Y:S08]  /*3900*/  LDSM.16.M88.4 R60, [R189+0xc000] ;  /* 0x00c00000bd3c783b */ /* 0x000e700000000200 */
[----:B------:R-:W1:Y:S01]  /*3910*/  LDSM.16.M88.4 R64, [R189+0xc800] ;  /* 0x00c80000bd40783b */ /* 0x000e620000000200 */
[C---:B---3--:R-:W-:Y:S07]  /*3920*/  HMMA.16816.F32 R4, R16.reuse, R8, RZ ;  /* 0x000000081004723c */ /* 0x048fee00000018ff */
[----:B------:R-:W-:Y:S01]  /*3930*/  LDSM.16.M88.4 R100, [R2] ;  /* 0x000000000264783b */ /* 0x000fe20000000200 */
[C---:B------:R-:W-:Y:S07]  /*3940*/  HMMA.16816.F32 R8, R16.reuse, R10, RZ ;  /* 0x0000000a1008723c */ /* 0x040fee00000018ff */
[----:B------:R-:W3:Y:S01]  /*3950*/  LDSM.16.M88.4 R104, [R187+0xc000] ;  /* 0x00c00000bb68783b */ /* 0x000ee20000000200 */
[C---:B----4-:R-:W-:Y:S07]  /*3960*/  HMMA.16816.F32 R12, R16.reuse, R52, RZ ;  /* 0x00000034100c723c */ /* 0x050fee00000018ff */
[----:B------:R-:W-:Y:S01]  /*3970*/  LDSM.16.M88.4 R108, [R180] ;  /* 0x00000000b46c783b */ /* 0x000fe20000000200 */
[----:B------:R-:W-:Y:S07]  /*3980*/  HMMA.16816.F32 R16, R16, R54, RZ ;  /* 0x000000361010723c */ /* 0x000fee00000018ff */
[----:B------:R-:W4:Y:S01]  /*3990*/  LDSM.16.M88.4 R52, [R187+0xc800] ;  /* 0x00c80000bb34783b */ /* 0x000f220000000200 */
[C---:B-1----:R-:W-:Y:S07]  /*39a0*/  HMMA.16816.F32 R4, R56.reuse, R60, R4 ;  /* 0x0000003c3804723c */ /* 0x042fee0000001804 */
[----:B------:R-:W1:Y:S01]  /*39b0*/  LDSM.16.M88.4 R112, [R190+0xc000] ;  /* 0x00c00000be70783b */ /* 0x000e620000000200 */
[C---:B------:R-:W-:Y:S07]  /*39c0*/  HMMA.16816.F32 R8, R56.reuse, R62, R8 ;  /* 0x0000003e3808723c */ /* 0x040fee0000001808 */
[----:B------:R-:W-:Y:S01]  /*39d0*/  LDSM.16.M88.4 R60, [R186+0x2000] ;  /* 0x00200000ba3c783b */ /* 0x000fe20000000200 */
[C---:B------:R-:W-:Y:S08]  /*39e0*/  HMMA.16816.F32 R12, R56.reuse, R64, R12 ;  /* 0x00000040380c723c */ /* 0x040ff0000000180c */
[----:B------:R-:W-:Y:S01]  /*39f0*/  HMMA.16816.F32 R16, R56, R66, R16 ;  /* 0x000000423810723c */ /* 0x000fe20000001810 */
[----:B------:R-:W1:Y:S07]  /*3a00*/  LDSM.16.M88.4 R56, [R190+0xc800] ;  /* 0x00c80000be38783b */ /* 0x000e6e0000000200 */
[C---:B---3--:R-:W-:Y:S01]  /*3a10*/  HMMA.16816.F32 R4, R100.reuse, R104, R4 ;  /* 0x000000686404723c */ /* 0x048fe20000001804 */
[----:B------:R-:W3:Y:S07]  /*3a20*/  LDSM.16.M88.4 R64, [R188+0xe000] ;  /* 0x00e00000bc40783b */ /* 0x000eee0000000200 */
[C---:B------:R-:W-:Y:S01]  /*3a30*/  HMMA.16816.F32 R8, R100.reuse, R106, R8 ;  /* 0x0000006a6408723c */ /* 0x040fe20000001808 */
[----:B------:R-:W-:Y:S07]  /*3a40*/  LDSM.16.M88.4 R104, [R189+0xe000] ;  /* 0x00e00000bd68783b */ /* 0x000fee0000000200 */
[C---:B----4-:R-:W-:Y:S08]  /*3a50*/  HMMA.16816.F32 R12, R100.reuse, R52, R12 ;  /* 0x00000034640c723c */ /* 0x050ff0000000180c */
[----:B------:R-:W-:Y:S01]  /*3a60*/  HMMA.16816.F32 R16, R100, R54, R16 ;  /* 0x000000366410723c */ /* 0x000fe20000001810 */
[----:B------:R-:W4:Y:S07]  /*3a70*/  LDSM.16.M88.4 R52, [R188+0xe800] ;  /* 0x00e80000bc34783b */ /* 0x000f2e0000000200 */
[C---:B-1----:R-:W-:Y:S01]  /*3a80*/  HMMA.16816.F32 R4, R108.reuse, R112, R4 ;  /* 0x000000706c04723c */ /* 0x042fe20000001804 */
[----:B------:R1:W4:Y:S07]  /*3a90*/  LDSM.16.M88.4 R100, [R0+0x2000] ;  /* 0x002000000064783b */ /* 0x00032e0000000200 */
[C---:B------:R-:W-:Y:S01]  /*3aa0*/  HMMA.16816.F32 R8, R108.reuse, R114, R8 ;  /* 0x000000726c08723c */ /* 0x040fe20000001808 */
[----:B------:R-:W-:Y:S07]  /*3ab0*/  LDSM.16.M88.4 R112, [R187+0xe000] ;  /* 0x00e00000bb70783b */ /* 0x000fee0000000200 */
[C---:B------:R-:W-:Y:S08]  /*3ac0*/  HMMA.16816.F32 R12, R108.reuse, R56, R12 ;  /* 0x000000386c0c723c */ /* 0x040ff0000000180c */
[----:B------:R-:W-:Y:S01]  /*3ad0*/  HMMA.16816.F32 R16, R108, R58, R16 ;  /* 0x0000003a6c10723c */ /* 0x000fe20000001810 */
[----:B------:R-:W4:Y:S03]  /*3ae0*/  LDSM.16.M88.4 R56, [R189+0xe800] ;  /* 0x00e80000bd38783b */ /* 0x000f260000000200 */
[----:B-1----:R-:W-:Y:S04]  /*3af0*/  SHF.L.U32 R0, R205, 0x6, RZ ;  /* 0x00000006cd007819 */ /* 0x002fe800000006ff */
[C---:B---3--:R-:W-:Y:S01]  /*3b00*/  HMMA.16816.F32 R4, R60.reuse, R64, R4 ;  /* 0x000000403c04723c */ /* 0x048fe20000001804 */
[----:B------:R1:W3:Y:S04]  /*3b10*/  LDSM.16.M88.4 R108, [R2+0x2000] ;  /* 0x00200000026c783b */ /* 0x0002e80000000200 */
[----:B------:R-:W-:Y:S03]  /*3b20*/  ISETP.GE.AND P2, PT, R0, R245, PT ;  /* 0x000000f50000720c */ /* 0x000fe60003f46270 */
[C---:B------:R-:W-:Y:S01]  /*3b30*/  HMMA.16816.F32 R8, R60.reuse, R66, R8 ;  /* 0x000000423c08723c */ /* 0x040fe20000001808 */
[----:B------:R-:W-:Y:S02]  /*3b40*/  LDSM.16.M88.4 R64, [R190+0xe000] ;  /* 0x00e00000be40783b */ /* 0x000fe40000000200 */
[----:B------:R-:W-:Y:S05]  /*3b50*/  ISETP.LT.AND P2, PT, R246, R226, P2 ;  /* 0x000000e2f600720c */ /* 0x000fea0001741270 */
[C---:B----4-:R-:W-:Y:S08]  /*3b60*/  HMMA.16816.F32 R12, R60.reuse, R52, R12 ;  /* 0x000000343c0c723c */ /* 0x050ff0000000180c */
[----:B------:R-:W-:Y:S01]  /*3b70*/  HMMA.16816.F32 R16, R60, R54, R16 ;  /* 0x000000363c10723c */ /* 0x000fe20000001810 */
[----:B------:R-:W4:Y:S03]  /*3b80*/  LDSM.16.M88.4 R52, [R187+0xe800] ;  /* 0x00e80000bb34783b */ /* 0x000f260000000200 */
[----:B-1----:R-:W-:Y:S04]  /*3b90*/  FMUL.FTZ R2, R218, 1.4426950216293334961 ;  /* 0x3fb8aa3bda027820 */ /* 0x002fe80000410000 */
[C---:B------:R-:W-:Y:S01]  /*3ba0*/  HMMA.16816.F32 R4, R100.reuse, R104, R4 ;  /* 0x000000686404723c */ /* 0x040fe20000001804 */
[----:B------:R-:W1:Y:S04]  /*3bb0*/  LDSM.16.M88.4 R60, [R180+0x2000] ;  /* 0x00200000b43c783b */ /* 0x000e680000000200 */
[----:B------:R-:W-:Y:S03]  /*3bc0*/  FSEL R2, R2, RZ, P0 ;  /* 0x000000ff02027208 */ /* 0x000fe60000000000 */
[C---:B------:R-:W-:Y:S08]  /*3bd0*/  HMMA.16816.F32 R8, R100.reuse, R106, R8 ;  /* 0x0000006a6408723c */ /* 0x040ff00000001808 */
[C---:B------:R-:W-:Y:S08]  /*3be0*/  HMMA.16816.F32 R12, R100.reuse, R56, R12 ;  /* 0x00000038640c723c */ /* 0x040ff0000000180c */
[----:B------:R-:W-:Y:S08]  /*3bf0*/  HMMA.16816.F32 R16, R100, R58, R16 ;  /* 0x0000003a6410723c */ /* 0x000ff00000001810 */
[C---:B---3--:R-:W-:Y:S08]  /*3c00*/  HMMA.16816.F32 R4, R108.reuse, R112, R4 ;  /* 0x000000706c04723c */ /* 0x048ff00000001804 */
[C---:B------:R-:W-:Y:S08]  /*3c10*/  HMMA.16816.F32 R8, R108.reuse, R114, R8 ;  /* 0x000000726c08723c */ /* 0x040ff00000001808 */
[C---:B----4-:R-:W-:Y:S08]  /*3c20*/  HMMA.16816.F32 R12, R108.reuse, R52, R12 ;  /* 0x000000346c0c723c */ /* 0x050ff0000000180c */
[----:B------:R-:W-:Y:S01]  /*3c30*/  HMMA.16816.F32 R16, R108, R54, R16 ;  /* 0x000000366c10723c */ /* 0x000fe20000001810 */
[----:B------:R-:W3:Y:S07]  /*3c40*/  LDSM.16.M88.4 R52, [R190+0xe800] ;  /* 0x00e80000be34783b */ /* 0x000eee0000000200 */
[C---:B-1----:R-:W-:Y:S08]  /*3c50*/  HMMA.16816.F32 R4, R60.reuse, R64, R4 ;  /* 0x000000403c04723c */ /* 0x042ff00000001804 */
[C---:B------:R-:W-:Y:S11]  /*3c60*/  HMMA.16816.F32 R8, R60.reuse, R66, R8 ;  /* 0x000000423c08723c */ /* 0x040ff60000001808 */
[----:B------:R-:W-:Y:S05]  /*3c70*/  @!UPT UIADD3 URZ, URZ, URZ, URZ ;  /* 0x0000003f3f3ff290 */ /* 0x000fea000fffe03f */
[----:B------:R-:W-:Y:S02]  /*3c80*/  FMUL.FTZ R5, R5, c[0x0][0x2ec] ;  /* 0x0000bb0005057a20 */ /* 0x000fe40000410000 */
[----:B------:R-:W-:Y:S02]  /*3c90*/  FMUL.FTZ R4, R4, c[0x0][0x2ec] ;  /* 0x0000bb0004047a20 */ /* 0x000fe40000410000 */
[----:B------:R1:W-:Y:S01]  /*3ca0*/  MUFU.TANH R58, R5 ;  /* 0x00000005003a7308 */ /* 0x0003e20000002400 */
[----:B------:R-:W-:Y:S02]  /*3cb0*/  FMUL.FTZ R6, R6, c[0x0][0x2ec] ;  /* 0x0000bb0006067a20 */ /* 0x000fe40000410000 */
[----:B------:R-:W-:Y:S01]  /*3cc0*/  FMUL.FTZ R7, R7, c[0x0][0x2ec] ;  /* 0x0000bb0007077a20 */ /* 0x000fe20000410000 */
[C---:B---3--:R-:W-:Y:S03]  /*3cd0*/  HMMA.16816.F32 R12, R60.reuse, R52, R12 ;  /* 0x000000343c0c723c */ /* 0x048fe6000000180c */
[----:B------:R-:W-:Y:S03]  /*3ce0*/  FMUL.FTZ R11, R11, c[0x0][0x2ec] ;  /* 0x0000bb000b0b7a20 */ /* 0x000fe60000410000 */
[----:B------:R2:W3:Y:S01]  /*3cf0*/  MUFU.TANH R59, R4 ;  /* 0x00000004003b7308 */ /* 0x0004e20000002400 */
[----:B------:R-:W-:Y:S01]  /*3d00*/  FMUL.FTZ R10, R10, c[0x0][0x2ec] ;  /* 0x0000bb000a0a7a20 */ /* 0x000fe20000410000 */
[----:B------:R-:W-:Y:S04]  /*3d10*/  HMMA.16816.F32 R16, R60, R54, R16 ;  /* 0x000000363c10723c */ /* 0x000fe80000001810 */
[----:B------:R-:W-:Y:S02]  /*3d20*/  FMUL.FTZ R8, R8, c[0x0][0x2ec] ;  /* 0x0000bb0008087a20 */ /* 0x000fe40000410000 */
[----:B------:R-:W-:Y:S02]  /*3d30*/  FMUL.FTZ R9, R9, c[0x0][0x2ec] ;  /* 0x0000bb0009097a20 */ /* 0x000fe40000410000 */
[----:B------:R-:W-:Y:S01]  /*3d40*/  MUFU.TANH R102, R11 ;  /* 0x0000000b00667308 */ /* 0x000fe20000002400 */
[----:B-1----:R-:W-:Y:S07]  /*3d50*/  @!P2 IADD3 R5, R247, R0, RZ ;  /* 0x00000000f705a210 */ /* 0x002fee0007ffe0ff */
[----:B------:R-:W-:Y:S02]  /*3d60*/  FMUL.FTZ R12, R12, c[0x0][0x2ec] ;  /* 0x0000bb000c0c7a20 */ /* 0x000fe40000410000 */
[----:B------:R1:W4:Y:S01]  /*3d70*/  MUFU.TANH R105, R6 ;  /* 0x0000000600697308 */ /* 0x0003220000002400 */
[----:B------:R-:W-:Y:S02]  /*3d80*/  FMUL.FTZ R13, R13, c[0x0][0x2ec] ;  /* 0x0000bb000d0d7a20 */ /* 0x000fe40000410000 */
[----:B------:R-:W-:Y:S01]  /*3d90*/  FMUL.FTZ R14, R14, c[0x0][0x2ec] ;  /* 0x0000bb000e0e7a20 */ /* 0x000fe20000410000 */
[----:B--2---:R-:W-:Y:S01]  /*3da0*/  @!P2 LEA R4, R244, R181, 0x6 ;  /* 0x000000b5f404a211 */ /* 0x004fe200078e30ff */
[----:B------:R-:W-:Y:S01]  /*3db0*/  FMUL.FTZ R15, R15, c[0x0][0x2ec] ;  /* 0x0000bb000f0f7a20 */ /* 0x000fe20000410000 */
[-C--:B---3--:R-:W-:Y:S01]  /*3dc0*/  MOV R0, R59.reuse ;  /* 0x0000003b00007202 */ /* 0x088fe20000000f00 */
[----:B------:R-:W-:Y:S02]  /*3dd0*/  FMUL.FTZ R16, R16, c[0x0][0x2ec] ;  /* 0x0000bb0010107a20 */ /* 0x000fe40000410000 */
[----:B------:R-:W-:Y:S01]  /*3de0*/  FMUL.FTZ R17, R17, c[0x0][0x2ec] ;  /* 0x0000bb0011117a20 */ /* 0x000fe20000410000 */
[----:B------:R2:W-:Y:S01]  /*3df0*/  MUFU.TANH R65, R8 ;  /* 0x0000000800417308 */ /* 0x0005e20000002400 */
[----:B------:R-:W-:Y:S02]  /*3e00*/  FMUL.FTZ R18, R18, c[0x0][0x2ec] ;  /* 0x0000bb0012127a20 */ /* 0x000fe40000410000 */
[----:B------:R-:W-:Y:S07]  /*3e10*/  FMUL.FTZ R19, R19, c[0x0][0x2ec] ;  /* 0x0000bb0013137a20 */ /* 0x000fee0000410000 */
[----:B------:R3:W3:Y:S01]  /*3e20*/  MUFU.TANH R104, R7 ;  /* 0x0000000700687308 */ /* 0x0006e20000002400 */
[C---:B-1----:R-:W-:Y:S02]  /*3e30*/  @!P2 IMNMX R6, R5.reuse, R226, PT ;  /* 0x000000e20506a217 */ /* 0x042fe40003800200 */
[----:B------:R-:W-:Y:S02]  /*3e40*/  @!P2 IADD3 R5, R5, 0x8, RZ ;  /* 0x000000080505a810 */ /* 0x000fe40007ffe0ff */
[C---:B------:R-:W-:Y:S05]  /*3e50*/  @!P2 ISETP.GE.AND P1, PT, R4.reuse, R6, PT ;  /* 0x000000060400a20c */ /* 0x040fea0003f26270 */
[----:B------:R1:W1:Y:S01]  /*3e60*/  MUFU.TANH R64, R9 ;  /* 0x0000000900407308 */ /* 0x0002620000002400 */
[----:B------:R-:W-:Y:S02]  /*3e70*/  @!P2 IMNMX R5, R5, R226, PT ;  /* 0x000000e20505a217 */ /* 0x000fe40003800200 */
[C---:B------:R-:W-:Y:S01]  /*3e80*/  @!P2 FSEL R0, R59.reuse, -INF , !P1 ;  /* 0xff8000003b00a808 */ /* 0x040fe20004800000 */
[----:B------:R-:W-:Y:S01]  /*3e90*/  FFMA.FTZ R59, -R59, R59, 1 ;  /* 0x3f8000003b3b7423 */ /* 0x000fe2000001013b */
[C---:B--2---:R-:W-:Y:S02]  /*3ea0*/  @!P2 IADD3 R8, R4.reuse, 0x1, RZ ;  /* 0x000000010408a810 */ /* 0x044fe40007ffe0ff */
[-C--:B------:R-:W-:Y:S01]  /*3eb0*/  @!P2 ISETP.GE.AND P1, PT, R4, R5.reuse, PT ;  /* 0x000000050400a20c */ /* 0x080fe20003f26270 */
[----:B------:R-:W-:Y:S01]  /*3ec0*/  FMUL.FTZ R59, R59, c[0x0][0x2ec] ;  /* 0x0000bb003b3b7a20 */ /* 0x000fe20000410000 */
[----:B------:R-:W-:Y:S01]  /*3ed0*/  @!P2 ISETP.GE.AND P0, PT, R8, R6, PT ;  /* 0x000000060800a20c */ /* 0x000fe20003f06270 */
[----:B------:R2:W2:Y:S01]  /*3ee0*/  MUFU.TANH R103, R10 ;  /* 0x0000000a00677308 */ /* 0x0004a20000002400 */
[--C-:B---3--:R-:W-:Y:S01]  /*3ef0*/  FFMA.FTZ R7, R0, c[0x0][0x23c], -R2.reuse ;  /* 0x00008f0000077a23 */ /* 0x108fe20000010802 */
[-C--:B------:R-:W-:Y:S02]  /*3f00*/  MOV R0, R58.reuse ;  /* 0x0000003a00007202 */ /* 0x080fe40000000f00 */
[C---:B------:R-:W-:Y:S01]  /*3f10*/  @!P2 FSEL R0, R58.reuse, -INF , !P0 ;  /* 0xff8000003a00a808 */ /* 0x040fe20004000000 */
[----:B------:R-:W-:Y:S01]  /*3f20*/  FFMA.FTZ R58, -R58, R58, 1 ;  /* 0x3f8000003a3a7423 */ /* 0x000fe2000001013a */
[C---:B------:R-:W-:Y:S04]  /*3f30*/  FSETP.NEU.FTZ.AND P0, PT, R219.reuse, -INF , PT ;  /* 0xff800000db00780b */ /* 0x040fe80003f1d000 */
[----:B------:R4:W-:Y:S01]  /*3f40*/  MUFU.EX2 R113, R7 ;  /* 0x0000000700717308 */ /* 0x0009e20000000800 */
[----:B------:R-:W-:Y:S02]  /*3f50*/  FMUL.FTZ R58, R58, c[0x0][0x2ec] ;  /* 0x0000bb003a3a7a20 */ /* 0x000fe40000410000 */
[----:B-1----:R-:W-:Y:S07]  /*3f60*/  FMUL.FTZ R9, R219, 1.4426950216293334961 ;  /* 0x3fb8aa3bdb097820 */ /* 0x002fee0000410000 */
[----:B------:R-:W1:Y:S01]  /*3f70*/  MUFU.TANH R66, R12 ;  /* 0x0000000c00427308 */ /* 0x000e620000002400 */
[----:B--2---:R-:W-:Y:S01]  /*3f80*/  FFMA.FTZ R10, R0, c[0x0][0x23c], -R2 ;  /* 0x00008f00000a7a23 */ /* 0x004fe20000010802 */
[----:B------:R-:W-:Y:S02]  /*3f90*/  FSEL R0, R9, RZ, P0 ;  /* 0x000000ff09007208 */ /* 0x000fe40000000000 */
[----:B------:R-:W-:Y:S02]  /*3fa0*/  @!P2 ISETP.GE.AND P0, PT, R8, R5, PT ;  /* 0x000000050800a20c */ /* 0x000fe40003f06270 */
[----:B------:R-:W-:Y:S04]  /*3fb0*/  @!P2 IADD3 R9, R4, 0x8, RZ ;  /* 0x000000080409a810 */ /* 0x000fe80007ffe0ff */
[----:B------:R2:W-:Y:S01]  /*3fc0*/  MUFU.EX2 R111, R10 ;  /* 0x0000000a006f7308 */ /* 0x0005e20000000800 */
[----:B----4-:R-:W-:Y:S02]  /*3fd0*/  MOV R7, R105 ;  /* 0x0000006900077202 */ /* 0x010fe40000000f00 */
[----:B------:R-:W-:Y:S07]  /*3fe0*/  @!P2 FSEL R7, R105, -INF , !P1 ;  /* 0xff8000006907a808 */ /* 0x000fee0004800000 */
[----:B------:R-:W3:Y:S01]  /*3ff0*/  MUFU.TANH R62, R13 ;  /* 0x0000000d003e7308 */ /* 0x000ee20000002400 */
[--C-:B------:R-:W-:Y:S01]  /*4000*/  FFMA.FTZ R8, R7, c[0x0][0x23c], -R0.reuse ;  /* 0x00008f0007087a23 */ /* 0x100fe20000010800 */
[----:B------:R-:W-:Y:S02]  /*4010*/  MOV R7, R104 ;  /* 0x0000006800077202 */ /* 0x000fe40000000f00 */
[----:B------:R-:W-:Y:S02]  /*4020*/  @!P2 FSEL R7, R104, -INF , !P0 ;  /* 0xff8000006807a808 */ /* 0x000fe40004000000 */
[-C--:B------:R-:W-:Y:S04]  /*4030*/  @!P2 ISETP.GE.AND P0, PT, R9, R6.reuse, PT ;  /* 0x000000060900a20c */ /* 0x080fe80003f06270 */
[----:B------:R4:W-:Y:S01]  /*4040*/  MUFU.EX2 R215, R8 ;  /* 0x0000000800d77308 */ /* 0x0009e20000000800 */
[----:B--2---:R-:W-:Y:S01]  /*4050*/  FFMA.FTZ R10, R7, c[0x0][0x23c], -R0 ;  /* 0x00008f00070a7a23 */ /* 0x004fe20000010800 */
[----:B------:R-:W-:Y:S02]  /*4060*/  MOV R7, R65 ;  /* 0x0000004100077202 */ /* 0x000fe40000000f00 */
[----:B------:R-:W-:Y:S06]  /*4070*/  @!P2 FSEL R7, R65, -INF , !P0 ;  /* 0xff8000004107a808 */ /* 0x000fec0004000000 */
[----:B------:R2:W-:Y:S10]  /*4080*/  MUFU.EX2 R183, R10 ;  /* 0x0000000a00b77308 */ /* 0x0005f40000000800 */
[----:B------:R-:W1:Y:S01]  /*4090*/  MUFU.TANH R101, R14 ;  /* 0x0000000e00657308 */ /* 0x000e620000002400 */
[----:B----4-:R-:W-:Y:S04]  /*40a0*/  @!P2 IADD3 R8, R4, 0x9, RZ ;  /* 0x000000090408a810 */ /* 0x010fe80007ffe0ff */
[----:B------:R-:W-:Y:S05]  /*40b0*/  @!P2 ISETP.GE.AND P0, PT, R8, R6, PT ;  /* 0x000000060800a20c */ /* 0x000fea0003f06270 */
[----:B------:R-:W4:Y:S01]  /*40c0*/  MUFU.TANH R100, R15 ;  /* 0x0000000f00647308 */ /* 0x000f220000002400 */
[--C-:B--2---:R-:W-:Y:S01]  /*40d0*/  FFMA.FTZ R10, R7, c[0x0][0x23c], -R2.reuse ;  /* 0x00008f00070a7a23 */ /* 0x104fe20000010802 */
[----:B------:R-:W-:Y:S02]  /*40e0*/  MOV R7, R64 ;  /* 0x0000004000077202 */ /* 0x000fe40000000f00 */
[----:B------:R-:W-:Y:S02]  /*40f0*/  @!P2 FSEL R7, R64, -INF , !P0 ;  /* 0xff8000004007a808 */ /* 0x000fe40004000000 */
[----:B------:R-:W-:Y:S04]  /*4100*/  @!P2 ISETP.GE.AND P0, PT, R9, R5, PT ;  /* 0x000000050900a20c */ /* 0x000fe80003f06270 */
[----:B------:R2:W-:Y:S01]  /*4110*/  MUFU.EX2 R110, R10 ;  /* 0x0000000a006e7308 */ /* 0x0005e20000000800 */
[----:B------:R-:W-:Y:S01]  /*4120*/  FFMA.FTZ R9, R7, c[0x0][0x23c], -R2 ;  /* 0x00008f0007097a23 */ /* 0x000fe20000010802 */
[----:B------:R-:W-:Y:S02]  /*4130*/  MOV R7, R103 ;  /* 0x0000006700077202 */ /* 0x000fe40000000f00 */
[----:B------:R-:W-:Y:S02]  /*4140*/  @!P2 FSEL R7, R103, -INF , !P0 ;  /* 0xff8000006707a808 */ /* 0x000fe40004000000 */
[-C--:B------:R-:W-:Y:S04]  /*4150*/  @!P2 ISETP.GE.AND P0, PT, R8, R5.reuse, PT ;  /* 0x000000050800a20c */ /* 0x080fe80003f06270 */
[----:B------:R3:W-:Y:S01]  /*4160*/  MUFU.EX2 R108, R9 ;  /* 0x00000009006c7308 */ /* 0x0007e20000000800 */
[--C-:B------:R-:W-:Y:S01]  /*4170*/  FFMA.FTZ R8, R7, c[0x0][0x23c], -R0.reuse ;  /* 0x00008f0007087a23 */ /* 0x100fe20000010800 */
[----:B------:R-:W-:Y:S02]  /*4180*/  MOV R7, R102 ;  /* 0x0000006600077202 */ /* 0x000fe40000000f00 */
[----:B------:R-:W-:Y:S06]  /*4190*/  @!P2 FSEL R7, R102, -INF , !P0 ;  /* 0xff8000006607a808 */ /* 0x000fec0004000000 */
[----:B------:R4:W-:Y:S01]  /*41a0*/  MUFU.EX2 R182, R8 ;  /* 0x0000000800b67308 */ /* 0x0009e20000000800 */
[----:B--2---:R-:W-:Y:S01]  /*41b0*/  FFMA.FTZ R10, R7, c[0x0][0x23c], -R0 ;  /* 0x00008f00070a7a23 */ /* 0x004fe20000010800 */
[----:B-1----:R-:W-:Y:S08]  /*41c0*/  MOV R7, R66 ;  /* 0x0000004200077202 */ /* 0x002ff00000000f00 */
[----:B------:R1:W-:Y:S01]  /*41d0*/  MUFU.EX2 R180, R10 ;  /* 0x0000000a00b47308 */ /* 0x0003e20000000800 */
[----:B---3--:R-:W-:Y:S04]  /*41e0*/  @!P2 IADD3 R9, R4, 0x10, RZ ;  /* 0x000000100409a810 */ /* 0x008fe80007ffe0ff */
[-C--:B------:R-:W-:Y:S05]  /*41f0*/  @!P2 ISETP.GE.AND P0, PT, R9, R6.reuse, PT ;  /* 0x000000060900a20c */ /* 0x080fea0003f06270 */
[----:B------:R-:W2:Y:S01]  /*4200*/  MUFU.TANH R61, R16 ;  /* 0x00000010003d7308 */ /* 0x000ea20000002400 */
[----:B------:R-:W-:Y:S02]  /*4210*/  @!P2 FSEL R7, R66, -INF , !P0 ;  /* 0xff8000004207a808 */ /* 0x000fe40004000000 */
[----:B----4-:R-:W-:Y:S04]  /*4220*/  @!P2 IADD3 R8, R4, 0x11, RZ ;  /* 0x000000110408a810 */ /* 0x010fe80007ffe0ff */
[----:B------:R-:W-:Y:S03]  /*4230*/  @!P2 ISETP.GE.AND P0, PT, R8, R6, PT ;  /* 0x000000060800a20c */ /* 0x000fe60003f06270 */
[----:B------:R-:W3:Y:S01]  /*4240*/  MUFU.TANH R60, R17 ;  /* 0x00000011003c7308 */ /* 0x000ee20000002400 */
[--C-:B-1----:R-:W-:Y:S01]  /*4250*/  FFMA.FTZ R10, R7, c[0x0][0x23c], -R2.reuse ;  /* 0x00008f00070a7a23 */ /* 0x102fe20000010802 */
[----:B------:R-:W-:Y:S02]  /*4260*/  MOV R7, R62 ;  /* 0x0000003e00077202 */ /* 0x000fe40000000f00 */
[----:B------:R-:W-:Y:S02]  /*4270*/  @!P2 FSEL R7, R62, -INF , !P0 ;  /* 0xff8000003e07a808 */ /* 0x000fe40004000000 */
[----:B------:R-:W-:Y:S04]  /*4280*/  @!P2 ISETP.GE.AND P0, PT, R9, R5, PT ;  /* 0x000000050900a20c */ /* 0x000fe80003f06270 */
[----:B------:R1:W-:Y:S01]  /*4290*/  MUFU.EX2 R112, R10 ;  /* 0x0000000a00707308 */ /* 0x0003e20000000800 */
[----:B------:R-:W-:Y:S01]  /*42a0*/  FFMA.FTZ R9, R7, c[0x0][0x23c], -R2 ;  /* 0x00008f0007097a23 */ /* 0x000fe20000010802 */
[----:B------:R-:W-:Y:S02]  /*42b0*/  MOV R7, R101 ;  /* 0x0000006500077202 */ /* 0x000fe40000000f00 */
[----:B------:R-:W-:Y:S02]  /*42c0*/  @!P2 FSEL R7, R101, -INF , !P0 ;  /* 0xff8000006507a808 */ /* 0x000fe40004000000 */
[----:B------:R-:W-:Y:S04]  /*42d0*/  @!P2 ISETP.GE.AND P0, PT, R8, R5, PT ;  /* 0x000000050800a20c */ /* 0x000fe80003f06270 */
[----:B------:R4:W-:Y:S01]  /*42e0*/  MUFU.EX2 R109, R9 ;  /* 0x00000009006d7308 */ /* 0x0009e20000000800 */
[--C-:B------:R-:W-:Y:S01]  /*42f0*/  FFMA.FTZ R8, R7, c[0x0][0x23c], -R0.reuse ;  /* 0x00008f0007087a23 */ /* 0x100fe20000010800 */
[----:B------:R-:W-:Y:S02]  /*4300*/  MOV R7, R100 ;  /* 0x0000006400077202 */ /* 0x000fe40000000f00 */
[----:B------:R-:W-:Y:S06]  /*4310*/  @!P2 FSEL R7, R100, -INF , !P0 ;  /* 0xff8000006407a808 */ /* 0x000fec0004000000 */
[----:B------:R3:W-:Y:S01]  /*4320*/  MUFU.EX2 R214, R8 ;  /* 0x0000000800d67308 */ /* 0x0007e20000000800 */
[----:B-1----:R-:W-:Y:S01]  /*4330*/  FFMA.FTZ R10, R7, c[0x0][0x23c], -R0 ;  /* 0x00008f00070a7a23 */ /* 0x002fe20000010800 */
[----:B--2---:R-:W-:Y:S08]  /*4340*/  MOV R7, R61 ;  /* 0x0000003d00077202 */ /* 0x004ff00000000f00 */
[----:B------:R-:W1:Y:S01]  /*4350*/  MUFU.TANH R67, R18 ;  /* 0x0000001200437308 */ /* 0x000e620000002400 */
[C---:B----4-:R-:W-:Y:S04]  /*4360*/  @!P2 IADD3 R9, R4.reuse, 0x18, RZ ;  /* 0x000000180409a810 */ /* 0x050fe80007ffe0ff */
[----:B------:R-:W-:Y:S05]  /*4370*/  @!P2 ISETP.GE.AND P0, PT, R9, R6, PT ;  /* 0x000000060900a20c */ /* 0x000fea0003f06270 */
[----:B------:R-:W2:Y:S01]  /*4380*/  MUFU.TANH R63, R19 ;  /* 0x00000013003f7308 */ /* 0x000ea20000002400 */
[----:B------:R-:W-:Y:S02]  /*4390*/  @!P2 FSEL R7, R61, -INF , !P0 ;  /* 0xff8000003d07a808 */ /* 0x000fe40004000000 */
[----:B---3--:R-:W-:Y:S02]  /*43a0*/  @!P2 IADD3 R8, R4, 0x19, RZ ;  /* 0x000000190408a810 */ /* 0x008fe40007ffe0ff */
[----:B------:R-:W-:Y:S02]  /*43b0*/  MOV R4, R60 ;  /* 0x0000003c00047202 */ /* 0x000fe40000000f00 */
[----:B------:R-:W-:Y:S01]  /*43c0*/  @!P2 ISETP.GE.AND P0, PT, R8, R6, PT ;  /* 0x000000060800a20c */ /* 0x000fe20003f06270 */
[--C-:B------:R-:W-:Y:S02]  /*43d0*/  FFMA.FTZ R6, R7, c[0x0][0x23c], -R2.reuse ;  /* 0x00008f0007067a23 */ /* 0x100fe40000010802 */
[----:B------:R-:W-:Y:S01]  /*43e0*/  MUFU.EX2 R181, R10 ;  /* 0x0000000a00b57308 */ /* 0x000fe20000000800 */
[----:B------:R-:W-:Y:S02]  /*43f0*/  @!P2 FSEL R4, R60, -INF , !P0 ;  /* 0xff8000003c04a808 */ /* 0x000fe40004000000 */
[----:B------:R-:W-:Y:S03]  /*4400*/  @!P2 ISETP.GE.AND P0, PT, R9, R5, PT ;  /* 0x000000050900a20c */ /* 0x000fe60003f06270 */
[----:B------:R-:W-:Y:S01]  /*4410*/  FFMA.FTZ R2, R4, c[0x0][0x23c], -R2 ;  /* 0x00008f0004027a23 */ /* 0x000fe20000010802 */
[----:B-1----:R-:W-:Y:S02]  /*4420*/  MOV R4, R67 ;  /* 0x0000004300047202 */ /* 0x002fe40000000f00 */
[----:B------:R-:W-:Y:S01]  /*4430*/  @!P2 FSEL R4, R67, -INF , !P0 ;  /* 0xff8000004304a808 */ /* 0x000fe20004000000 */
[----:B------:R2:W-:Y:S01]  /*4440*/  MUFU.EX2 R106, R2 ;  /* 0x00000002006a7308 */ /* 0x0005e20000000800 */
[----:B------:R-:W-:Y:S02]  /*4450*/  @!P2 ISETP.GE.AND P0, PT, R8, R5, PT ;  /* 0x000000050800a20c */ /* 0x000fe40003f06270 */
[----:B------:R-:W-:Y:S01]  /*4460*/  F2FP.PACK_AB R5, R109, R112 ;  /* 0x000000706d05723e */ /* 0x000fe200000000ff */
[--C-:B------:R-:W-:Y:S06]  /*4470*/  FFMA.FTZ R4, R4, c[0x0][0x23c], -R0.reuse ;  /* 0x00008f0004047a23 */ /* 0x100fec0000010800 */
[----:B------:R1:W-:Y:S10]  /*4480*/  MUFU.EX2 R115, R4 ;  /* 0x0000000400737308 */ /* 0x0003f40000000800 */
[----:B------:R3:W4:Y:S01]  /*4490*/  MUFU.EX2 R107, R6 ;  /* 0x00000006006b7308 */ /* 0x0007220000000800 */
[----:B--2---:R-:W-:Y:S02]  /*44a0*/  MOV R2, R63 ;  /* 0x0000003f00027202 */ /* 0x004fe40000000f00 */
[----:B------:R-:W-:Y:S02]  /*44b0*/  @!P2 FSEL R2, R63, -INF , !P0 ;  /* 0xff8000003f02a808 */ /* 0x000fe40004000000 */
[----:B------:R-:W-:Y:S03]  /*44c0*/  IADD3 R56, P0, R240, R227, RZ ;  /* 0x000000e3f0387210 */ /* 0x000fe60007f1e0ff */
[----:B------:R-:W-:Y:S01]  /*44d0*/  FFMA.FTZ R0, R2, c[0x0][0x23c], -R0 ;  /* 0x00008f0002007a23 */ /* 0x000fe20000010800 */
[----:B------:R-:W-:Y:S02]  /*44e0*/  F2FP.PACK_AB R2, R183, R215 ;  /* 0x000000d7b702723e */ /* 0x000fe400000000ff */
[----:B-1----:R-:W-:Y:S01]  /*44f0*/  F2FP.PACK_AB R4, R111, R113 ;  /* 0x000000716f04723e */ /* 0x002fe200000000ff */
[----:B------:R1:W2:Y:S01]  /*4500*/  MUFU.EX2 R114, R0 ;  /* 0x0000000000727308 */ /* 0x0002a20000000800 */
[----:B------:R-:W-:Y:S01]  /*4510*/  IADD3.X R57, R239, R225, RZ, P0, !PT ;  /* 0x000000e1ef397210 */ /* 0x000fe200007fe4ff */
[----:B------:R4:W-:Y:S04]  /*4520*/  STS [R220+0x12400], R2 ;  /* 0x01240002dc007388 */ /* 0x0009e80000000800 */
[----:B------:R2:W-:Y:S01]  /*4530*/  STS [R220+0x12000], R4 ;  /* 0x01200004dc007388 */ /* 0x0005e20000000800 */
[----:B---3--:R-:W-:Y:S05]  /*4540*/  F2FP.PACK_AB R6, R180, R182 ;  /* 0x000000b6b406723e */ /* 0x008fea00000000ff */
[----:B------:R-:W-:Y:S01]  /*4550*/  STS [R223+0x12400], R6 ;  /* 0x01240006df007388 */ /* 0x000fe20000000800 */
[----:B-1----:R-:W-:Y:S02]  /*4560*/  F2FP.PACK_AB R0, R108, R110 ;  /* 0x0000006e6c00723e */ /* 0x002fe400000000ff */
[----:B----4-:R-:W-:Y:S03]  /*4570*/  F2FP.PACK_AB R2, R106, R107 ;  /* 0x0000006b6a02723e */ /* 0x010fe600000000ff */
[----:B------:R1:W-:Y:S01]  /*4580*/  STS [R223+0x12000], R0 ;  /* 0x01200000df007388 */ /* 0x0003e20000000800 */
[----:B--2---:R-:W-:Y:S03]  /*4590*/  F2FP.PACK_AB R4, R181, R214 ;  /* 0x000000d6b504723e */ /* 0x004fe600000000ff */
[----:B------:R-:W-:Y:S04]  /*45a0*/  STS [R221+0x12000], R5 ;  /* 0x01200005dd007388 */ /* 0x000fe80000000800 */
[----:B------:R-:W-:Y:S04]  /*45b0*/  STS [R221+0x12400], R4 ;  /* 0x01240004dd007388 */ /* 0x000fe80000000800 */
[----:B------:R2:W-:Y:S01]  /*45c0*/  STS [R222+0x12000], R2 ;  /* 0x01200002de007388 */ /* 0x0005e20000000800 */
[----:B-1----:R-:W-:Y:S05]  /*45d0*/  F2FP.PACK_AB R0, R114, R115 ;  /* 0x000000737200723e */ /* 0x002fea00000000ff */
[----:B------:R1:W-:Y:S04]  /*45e0*/  STS [R222+0x12400], R0 ;  /* 0x01240000de007388 */ /* 0x0003e80000000800 */
[----:B------:R-:W3:Y:S08]  /*45f0*/  LDSM.16.M88.4 R16, [R192+0x8000] ;  /* 0x00800000c010783b */ /* 0x000ef00000000200 */
[----:B------:R-:W2:Y:S08]  /*4600*/  LDSM.16.M88.4 R52, [R194+0x8000] ;  /* 0x00800000c234783b */ /* 0x000eb00000000200 */
[----:B--2---:R2:W4:Y:S04]  /*4610*/  LDG.E R2, [R56.64] ;  /* 0x0000000638027981 */ /* 0x004528000c1e1900 */
[----:B-1----:R2:W4:Y:S01]  /*4620*/  LDG.E R0, [R56.64+0x20] ;  /* 0x0000200638007981 */ /* 0x002522000c1e1900 */
[C---:B---3--:R-:W-:Y:S03]  /*4630*/  HMMA.16816.F32 R4, R16.reuse, R116, RZ ;  /* 0x000000741004723c */ /* 0x048fe600000018ff */
[----:B--2---:R-:W-:Y:S05]  /*4640*/  FFMA.FTZ R57, -R66, R66, 1 ;  /* 0x3f80000042397423 */ /* 0x004fea0000010142 */
[C---:B------:R-:W-:Y:S01]  /*4650*/  HMMA.16816.F32 R8, R16.reuse, R118, RZ ;  /* 0x000000761008723c */ /* 0x040fe200000018ff */
[----:B------:R-:W-:Y:S03]  /*4660*/  FFMA.FTZ R56, -R62, R62, 1 ;  /* 0x3f8000003e387423 */ /* 0x000fe6000001013e */
[----:B------:R-:W-:Y:S02]  /*4670*/  FMUL.FTZ R57, R57, c[0x0][0x2ec] ;  /* 0x0000bb0039397a20 */ /* 0x000fe40000410000 */
[----:B------:R-:W-:Y:S02]  /*4680*/  FMUL.FTZ R56, R56, c[0x0][0x2ec] ;  /* 0x0000bb0038387a20 */ /* 0x000fe40000410000 */
        /* <DEDUP_REMOVED lines=37> */
[C---:B------:R-:W-:Y:S02]  /*48e0*/  FADD.FTZ R5, -R2.reuse, R5 ;  /* 0x0000000502057221 */ /* 0x040fe40000010100 */
[----:B------:R-:W-:Y:S02]  /*48f0*/  FMUL.FTZ R4, R113, R4 ;  /* 0x0000000471047220 */ /* 0x000fe40000410000 */
[----:B------:R-:W-:Y:S02]  /*4900*/  FMUL.FTZ R5, R111, R5 ;  /* 0x000000056f057220 */ /* 0x000fe40000410000 */
[----:B------:R-:W-:Y:S03]  /*4910*/  FADD.FTZ R8, -R2, R8 ;  /* 0x0000000802087221 */ /* 0x000fe60000010100 */
[----:B------:R-:W-:Y:S02]  /*4920*/  FMUL.FTZ R59, R4, R59 ;  /* 0x0000003b043b7220 */ /* 0x000fe40000410000 */
[----:B------:R-:W-:Y:S02]  /*4930*/  FFMA.FTZ R53, -R65, R65, 1 ;  /* 0x3f80000041357423 */ /* 0x000fe40000010141 */
[C---:B------:R-:W-:Y:S02]  /*4940*/  FADD.FTZ R12, -R2.reuse, R12 ;  /* 0x0000000c020c7221 */ /* 0x040fe40000010100 */
[C---:B------:R-:W-:Y:S02]  /*4950*/  FADD.FTZ R4, -R2.reuse, R13 ;  /* 0x0000000d02047221 */ /* 0x040fe40000010100 */
[----:B------:R-:W-:Y:S02]  /*4960*/  FADD.FTZ R9, -R2, R9 ;  /* 0x0000000902097221 */ /* 0x000fe40000010100 */
[----:B------:R-:W-:Y:S02]  /*4970*/  FMUL.FTZ R8, R110, R8 ;  /* 0x000000086e087220 */ /* 0x000fe40000410000 */
[----:B------:R-:W-:Y:S02]  /*4980*/  FMUL.FTZ R58, R5, R58 ;  /* 0x0000003a053a7220 */ /* 0x000fe40000410000 */
[C---:B------:R-:W-:Y:S02]  /*4990*/  FADD.FTZ R5, -R2.reuse, R16 ;  /* 0x0000001002057221 */ /* 0x040fe40000010100 */
[----:B------:R-:W-:Y:S02]  /*49a0*/  FADD.FTZ R17, -R2, R17 ;  /* 0x0000001102117221 */ /* 0x000fe40000010100 */
[----:B------:R-:W-:Y:S02]  /*49b0*/  FMUL.FTZ R53, R53, c[0x0][0x2ec] ;  /* 0x0000bb0035357a20 */ /* 0x000fe40000410000 */
[----:B------:R-:W-:Y:S02]  /*49c0*/  FMUL.FTZ R2, R112, R12 ;  /* 0x0000000c70027220 */ /* 0x000fe40000410000 */
[----:B------:R-:W-:Y:S02]  /*49d0*/  FMUL.FTZ R4, R109, R4 ;  /* 0x000000046d047220 */ /* 0x000fe40000410000 */
[----:B------:R-:W-:Y:S02]  /*49e0*/  FMUL.FTZ R53, R8, R53 ;  /* 0x0000003508357220 */ /* 0x000fe40000410000 */
[----:B------:R-:W-:Y:S02]  /*49f0*/  FMUL.FTZ R8, R106, R17 ;  /* 0x000000116a087220 */ /* 0x000fe40000410000 */
[----:B------:R-:W-:Y:S02]  /*4a00*/  FFMA.FTZ R55, -R61, R61, 1 ;  /* 0x3f8000003d377423 */ /* 0x000fe4000001013d */
[----:B------:R-:W-:Y:S02]  /*4a10*/  FMUL.FTZ R57, R2, R57 ;  /* 0x0000003902397220 */ /* 0x000fe40000410000 */
[----:B------:R-:W-:Y:S02]  /*4a20*/  FMUL.FTZ R56, R4, R56 ;  /* 0x0000003804387220 */ /* 0x000fe40000410000 */
[C---:B------:R-:W-:Y:S02]  /*4a30*/  FADD.FTZ R2, -R0.reuse, R6 ;  /* 0x0000000600027221 */ /* 0x040fe40000010100 */
[----:B------:R-:W-:Y:S02]  /*4a40*/  FADD.FTZ R4, -R0, R7 ;  /* 0x0000000700047221 */ /* 0x000fe40000010100 */
[----:B------:R-:W-:Y:S02]  /*4a50*/  FFMA.FTZ R17, -R105, R105, 1 ;  /* 0x3f80000069117423 */ /* 0x000fe40000010169 */
[----:B------:R-:W-:Y:S02]  /*4a60*/  FFMA.FTZ R16, -R104, R104, 1 ;  /* 0x3f80000068107423 */ /* 0x000fe40000010168 */
[----:B------:R-:W-:Y:S02]  /*4a70*/  FMUL.FTZ R5, R107, R5 ;  /* 0x000000056b057220 */ /* 0x000fe40000410000 */
[----:B------:R-:W-:Y:S02]  /*4a80*/  FMUL.FTZ R55, R55, c[0x0][0x2ec] ;  /* 0x0000bb0037377a20 */ /* 0x000fe40000410000 */
[----:B------:R-:W-:Y:S02]  /*4a90*/  FMUL.FTZ R2, R215, R2 ;  /* 0x00000002d7027220 */ /* 0x000fe40000410000 */
[----:B------:R-:W-:Y:S02]  /*4aa0*/  FMUL.FTZ R4, R183, R4 ;  /* 0x00000004b7047220 */ /* 0x000fe40000410000 */
[----:B------:R-:W-:Y:S02]  /*4ab0*/  FMUL.FTZ R17, R17, c[0x0][0x2ec] ;  /* 0x0000bb0011117a20 */ /* 0x000fe40000410000 */
[----:B------:R-:W-:Y:S02]  /*4ac0*/  FMUL.FTZ R16, R16, c[0x0][0x2ec] ;  /* 0x0000bb0010107a20 */ /* 0x000fe40000410000 */
[----:B------:R-:W-:Y:S02]  /*4ad0*/  FFMA.FTZ R52, -R64, R64, 1 ;  /* 0x3f80000040347423 */ /* 0x000fe40000010140 */
[----:B------:R-:W-:Y:S02]  /*4ae0*/  FFMA.FTZ R54, -R60, R60, 1 ;  /* 0x3f8000003c367423 */ /* 0x000fe4000001013c */
[----:B------:R-:W-:Y:S02]  /*4af0*/  FMUL.FTZ R55, R5, R55 ;  /* 0x0000003705377220 */ /* 0x000fe40000410000 */
[C---:B------:R-:W-:Y:S02]  /*4b00*/  FADD.FTZ R5, -R0.reuse, R10 ;  /* 0x0000000a00057221 */ /* 0x040fe40000010100 */
[----:B------:R-:W-:Y:S02]  /*4b10*/  FADD.FTZ R6, -R0, R11 ;  /* 0x0000000b00067221 */ /* 0x000fe40000010100 */
[----:B------:R-:W-:Y:S02]  /*4b20*/  FMUL.FTZ R17, R2, R17 ;  /* 0x0000001102117220 */ /* 0x000fe40000410000 */
[----:B------:R-:W-:Y:S02]  /*4b30*/  FMUL.FTZ R16, R4, R16 ;  /* 0x0000001004107220 */ /* 0x000fe40000410000 */
[C---:B------:R-:W-:Y:S02]  /*4b40*/  FADD.FTZ R4, -R0.reuse, R14 ;  /* 0x0000000e00047221 */ /* 0x040fe40000010100 */
[----:B------:R-:W-:Y:S02]  /*4b50*/  FADD.FTZ R7, -R0, R15 ;  /* 0x0000000f00077221 */ /* 0x000fe40000010100 */
[----:B------:R-:W-:Y:S02]  /*4b60*/  FFMA.FTZ R11, -R103, R103, 1 ;  /* 0x3f800000670b7423 */ /* 0x000fe40000010167 */
[----:B------:R-:W-:Y:S02]  /*4b70*/  FFMA.FTZ R10, -R102, R102, 1 ;  /* 0x3f800000660a7423 */ /* 0x000fe40000010166 */
[C---:B------:R-:W-:Y:S02]  /*4b80*/  FADD.FTZ R18, -R0.reuse, R18 ;  /* 0x0000001200127221 */ /* 0x040fe40000010100 */
[----:B------:R-:W-:Y:S02]  /*4b90*/  FADD.FTZ R2, -R0, R19 ;  /* 0x0000001300027221 */ /* 0x000fe40000010100 */
[----:B------:R-:W-:Y:S02]  /*4ba0*/  FFMA.FTZ R13, -R101, R101, 1 ;  /* 0x3f800000650d7423 */ /* 0x000fe40000010165 */
[----:B------:R-:W-:Y:S02]  /*4bb0*/  FFMA.FTZ R12, -R100, R100, 1 ;  /* 0x3f800000640c7423 */ /* 0x000fe40000010164 */
[----:B------:R-:W-:Y:S02]  /*4bc0*/  FFMA.FTZ R15, -R67, R67, 1 ;  /* 0x3f800000430f7423 */ /* 0x000fe40000010143 */
[----:B------:R-:W-:Y:S02]  /*4bd0*/  FFMA.FTZ R14, -R63, R63, 1 ;  /* 0x3f8000003f0e7423 */ /* 0x000fe4000001013f */
[----:B------:R-:W-:Y:S02]  /*4be0*/  FMUL.FTZ R9, R108, R9 ;  /* 0x000000096c097220 */ /* 0x000fe40000410000 */
[----:B------:R-:W-:Y:S02]  /*4bf0*/  FMUL.FTZ R52, R52, c[0x0][0x2ec] ;  /* 0x0000bb0034347a20 */ /* 0x000fe40000410000 */
[----:B------:R-:W-:Y:S02]  /*4c00*/  FMUL.FTZ R54, R54, c[0x0][0x2ec] ;  /* 0x0000bb0036367a20 */ /* 0x000fe40000410000 */
[----:B------:R-:W-:Y:S02]  /*4c10*/  FMUL.FTZ R5, R182, R5 ;  /* 0x00000005b6057220 */ /* 0x000fe40000410000 */
[----:B------:R-:W-:Y:S02]  /*4c20*/  FMUL.FTZ R6, R180, R6 ;  /* 0x00000006b4067220 */ /* 0x000fe40000410000 */
[----:B------:R-:W-:Y:S02]  /*4c30*/  FMUL.FTZ R11, R11, c[0x0][0x2ec] ;  /* 0x0000bb000b0b7a20 */ /* 0x000fe40000410000 */
[----:B------:R-:W-:Y:S02]  /*4c40*/  FMUL.FTZ R10, R10, c[0x0][0x2ec] ;  /* 0x0000bb000a0a7a20 */ /* 0x000fe40000410000 */
[----:B------:R-:W-:Y:S02]  /*4c50*/  FMUL.FTZ R4, R214, R4 ;  /* 0x00000004d6047220 */ /* 0x000fe40000410000 */
[----:B------:R-:W-:Y:S02]  /*4c60*/  FMUL.FTZ R7, R181, R7 ;  /* 0x00000007b5077220 */ /* 0x000fe40000410000 */
[----:B------:R-:W-:Y:S02]  /*4c70*/  FMUL.FTZ R0, R115, R18 ;  /* 0x0000001273007220 */ /* 0x000fe40000410000 */
[----:B------:R-:W-:Y:S02]  /*4c80*/  FMUL.FTZ R2, R114, R2 ;  /* 0x0000000272027220 */ /* 0x000fe40000410000 */
[----:B------:R-:W-:Y:S02]  /*4c90*/  FMUL.FTZ R13, R13, c[0x0][0x2ec] ;  /* 0x0000bb000d0d7a20 */ /* 0x000fe40000410000 */
[----:B------:R-:W-:Y:S02]  /*4ca0*/  FMUL.FTZ R12, R12, c[0x0][0x2ec] ;  /* 0x0000bb000c0c7a20 */ /* 0x000fe40000410000 */
[----:B------:R-:W-:Y:S02]  /*4cb0*/  FMUL.FTZ R15, R15, c[0x0][0x2ec] ;  /* 0x0000bb000f0f7a20 */ /* 0x000fe40000410000 */
[----:B------:R-:W-:Y:S02]  /*4cc0*/  FMUL.FTZ R14, R14, c[0x0][0x2ec] ;  /* 0x0000bb000e0e7a20 */ /* 0x000fe40000410000 */
        /* <DEDUP_REMOVED lines=21> */
[----:B------:R-:W-:Y:S01]  /*4e20*/  LEA.HI.X.SX32 R5, R5, R213, 0x1, P0 ;  /* 0x000000d505057211 */ /* 0x000fe200000f0eff */
[--C-:B------:R-:W-:Y:S01]  /*4e30*/  IMAD.IADD R203, R203, 0x1, R0.reuse ;  /* 0x00000001cbcb7824 */ /* 0x100fe200078e0200 */
[C---:B------:R-:W-:Y:S01]  /*4e40*/  @!P2 LEA R8, P0, R9.reuse, R4, 0x6 ;  /* 0x000000040908a211 */ /* 0x040fe200078030ff */
[----:B------:R-:W-:Y:S01]  /*4e50*/  IMAD.IADD R208, R208, 0x1, R0 ;  /* 0x00000001d0d07824 */ /* 0x000fe200078e0200 */
[C---:B------:R-:W-:Y:S01]  /*4e60*/  LEA.HI.X R7, R9.reuse, R7, R18, 0x5, P3 ;  /* 0x0000000709077211 */ /* 0x040fe200018f2c12 */
[----:B------:R-:W-:Y:S01]  /*4e70*/  IMAD.IADD R186, R186, 0x1, R0 ;  /* 0x00000001baba7824 */ /* 0x000fe200078e0200 */
[----:B------:R1:W-:Y:S01]  /*4e80*/  @P2 STS [R203], RZ ;  /* 0x000000ffcb002388 */ /* 0x0003e20000000800 */
[----:B------:R-:W-:Y:S02]  /*4e90*/  @!P2 LEA.HI.X R9, R9, R5, R18, 0x6, P0 ;  /* 0x000000050909a211 */ /* 0x000fe400000f3412 */
[C---:B------:R-:W-:Y:S01]  /*4ea0*/  @!P1 LEA R6, P3, R2.reuse, R212, 0x1 ;  /* 0x000000d402069211 */ /* 0x040fe200078608ff */
[----:B------:R1:W-:Y:S01]  /*4eb0*/  @P2 STS [R203+0x4], RZ ;  /* 0x000004ffcb002388 */ /* 0x0003e20000000800 */
[----:B------:R-:W-:Y:S02]  /*4ec0*/  IMAD.MOV.U32 R212, RZ, RZ, R4 ;  /* 0x000000ffffd47224 */ /* 0x000fe400078e0004 */
[----:B------:R-:W-:Y:S01]  /*4ed0*/  @!P1 LEA.HI.X R7, R2, R213, R7, 0x1, P3 ;  /* 0x000000d502079211 */ /* 0x000fe200018f0c07 */
[----:B------:R1:W-:Y:S01]  /*4ee0*/  @P2 STS [R203+0x8], RZ ;  /* 0x000008ffcb002388 */ /* 0x0003e20000000800 */
[----:B------:R-:W-:Y:S03]  /*4ef0*/  IMAD.MOV.U32 R213, RZ, RZ, R5 ;  /* 0x000000ffffd57224 */ /* 0x000fe600078e0005 */
        /* <DEDUP_REMOVED lines=30> */
.L_x_423:
        /* <DEDUP_REMOVED lines=37> */
[----:B------:R-:W2:Y:S03]  /*5330*/  LDSM.16.MT88.4 R16, [R0+0xb000] ;  /* 0x00b000000010783b */ /* 0x000ea60000004200 */
[-C--:B----4-:R-:W-:Y:S08]  /*5340*/  HMMA.16816.F32 R20, R52, R56.reuse, R20 ;  /* 0x000000383414723c */ /* 0x090ff00000001814 */
[C---:B-----5:R-:W-:Y:S08]  /*5350*/  HMMA.16816.F32 R24, R60.reuse, R56, R24 ;  /* 0x000000383c18723c */ /* 0x060ff00000001818 */
[-C--:B------:R-:W-:Y:S08]  /*5360*/  HMMA.16816.F32 R28, R60, R58.reuse, R28 ;  /* 0x0000003a3c1c723c */ /* 0x080ff0000000181c */
[C---:B------:R-:W-:Y:S01]  /*5370*/  HMMA.16816.F32 R32, R52.reuse, R58, R32 ;  /* 0x0000003a3420723c */ /* 0x040fe20000001820 */
[----:B------:R-:W-:Y:S07]  /*5380*/  LDSM.16.MT88.4 R56, [R184+0x13800] ;  /* 0x01380000b838783b */ /* 0x000fee0000004200 */
[-C--:B-1----:R-:W-:Y:S08]  /*5390*/  HMMA.16816.F32 R36, R52, R8.reuse, R36 ;  /* 0x000000083424723c */ /* 0x082ff00000001824 */
[C---:B------:R-:W-:Y:S08]  /*53a0*/  HMMA.16816.F32 R40, R60.reuse, R8, R40 ;  /* 0x000000083c28723c */ /* 0x040ff00000001828 */
[-C--:B------:R-:W-:Y:S01]  /*53b0*/  HMMA.16816.F32 R44, R60, R10.reuse, R44 ;  /* 0x0000000a3c2c723c */ /* 0x080fe2000000182c */
[----:B------:R-:W-:Y:S07]  /*53c0*/  LDSM.16.MT88.4 R60, [R0+0xb800] ;  /* 0x00b80000003c783b */ /* 0x000fee0000004200 */
[----:B------:R-:W-:Y:S01]  /*53d0*/  HMMA.16816.F32 R48, R52, R10, R48 ;  /* 0x0000000a3430723c */ /* 0x000fe20000001830 */
[----:B------:R-:W-:Y:S04]  /*53e0*/  LDSM.16.MT88.4 R8, [R185+0x13800] ;  /* 0x01380000b908783b */ /* 0x000fe80000004200 */
[----:B------:R-:W1:Y:S03]  /*53f0*/  LDSM.16.MT88.4 R52, [R0+0x9800] ;  /* 0x009800000034783b */ /* 0x000e660000004200 */
[-C--:B--2---:R-:W-:Y:S01]  /*5400*/  HMMA.16816.F32 R20, R12, R64.reuse, R20 ;  /* 0x000000400c14723c */ /* 0x084fe20000001814 */
[----:B------:R-:W-:Y:S07]  /*5410*/  BAR.SYNC.DEFER_BLOCKING 0x0 ;  /* 0x0000000000007b1d */ /* 0x000fee0000010000 */
[C---:B---3--:R-:W-:Y:S08]  /*5420*/  HMMA.16816.F32 R24, R4.reuse, R64, R24 ;  /* 0x000000400418723c */ /* 0x048ff00000001818 */
[-C--:B------:R-:W-:Y:S08]  /*5430*/  HMMA.16816.F32 R28, R4, R66.reuse, R28 ;  /* 0x00000042041c723c */ /* 0x080ff0000000181c */
[C---:B------:R-:W-:Y:S08]  /*5440*/  HMMA.16816.F32 R32, R12.reuse, R66, R32 ;  /* 0x000000420c20723c */ /* 0x040ff00000001820 */
[-C--:B------:R-:W-:Y:S08]  /*5450*/  HMMA.16816.F32 R36, R12, R16.reuse, R36 ;  /* 0x000000100c24723c */ /* 0x080ff00000001824 */
[C---:B------:R-:W-:Y:S08]  /*5460*/  HMMA.16816.F32 R40, R4.reuse, R16, R40 ;  /* 0x000000100428723c */ /* 0x040ff00000001828 */
[-C--:B------:R-:W-:Y:S08]  /*5470*/  HMMA.16816.F32 R44, R4, R18.reuse, R44 ;  /* 0x00000012042c723c */ /* 0x080ff0000000182c */
[----:B------:R-:W-:Y:S08]  /*5480*/  HMMA.16816.F32 R48, R12, R18, R48 ;  /* 0x000000120c30723c */ /* 0x000ff00000001830 */
[-C--:B-1----:R-:W-:Y:S08]  /*5490*/  HMMA.16816.F32 R20, R8, R52.reuse, R20 ;  /* 0x000000340814723c */ /* 0x082ff00000001814 */
[C---:B------:R-:W-:Y:S08]  /*54a0*/  HMMA.16816.F32 R24, R56.reuse, R52, R24 ;  /* 0x000000343818723c */ /* 0x040ff00000001818 */
[-C--:B------:R-:W-:Y:S08]  /*54b0*/  HMMA.16816.F32 R28, R56, R54.reuse, R28 ;  /* 0x00000036381c723c */ /* 0x080ff0000000181c */
[C---:B------:R-:W-:Y:S08]  /*54c0*/  HMMA.16816.F32 R32, R8.reuse, R54, R32 ;  /* 0x000000360820723c */ /* 0x040ff00000001820 */
[-C--:B------:R-:W-:Y:S08]  /*54d0*/  HMMA.16816.F32 R36, R8, R60.reuse, R36 ;  /* 0x0000003c0824723c */ /* 0x080ff00000001824 */
[C---:B------:R-:W-:Y:S08]  /*54e0*/  HMMA.16816.F32 R40, R56.reuse, R60, R40 ;  /* 0x0000003c3828723c */ /* 0x040ff00000001828 */
[-C--:B------:R-:W-:Y:S08]  /*54f0*/  HMMA.16816.F32 R44, R56, R62.reuse, R44 ;  /* 0x0000003e382c723c */ /* 0x080ff0000000182c */
[----:B------:R-:W-:Y:S01]  /*5500*/  HMMA.16816.F32 R48, R8, R62, R48 ;  /* 0x0000003e0830723c */ /* 0x000fe20000001830 */
[----:B------:R-:W-:-:S07]  /*5510*/  @!P6 BRA `(.L_x_424) ;  /* 0x000002600000e947 */ /* 0x000fce0003800000 */
[----:B------:R-:W-:Y:S01]  /*5520*/  ISETP.GE.AND P1, PT, R224, c[0x0][0x220], PT ;  /* 0x00008800e0007a0c */ /* 0x000fe20003f26270 */
[----:B------:R-:W-:Y:S01]  /*5530*/  IMAD.MOV.U32 R10, RZ, RZ, c[0x0][0x370] ;  /* 0x0000dc00ff0a7624 */ /* 0x000fe200078e00ff */
[----:B------:R-:W-:Y:S03]  /*5540*/  ISETP.GE.AND P2, PT, R216, c[0x0][0x220], PT ;  /* 0x00008800d8007a0c */ /* 0x000fe60003f46270 */
[C---:B------:R-:W-:Y:S05]  /*5550*/  IMAD.U32 R5, R10.reuse, -0x40, RZ ;  /* 0xffffffc00a057824 */ /* 0x040fea00078e00ff */
[C---:B------:R-:W-:Y:S02]  /*5560*/  LEA R4, P0, R5.reuse, R210, 0x1 ;  /* 0x000000d205047211 */ /* 0x040fe400078008ff */
[----:B------:R-:W-:Y:S01]  /*5570*/  SHF.R.S32.HI R6, RZ, 0x1f, R5 ;  /* 0x0000001fff067819 */ /* 0x000fe20000011405 */
[----:B------:R-:W-:Y:S01]  /*5580*/  @!P1 IMAD.MOV.U32 R7, RZ, RZ, c[0x0][0x374] ;  /* 0x0000dd00ff079624 */ /* 0x000fe200078e00ff */
[C---:B------:R-:W-:Y:S01]  /*5590*/  @!P1 LEA R2, P3, R10.reuse, R5, 0x5 ;  /* 0x000000050a029211 */ /* 0x040fe200078628ff */
[----:B------:R1:W-:Y:S01]  /*55a0*/  @P2 STS.128 [R204+0x8000], RZ ;  /* 0x008000ffcc002388 */ /* 0x0003e20000000c00 */
[----:B------:R-:W-:Y:S01]  /*55b0*/  LEA.HI.X.SX32 R5, R5, R211, 0x1, P0 ;  /* 0x000000d305057211 */ /* 0x000fe200000f0eff */
[----:B------:R-:W-:Y:S01]  /*55c0*/  @!P2 IMAD.MOV.U32 R9, RZ, RZ, c[0x0][0x374] ;  /* 0x0000dd00ff09a624 */ /* 0x000fe200078e00ff */
[C---:B------:R-:W-:Y:S02]  /*55d0*/  @!P1 LEA.HI.X R7, R10.reuse, R6, R7, 0x5, P3 ;  /* 0x000000060a079211 */ /* 0x040fe400018f2c07 */
        /* <DEDUP_REMOVED lines=26> */
.L_x_424:
[----:B------:R-:W-:Y:S01]  /*5780*/  LDSM.16.M88.4 R64, [R193] ;  /* 0x00000000c140783b */ /* 0x000fe20000000200 */
[----:B------:R-:W-:Y:S02]  /*5790*/  IMAD.MOV.U32 R2, RZ, RZ, c[0x0][0x22c] ;  /* 0x00008b00ff027624 */ /* 0x000fe400078e00ff */
[----:B------:R-:W-:Y:S01]  /*57a0*/  IMAD.MOV.U32 R215, RZ, RZ, c[0x0][0x22c] ;  /* 0x00008b00ffd77624 */ /* 0x000fe200078e00ff */
[----:B------:R-:W2:Y:S01]  /*57b0*/  LDSM.16.MT88.4 R16, [R0+0xc000] ;  /* 0x00c000000010783b */ /* 0x000ea20000004200 */
[----:B------:R-:W-:Y:S02]  /*57c0*/  IMAD R2, R2, c[0x0][0x1c0], RZ ;  /* 0x0000700002027a24 */ /* 0x000fe400078e02ff */
[----:B------:R-:W-:Y:S01]  /*57d0*/  IMAD R215, R215, c[0x0][0x1c0], RZ ;  /* 0x00007000d7d77a24 */ /* 0x000fe200078e02ff */
[----:B------:R-:W3:Y:S01]  /*57e0*/  LDSM.16.M88.4 R60, [R193+0x1000] ;  /* 0x00100000c13c783b */ /* 0x000ee20000000200 */
[----:B------:R-:W-:Y:S02]  /*57f0*/  IMAD.U32 R2, R2, -0x40, RZ ;  /* 0xffffffc002027824 */ /* 0x000fe400078e00ff */
[----:B------:R-:W-:Y:S01]  /*5800*/  IMAD.SHL.U32 R215, R215, 0x20, RZ ;  /* 0x00000020d7d77824 */ /* 0x000fe200078e00ff */
[----:B------:R-:W4:Y:S01]  /*5810*/  LDSM.16.MT88.4 R100, [R0+0xe000] ;  /* 0x00e000000064783b */ /* 0x000f220000004200 */
[----:B------:R-:W-:Y:S01]  /*5820*/  IMAD.MOV.U32 R214, RZ, RZ, c[0x0][0x22c] ;  /* 0x00008b00ffd67624 */ /* 0x000fe200078e00ff */
[----:B------:R-:W-:Y:S02]  /*5830*/  LEA R206, P0, R2, R206, 0x2 ;  /* 0x000000ce02ce7211 */ /* 0x000fe400078010ff */
[----:B------:R-:W-:Y:S01]  /*5840*/  LDSM.16.M88.4 R104, [R195] ;  /* 0x00000000c368783b */ /* 0x000fe20000000200 */
[----:B------:R-:W-:Y:S01]  /*5850*/  IMAD R214, R214, c[0x0][0x1c0], RZ ;  /* 0x00007000d6d67a24 */ /* 0x000fe200078e02ff */
[----:B------:R-:W-:Y:S01]  /*5860*/  LEA.HI.X.SX32 R207, R2, R207, 0x2, P0 ;  /* 0x000000cf02cf7211 */ /* 0x000fe200000f16ff */
[----:B------:R-:W-:Y:S01]  /*5870*/  IMAD.MOV.U32 R2, RZ, RZ, c[0x0][0x22c] ;  /* 0x00008b00ff027624 */ /* 0x000fe200078e00ff */
[----:B------:R-:W1:Y:S01]  /*5880*/  LDSM.16.MT88.4 R108, [R0+0xc800] ;  /* 0x00c80000006c783b */ /* 0x000e620000004200 */
[----:B------:R-:W-:Y:S02]  /*5890*/  IMAD R214, R214, 0x28, RZ ;  /* 0x00000028d6d67824 */ /* 0x000fe400078e02ff */
[----:B------:R-:W-:Y:S01]  /*58a0*/  IMAD R2, R2, c[0x0][0x1c0], RZ ;  /* 0x0000700002027a24 */ /* 0x000fe200078e02ff */
[----:B------:R-:W1:Y:S03]  /*58b0*/  LDSM.16.M88.4 R112, [R195+0x1000] ;  /* 0x00100000c370783b */ /* 0x000e660000000200 */
[----:B------:R-:W-:Y:S01]  /*58c0*/  IMAD R2, R2, 0x18, RZ ;  /* 0x0000001802027824 */ /* 0x000fe200078e02ff */
[----:B------:R-:W1:Y:S02]  /*58d0*/  LDSM.16.MT88.4 R180, [R0+0xe800] ;  /* 0x00e8000000b4783b */ /* 0x000e640000004200 */
[-C--:B-12---:R-:W-:Y:S08]  /*58e0*/  HMMA.16816.F32 R4, R64, R16.reuse, RZ ;  /* 0x000000104004723c */ /* 0x086ff000000018ff */
[C---:B---3--:R-:W-:Y:S08]  /*58f0*/  HMMA.16816.F32 R8, R60.reuse, R16, RZ ;  /* 0x000000103c08723c */ /* 0x048ff000000018ff */
[-C--:B------:R-:W-:Y:S08]  /*5900*/  HMMA.16816.F32 R12, R60, R18.reuse, RZ ;  /* 0x000000123c0c723c */ /* 0x080ff000000018ff */
[C---:B------:R-:W-:Y:S08]  /*5910*/  HMMA.16816.F32 R16, R64.reuse, R18, RZ ;  /* 0x000000124010723c */ /* 0x040ff000000018ff */
[-C--:B----4-:R-:W-:Y:S08]  /*5920*/  HMMA.16816.F32 R52, R64, R100.reuse, RZ ;  /* 0x000000644034723c */ /* 0x090ff000000018ff */
[C---:B------:R-:W-:Y:S08]  /*5930*/  HMMA.16816.F32 R56, R60.reuse, R100, RZ ;  /* 0x000000643c38723c */ /* 0x040ff000000018ff */
[-C--:B------:R-:W-:Y:S08]  /*5940*/  HMMA.16816.F32 R60, R60, R102.reuse, RZ ;  /* 0x000000663c3c723c */ /* 0x080ff000000018ff */
[----:B------:R-:W-:Y:S01]  /*5950*/  HMMA.16816.F32 R64, R64, R102, RZ ;  /* 0x000000664040723c */ /* 0x000fe200000018ff */
[----:B------:R-:W-:Y:S07]  /*5960*/  LDSM.16.M88.4 R100, [R198] ;  /* 0x00000000c664783b */ /* 0x000fee0000000200 */
[-C--:B------:R-:W-:Y:S08]  /*5970*/  HMMA.16816.F32 R4, R104, R108.reuse, R4 ;  /* 0x0000006c6804723c */ /* 0x080ff00000001804 */
        /* <DEDUP_REMOVED lines=22> */
[----:B------:R-:W-:Y:S05]  /*5ae0*/  @P6 IADD3 R106, P1, R240, R229, RZ ;  /* 0x000000e5f06a6210 */ /* 0x000fea0007f3e0ff */
[----:B------:R-:W-:Y:S05]  /*5af0*/  @P6 IMAD.X R107, R239, 0x1, R228, P1 ;  /* 0x00000001ef6b6824 */ /* 0x000fea00008e06e4 */
[----:B------:R4:W5:Y:S04]  /*5b00*/  @P6 LDG.E R218, [R106.64+-0x100] ;  /* 0xffff00066ada6981 */ /* 0x000968000c1e1900 */
[----:B------:R4:W5:Y:S01]  /*5b10*/  @P6 LDG.E R219, [R106.64+-0xe0] ;  /* 0xffff20066adb6981 */ /* 0x000962000c1e1900 */
[----:B--2---:R-:W-:Y:S04]  /*5b20*/  IMAD.MOV.U32 R0, RZ, RZ, c[0x0][0x22c] ;  /* 0x00008b00ff007624 */ /* 0x004fe800078e00ff */
[----:B------:R-:W-:Y:S04]  /*5b30*/  IMAD R0, R0, c[0x0][0x1c0], RZ ;  /* 0x0000700000007a24 */ /* 0x000fe800078e02ff */
[----:B------:R-:W-:Y:S01]  /*5b40*/  IMAD R0, R0, 0x38, RZ ;  /* 0x0000003800007824 */ /* 0x000fe200078e02ff */
[-C--:B-1----:R-:W-:Y:S08]  /*5b50*/  HMMA.16816.F32 R4, R108, R112.reuse, R4 ;  /* 0x000000706c04723c */ /* 0x082ff00000001804 */
[C---:B------:R-:W-:Y:S08]  /*5b60*/  HMMA.16816.F32 R8, R180.reuse, R112, R8 ;  /* 0x00000070b408723c */ /* 0x040ff00000001808 */
[-C--:B------:R-:W-:Y:S08]  /*5b70*/  HMMA.16816.F32 R12, R180, R114.reuse, R12 ;  /* 0x00000072b40c723c */ /* 0x080ff0000000180c */
[C---:B------:R-:W-:Y:S08]  /*5b80*/  HMMA.16816.F32 R16, R108.reuse, R114, R16 ;  /* 0x000000726c10723c */ /* 0x040ff00000001810 */
[-C--:B---3--:R-:W-:Y:S08]  /*5b90*/  HMMA.16816.F32 R52, R108, R100.reuse, R52 ;  /* 0x000000646c34723c */ /* 0x088ff00000001834 */
[C---:B------:R-:W-:Y:S07]  /*5ba0*/  HMMA.16816.F32 R56, R180.reuse, R100, R56 ;  /* 0x00000064b438723c */ /* 0x040fee0000001838 */
[----:B------:R-:W-:Y:S01]  /*5bb0*/  IMAD.MOV.U32 R100, RZ, RZ, R206 ;  /* 0x000000ffff647224 */ /* 0x000fe200078e00ce */
[-C--:B------:R-:W-:Y:S04]  /*5bc0*/  HMMA.16816.F32 R60, R180, R102.reuse, R60 ;  /* 0x00000066b43c723c */ /* 0x080fe8000000183c */
[----:B------:R-:W-:Y:S01]  /*5bd0*/  IMAD.MOV.U32 R101, RZ, RZ, R207 ;  /* 0x000000ffff657224 */ /* 0x000fe200078e00cf */
[CC--:B------:R-:W-:Y:S02]  /*5be0*/  LEA R104, P1, R209.reuse, R100.reuse, 0x2 ;  /* 0x00000064d1687211 */ /* 0x0c0fe400078210ff */
[CC--:B------:R-:W-:Y:S01]  /*5bf0*/  LEA R112, P0, R248.reuse, R100.reuse, 0x2 ;  /* 0x00000064f8707211 */ /* 0x0c0fe200078010ff */
[----:B------:R-:W-:Y:S01]  /*5c00*/  HMMA.16816.F32 R64, R108, R102, R64 ;  /* 0x000000666c40723c */ /* 0x000fe20000001840 */
[----:B------:R1:W-:Y:S03]  /*5c10*/  RED.E.ADD.F32.FTZ.RN.STRONG.GPU [R100.64], R4 ;  /* 0x000000046400798e */ /* 0x0003e6000c10e786 */
[-C--:B------:R-:W-:Y:S02]  /*5c20*/  LEA.HI.X.SX32 R105, R209, R101.reuse, 0x2, P1 ;  /* 0x00000065d1697211 */ /* 0x080fe400008f16ff */
[-C--:B------:R-:W-:Y:S02]  /*5c30*/  LEA.HI.X.SX32 R113, R248, R101.reuse, 0x2, P0 ;  /* 0x00000065f8717211 */ /* 0x080fe400000f16ff */
[CC--:B------:R-:W-:Y:S01]  /*5c40*/  LEA R108, P1, R2.reuse, R100.reuse, 0x2 ;  /* 0x00000064026c7211 */ /* 0x0c0fe200078210ff */
[----:B------:R2:W-:Y:S03]  /*5c50*/  RED.E.ADD.F32.FTZ.RN.STRONG.GPU [R104.64], R5 ;  /* 0x000000056800798e */ /* 0x0005e6000c10e786 */
[-C--:B------:R-:W-:Y:S01]  /*5c60*/  LEA.HI.X.SX32 R109, R2, R101.reuse, 0x2, P1 ;  /* 0x00000065026d7211 */ /* 0x080fe200008f16ff */
[----:B------:R-:W-:Y:S01]  /*5c70*/  IMAD.MOV.U32 R2, RZ, RZ, c[0x0][0x22c] ;  /* 0x00008b00ff027624 */ /* 0x000fe200078e00ff */
[CC--:B----4-:R-:W-:Y:S01]  /*5c80*/  LEA R106, P0, R215.reuse, R100.reuse, 0x2 ;  /* 0x00000064d76a7211 */ /* 0x0d0fe200078010ff */
[----:B------:R3:W-:Y:S01]  /*5c90*/  RED.E.ADD.F32.FTZ.RN.STRONG.GPU [R112.64], R6 ;  /* 0x000000067000798e */ /* 0x0007e2000c10e786 */
[-C--:B------:R-:W-:Y:S01]  /*5ca0*/  LEA R102, P2, R214, R100.reuse, 0x2 ;  /* 0x00000064d6667211 */ /* 0x080fe200078410ff */
[----:B------:R-:W-:Y:S01]  /*5cb0*/  IMAD R2, R2, c[0x0][0x1c0], RZ ;  /* 0x0000700002027a24 */ /* 0x000fe200078e02ff */
[-C--:B------:R-:W-:Y:S01]  /*5cc0*/  LEA.HI.X.SX32 R107, R215, R101.reuse, 0x2, P0 ;  /* 0x00000065d76b7211 */ /* 0x080fe200000f16ff */
[----:B------:R4:W-:Y:S01]  /*5cd0*/  RED.E.ADD.F32.FTZ.RN.STRONG.GPU [R108.64], R7 ;  /* 0x000000076c00798e */ /* 0x0009e2000c10e786 */
[-C--:B------:R-:W-:Y:S01]  /*5ce0*/  LEA.HI.X.SX32 R103, R214, R101.reuse, 0x2, P2 ;  /* 0x00000065d6677211 */ /* 0x080fe200010f16ff */
[----:B------:R-:W-:Y:S02]  /*5cf0*/  IMAD R2, R2, 0x30, RZ ;  /* 0x0000003002027824 */ /* 0x000fe400078e02ff */
[----:B------:R4:W-:Y:S04]  /*5d00*/  RED.E.ADD.F32.FTZ.RN.STRONG.GPU [R106.64], R8 ;  /* 0x000000086a00798e */ /* 0x0009e8000c10e786 */
[----:B------:R4:W-:Y:S01]  /*5d10*/  RED.E.ADD.F32.FTZ.RN.STRONG.GPU [R102.64], R9 ;  /* 0x000000096600798e */ /* 0x0009e2000c10e786 */
[CC--:B-1----:R-:W-:Y:S04]  /*5d20*/  LEA R4, P1, R2.reuse, R100.reuse, 0x2 ;  /* 0x0000006402047211 */ /* 0x0c2fe800078210ff */
[-C--:B--2---:R-:W-:Y:S02]  /*5d30*/  LEA.HI.X.SX32 R5, R2, R101.reuse, 0x2, P1 ;  /* 0x0000006502057211 */ /* 0x084fe400008f16ff */
[----:B------:R-:W-:Y:S03]  /*5d40*/  IADD3 R2, R248, 0x20, RZ ;  /* 0x00000020f8027810 */ /* 0x000fe60007ffe0ff */
[----:B------:R1:W-:Y:S01]  /*5d50*/  RED.E.ADD.F32.FTZ.RN.STRONG.GPU [R4.64], R10 ;  /* 0x0000000a0400798e */ /* 0x0003e2000c10e786 */
[CC--:B---3--:R-:W-:Y:S04]  /*5d60*/  LEA R6, P0, R0.reuse, R100.reuse, 0x2 ;  /* 0x0000006400067211 */ /* 0x0c8fe800078010ff */
[-C--:B----4-:R-:W-:Y:S01]  /*5d70*/  LEA.HI.X.SX32 R7, R0, R101.reuse, 0x2, P0 ;  /* 0x0000006500077211 */ /* 0x090fe200000f16ff */
[----:B------:R-:W-:Y:S01]  /*5d80*/  IMAD.IADD R0, R209, 0x1, R251 ;  /* 0x00000001d1007824 */ /* 0x000fe200078e02fb */
[CC--:B------:R-:W-:Y:S03]  /*5d90*/  LEA R8, P2, R235.reuse, R100.reuse, 0x2 ;  /* 0x00000064eb087211 */ /* 0x0c0fe600078410ff */
[----:B------:R2:W-:Y:S01]  /*5da0*/  RED.E.ADD.F32.FTZ.RN.STRONG.GPU [R6.64], R11 ;  /* 0x0000000b0600798e */ /* 0x0005e2000c10e786 */
[-C--:B------:R-:W-:Y:S03]  /*5db0*/  LEA.HI.X.SX32 R9, R235, R101.reuse, 0x2, P2 ;  /* 0x00000065eb097211 */ /* 0x080fe600010f16ff */
[----:B------:R-:W-:Y:S04]  /*5dc0*/  RED.E.ADD.F32.FTZ.RN.STRONG.GPU [R100.64+0x80], R16 ;  /* 0x000080106400798e */ /* 0x000fe8000c10e786 */
[----:B------:R-:W-:Y:S01]  /*5dd0*/  RED.E.ADD.F32.FTZ.RN.STRONG.GPU [R104.64+0x80], R17 ;  /* 0x000080116800798e */ /* 0x000fe2000c10e786 */
[CC--:B-1----:R-:W-:Y:S04]  /*5de0*/  LEA R4, P0, R2.reuse, R100.reuse, 0x2 ;  /* 0x0000006402047211 */ /* 0x0c2fe800078010ff */
[-C--:B------:R-:W-:Y:S02]  /*5df0*/  LEA.HI.X.SX32 R5, R2, R101.reuse, 0x2, P0 ;  /* 0x0000006502057211 */ /* 0x080fe400000f16ff */
[-C--:B------:R-:W-:Y:S02]  /*5e00*/  LEA R10, P0, R0, R100.reuse, 0x2 ;  /* 0x00000064000a7211 */ /* 0x080fe400078010ff */
[----:B------:R-:W-:Y:S01]  /*5e10*/  IADD3 R2, R248, 0x40, RZ ;  /* 0x00000040f8027810 */ /* 0x000fe20007ffe0ff */
[----:B------:R1:W-:Y:S01]  /*5e20*/  RED.E.ADD.F32.FTZ.RN.STRONG.GPU [R4.64], R18 ;  /* 0x000000120400798e */ /* 0x0003e2000c10e786 */
[-C--:B--2---:R-:W-:Y:S02]  /*5e30*/  LEA R6, P1, R251, R100.reuse, 0x2 ;  /* 0x00000064fb067211 */ /* 0x084fe400078210ff */
[-C--:B------:R-:W-:Y:S01]  /*5e40*/  LEA.HI.X.SX32 R11, R0, R101.reuse, 0x2, P0 ;  /* 0x00000065000b7211 */ /* 0x080fe200000f16ff */
[----:B------:R-:W-:Y:S01]  /*5e50*/  IMAD.IADD R0, R209, 0x1, R250 ;  /* 0x00000001d1007824 */ /* 0x000fe200078e02fa */
[-C--:B------:R-:W-:Y:S05]  /*5e60*/  LEA.HI.X.SX32 R7, R251, R101.reuse, 0x2, P1 ;  /* 0x00000065fb077211 */ /* 0x080fea00008f16ff */
[----:B------:R2:W-:Y:S04]  /*5e70*/  RED.E.ADD.F32.FTZ.RN.STRONG.GPU [R6.64], R19 ;  /* 0x000000130600798e */ /* 0x0005e8000c10e786 */
[----:B------:R3:W-:Y:S04]  /*5e80*/  RED.E.ADD.F32.FTZ.RN.STRONG.GPU [R10.64], R12 ;  /* 0x0000000c0a00798e */ /* 0x0007e8000c10e786 */
[----:B------:R4:W-:Y:S04]  /*5e90*/  RED.E.ADD.F32.FTZ.RN.STRONG.GPU [R8.64], R13 ;  /* 0x0000000d0800798e */ /* 0x0009e8000c10e786 */
[----:B------:R-:W-:Y:S01]  /*5ea0*/  LDSM.16.MT88.4 R16, [R3+0x2000] ;  /* 0x002000000310783b */ /* 0x000fe20000004200 */
[CC--:B-1----:R-:W-:Y:S04]  /*5eb0*/  LEA R4, P1, R234.reuse, R100.reuse, 0x2 ;  /* 0x00000064ea047211 */ /* 0x0c2fe800078210ff */
[-C--:B------:R-:W-:Y:S05]  /*5ec0*/  LEA.HI.X.SX32 R5, R234, R101.reuse, 0x2, P1 ;  /* 0x00000065ea057211 */ /* 0x080fea00008f16ff */
[----:B------:R1:W-:Y:S01]  /*5ed0*/  RED.E.ADD.F32.FTZ.RN.STRONG.GPU [R4.64], R14 ;  /* 0x0000000e0400798e */ /* 0x0003e2000c10e786 */
[CC--:B--2---:R-:W-:Y:S04]  /*5ee0*/  LEA R6, P0, R238.reuse, R100.reuse, 0x2 ;  /* 0x00000064ee067211 */ /* 0x0c4fe800078010ff */
[-C--:B------:R-:W-:Y:S02]  /*5ef0*/  LEA.HI.X.SX32 R7, R238, R101.reuse, 0x2, P0 ;  /* 0x00000065ee077211 */ /* 0x080fe400000f16ff */
[CC--:B---3--:R-:W-:Y:S02]  /*5f00*/  LEA R12, P1, R250.reuse, R100.reuse, 0x2 ;  /* 0x00000064fa0c7211 */ /* 0x0c8fe400078210ff */
[CC--:B----4-:R-:W-:Y:S01]  /*5f10*/  LEA R8, P2, R233.reuse, R100.reuse, 0x2 ;  /* 0x00000064e9087211 */ /* 0x0d0fe200078410ff */
[----:B------:R2:W-:Y:S01]  /*5f20*/  RED.E.ADD.F32.FTZ.RN.STRONG.GPU [R6.64], R15 ;  /* 0x0000000f0600798e */ /* 0x0005e2000c10e786 */
[-C--:B------:R-:W-:Y:S02]  /*5f30*/  LEA.HI.X.SX32 R13, R250, R101.reuse, 0x2, P1 ;  /* 0x00000065fa0d7211 */ /* 0x080fe400008f16ff */
[-C--:B------:R-:W-:Y:S01]  /*5f40*/  LEA.HI.X.SX32 R9, R233, R101.reuse, 0x2, P2 ;  /* 0x00000065e9097211 */ /* 0x080fe200010f16ff */
[----:B------:R-:W-:Y:S04]  /*5f50*/  RED.E.ADD.F32.FTZ.RN.STRONG.GPU [R100.64+0x100], R52 ;  /* 0x000100346400798e */ /* 0x000fe8000c10e786 */
[----:B------:R-:W-:Y:S01]  /*5f60*/  RED.E.ADD.F32.FTZ.RN.STRONG.GPU [R104.64+0x100], R53 ;  /* 0x000100356800798e */ /* 0x000fe2000c10e786 */
[CC--:B-1----:R-:W-:Y:S04]  /*5f70*/  LEA R4, P0, R2.reuse, R100.reuse, 0x2 ;  /* 0x0000006402047211 */ /* 0x0c2fe800078010ff */
[-C--:B------:R-:W-:Y:S02]  /*5f80*/  LEA.HI.X.SX32 R5, R2, R101.reuse, 0x2, P0 ;  /* 0x0000006502057211 */ /* 0x080fe400000f16ff */
[-C--:B------:R-:W-:Y:S02]  /*5f90*/  LEA R10, P0, R0, R100.reuse, 0x2 ;  /* 0x00000064000a7211 */ /* 0x080fe400078010ff */
[----:B------:R-:W-:Y:S01]  /*5fa0*/  IADD3 R2, R248, 0x60, RZ ;  /* 0x00000060f8027810 */ /* 0x000fe20007ffe0ff */
[----:B------:R1:W-:Y:S01]  /*5fb0*/  RED.E.ADD.F32.FTZ.RN.STRONG.GPU [R4.64], R54 ;  /* 0x000000360400798e */ /* 0x0003e2000c10e786 */
[-C--:B------:R-:W-:Y:S01]  /*5fc0*/  LEA.HI.X.SX32 R11, R0, R101.reuse, 0x2, P0 ;  /* 0x00000065000b7211 */ /* 0x080fe200000f16ff */
[----:B------:R-:W-:Y:S01]  /*5fd0*/  IMAD.IADD R0, R209, 0x1, R249 ;  /* 0x00000001d1007824 */ /* 0x000fe200078e02f9 */
[-C--:B--2---:R-:W-:Y:S01]  /*5fe0*/  LEA R6, P1, R232, R100.reuse, 0x2 ;  /* 0x00000064e8067211 */ /* 0x084fe200078210ff */
[----:B------:R2:W-:Y:S01]  /*5ff0*/  RED.E.ADD.F32.FTZ.RN.STRONG.GPU [R12.64], R55 ;  /* 0x000000370c00798e */ /* 0x0005e2000c10e786 */
[-C--:B------:R-:W-:Y:S02]  /*6000*/  LEA R14, P5, R2, R100.reuse, 0x2 ;  /* 0x00000064020e7211 */ /* 0x080fe400078a10ff */
[-C--:B------:R-:W-:Y:S01]  /*6010*/  LEA.HI.X.SX32 R7, R232, R101.reuse, 0x2, P1 ;  /* 0x00000065e8077211 */ /* 0x080fe200008f16ff */
[----:B------:R3:W-:Y:S01]  /*6020*/  RED.E.ADD.F32.FTZ.RN.STRONG.GPU [R10.64], R56 ;  /* 0x000000380a00798e */ /* 0x0007e2000c10e786 */
[-C--:B------:R-:W-:Y:S03]  /*6030*/  LEA.HI.X.SX32 R15, R2, R101.reuse, 0x2, P5 ;  /* 0x00000065020f7211 */ /* 0x080fe600028f16ff */
[----:B------:R4:W-:Y:S04]  /*6040*/  RED.E.ADD.F32.FTZ.RN.STRONG.GPU [R8.64], R57 ;  /* 0x000000390800798e */ /* 0x0009e8000c10e786 */
[----:B------:R4:W-:Y:S04]  /*6050*/  RED.E.ADD.F32.FTZ.RN.STRONG.GPU [R6.64], R58 ;  /* 0x0000003a0600798e */ /* 0x0009e8000c10e786 */
[----:B------:R-:W-:Y:S01]  /*6060*/  LDSM.16.MT88.4 R52, [R185+0x10800] ;  /* 0x01080000b934783b */ /* 0x000fe20000004200 */
[CC--:B-1----:R-:W-:Y:S04]  /*6070*/  LEA R4, P0, R237.reuse, R100.reuse, 0x2 ;  /* 0x00000064ed047211 */ /* 0x0c2fe800078010ff */
[-C--:B------:R-:W-:Y:S02]  /*6080*/  LEA.HI.X.SX32 R5, R237, R101.reuse, 0x2, P0 ;  /* 0x00000065ed057211 */ /* 0x080fe400000f16ff */
[CC--:B--2---:R-:W-:Y:S02]  /*6090*/  LEA R12, P4, R249.reuse, R100.reuse, 0x2 ;  /* 0x00000064f90c7211 */ /* 0x0c4fe400078810ff */
[CC--:B---3--:R-:W-:Y:S01]  /*60a0*/  LEA R10, P3, R0.reuse, R100.reuse, 0x2 ;  /* 0x00000064000a7211 */ /* 0x0c8fe200078610ff */
[----:B------:R1:W-:Y:S01]  /*60b0*/  RED.E.ADD.F32.FTZ.RN.STRONG.GPU [R4.64], R59 ;  /* 0x0000003b0400798e */ /* 0x0003e2000c10e786 */
[-C--:B------:R-:W-:Y:S02]  /*60c0*/  LEA.HI.X.SX32 R13, R249, R101.reuse, 0x2, P4 ;  /* 0x00000065f90d7211 */ /* 0x080fe400020f16ff */
[CC--:B----4-:R-:W-:Y:S01]  /*60d0*/  LEA R8, P2, R231.reuse, R100.reuse, 0x2 ;  /* 0x00000064e7087211 */ /* 0x0d0fe200078410ff */
[----:B------:R-:W-:Y:S01]  /*60e0*/  RED.E.ADD.F32.FTZ.RN.STRONG.GPU [R100.64+0x180], R64 ;  /* 0x000180406400798e */ /* 0x000fe2000c10e786 */
[-C--:B------:R-:W-:Y:S02]  /*60f0*/  LEA.HI.X.SX32 R11, R0, R101.reuse, 0x2, P3 ;  /* 0x00000065000b7211 */ /* 0x080fe400018f16ff */
[CC--:B------:R-:W-:Y:S01]  /*6100*/  LEA R6, P1, R230.reuse, R100.reuse, 0x2 ;  /* 0x00000064e6067211 */ /* 0x0c0fe200078210ff */
[----:B------:R-:W-:Y:S01]  /*6110*/  RED.E.ADD.F32.FTZ.RN.STRONG.GPU [R104.64+0x180], R65 ;  /* 0x000180416800798e */ /* 0x000fe2000c10e786 */
[-C--:B------:R-:W-:Y:S02]  /*6120*/  LEA.HI.X.SX32 R9, R231, R101.reuse, 0x2, P2 ;  /* 0x00000065e7097211 */ /* 0x080fe400010f16ff */
[-C--:B------:R-:W-:Y:S01]  /*6130*/  LEA.HI.X.SX32 R7, R230, R101.reuse, 0x2, P1 ;  /* 0x00000065e6077211 */ /* 0x080fe200008f16ff */
[----:B------:R-:W-:Y:S01]  /*6140*/  RED.E.ADD.F32.FTZ.RN.STRONG.GPU [R14.64], R66 ;  /* 0x000000420e00798e */ /* 0x000fe2000c10e786 */
[----:B------:R-:W-:Y:S02]  /*6150*/  LOP3.LUT R0, R205, 0x1, RZ, 0xc0, !PT ;  /* 0x00000001cd007812 */ /* 0x000fe400078ec0ff */
[----:B------:R-:W-:Y:S01]  /*6160*/  @P6 IADD3 R227, P1, R227, -0x100, RZ ;  /* 0xffffff00e3e36810 */ /* 0x000fe20007f3e0ff */
[----:B------:R-:W-:Y:S03]  /*6170*/  RED.E.ADD.F32.FTZ.RN.STRONG.GPU [R12.64], R67 ;  /* 0x000000430c00798e */ /* 0x000fe6000c10e786 */
[----:B------:R-:W-:Y:S01]  /*6180*/  @P6 IADD3.X R225, R225, -0x1, RZ, P1, !PT ;  /* 0xffffffffe1e16810 */ /* 0x000fe20000ffe4ff */
[----:B------:R-:W-:Y:S04]  /*6190*/  RED.E.ADD.F32.FTZ.RN.STRONG.GPU [R10.64], R60 ;  /* 0x0000003c0a00798e */ /* 0x000fe8000c10e786 */
[----:B------:R-:W-:Y:S01]  /*61a0*/  RED.E.ADD.F32.FTZ.RN.STRONG.GPU [R8.64], R61 ;  /* 0x0000003d0800798e */ /* 0x000fe2000c10e786 */
[C---:B-1----:R-:W-:Y:S03]  /*61b0*/  LEA R4, P0, R236.reuse, R100, 0x2 ;  /* 0x00000064ec047211 */ /* 0x042fe600078010ff */
[----:B------:R-:W-:Y:S01]  /*61c0*/  RED.E.ADD.F32.FTZ.RN.STRONG.GPU [R6.64], R62 ;  /* 0x0000003e0600798e */ /* 0x000fe2000c10e786 */
[----:B------:R-:W-:Y:S03]  /*61d0*/  LEA.HI.X.SX32 R5, R236, R101, 0x2, P0 ;  /* 0x00000065ec057211 */ /* 0x000fe600000f16ff */
[----:B------:R-:W-:Y:S01]  /*61e0*/  LDSM.16.MT88.4 R8, [R3] ;  /* 0x000000000308783b */ /* 0x000fe20000004200 */
[----:B------:R-:W-:Y:S02]  /*61f0*/  ISETP.NE.U32.AND P0, PT, R0, 0x1, PT ;  /* 0x000000010000780c */ /* 0x000fe40003f05070 */
[----:B------:R-:W-:Y:S01]  /*6200*/  @P6 IADD3 R0, P2, R229, -0x100, RZ ;  /* 0xffffff00e5006810 */ /* 0x000fe20007f5e0ff */
[----:B------:R-:W-:Y:S03]  /*6210*/  RED.E.ADD.F32.FTZ.RN.STRONG.GPU [R4.64], R63 ;  /* 0x0000003f0400798e */ /* 0x000fe6000c10e786 */
[----:B------:R-:W-:Y:S01]  /*6220*/  @P6 IADD3.X R2, R228, -0x1, RZ, P2, !PT ;  /* 0xffffffffe4026810 */ /* 0x000fe200017fe4ff */
[----:B------:R-:W1:Y:S01]  /*6230*/  LDSM.16.MT88.4 R4, [R185+0x10000] ;  /* 0x01000000b904783b */ /* 0x000e620000004200 */
[----:B------:R-:W-:Y:S01]  /*6240*/  @P6 IMAD.MOV.U32 R229, RZ, RZ, R0 ;  /* 0x000000ffffe56224 */ /* 0x000fe200078e0000 */
[----:B------:R-:W-:Y:S02]  /*6250*/  ISETP.GT.AND P2, PT, R205, R241, PT ;  /* 0x000000f1cd00720c */ /* 0x000fe40003f44270 */
[----:B------:R-:W2:Y:S01]  /*6260*/  LDSM.16.MT88.4 R12, [R184+0x10000] ;  /* 0x01000000b80c783b */ /* 0x000ea20000004200 */
[C---:B------:R-:W-:Y:S01]  /*6270*/  IADD3 R0, R3.reuse, -0x4000, RZ ;  /* 0xffffc00003007810 */ /* 0x040fe20007ffe0ff */
[----:B------:R-:W-:Y:S01]  /*6280*/  @P6 IMAD.MOV.U32 R228, RZ, RZ, R2 ;  /* 0x000000ffffe46224 */ /* 0x000fe200078e0002 */
[----:B------:R-:W-:Y:S01]  /*6290*/  @P0 IADD3 R0, R3, 0x4000, RZ ;  /* 0x0000400003000810 */ /* 0x000fe20007ffe0ff */
[----:B------:R-:W3:Y:S04]  /*62a0*/  LDSM.16.MT88.4 R56, [R3+0x800] ;  /* 0x000800000338783b */ /* 0x000ee80000004200 */
[----:B------:R-:W4:Y:S04]  /*62b0*/  LDSM.16.MT88.4 R64, [R184+0x10800] ;  /* 0x01080000b840783b */ /* 0x000f280000004200 */
[----:B------:R-:W3:Y:S04]  /*62c0*/  LDSM.16.MT88.4 R100, [R3+0x2800] ;  /* 0x002800000364783b */ /* 0x000ee80000004200 */
[----:B------:R-:W-:Y:S01]  /*62d0*/  LDSM.16.MT88.4 R60, [R184+0x11000] ;  /* 0x01100000b83c783b */ /* 0x000fe20000004200 */
[-C--:B-1----:R-:W-:Y:S08]  /*62e0*/  HMMA.16816.F32 R68, R4, R8.reuse, R68 ;  /* 0x000000080444723c */ /* 0x082ff00000001844 */
[C---:B--2---:R-:W-:Y:S08]  /*62f0*/  HMMA.16816.F32 R72, R12.reuse, R8, R72 ;  /* 0x000000080c48723c */ /* 0x044ff00000001848 */
        /* <DEDUP_REMOVED lines=10> */
[-C--:B---3--:R-:W-:Y:S08]  /*63a0*/  HMMA.16816.F32 R68, R52, R56.reuse, R68 ;  /* 0x000000383444723c */ /* 0x088ff00000001844 */
[C---:B----4-:R-:W-:Y:S08]  /*63b0*/  HMMA.16816.F32 R72, R64.reuse, R56, R72 ;  /* 0x000000384048723c */ /* 0x050ff00000001848 */
        /* <DEDUP_REMOVED lines=15> */
[C---:B------:R-:W-:Y:S07]  /*64b0*/  HMMA.16816.F32 R88, R60.reuse, R4, R88 ;  /* 0x000000043c58723c */ /* 0x040fee0000001858 */
[----:B------:R-:W-:Y:S01]  /*64c0*/  IADD3 R4, R205, -0x1, RZ ;  /* 0xffffffffcd047810 */ /* 0x000fe20007ffe0ff */
[-C--:B------:R-:W-:Y:S04]  /*64d0*/  HMMA.16816.F32 R92, R60, R6.reuse, R92 ;  /* 0x000000063c5c723c */ /* 0x080fe8000000185c */
[----:B------:R-:W-:Y:S04]  /*64e0*/  IMAD.MOV.U32 R205, RZ, RZ, R4 ;  /* 0x000000ffffcd7224 */ /* 0x000fe800078e0004 */
        /* <DEDUP_REMOVED lines=128> */
.L_x_426:
        /* <DEDUP_REMOVED lines=15> */
.L_x_427:
        /* <DEDUP_REMOVED lines=40> */
.L_x_429:
[----:B------:R-:W-:Y:S05]  /*7060*/  BSYNC B0 ;  /* 0x0000000000007941 */ /* 0x000fea0003800000 */
.L_x_428:
        /* <DEDUP_REMOVED lines=17> */
.L_x_431:
[----:B------:R-:W-:Y:S05]  /*7180*/  BSYNC B0 ;  /* 0x0000000000007941 */ /* 0x000fea0003800000 */
.L_x_430:
        /* <DEDUP_REMOVED lines=23> */
.L_x_433:
[----:B------:R-:W-:Y:S05]  /*7300*/  BSYNC B0 ;  /* 0x0000000000007941 */ /* 0x000fea0003800000 */
.L_x_432:
        /* <DEDUP_REMOVED lines=14> */
.L_x_404:
[----:B------:R-:W-:Y:S05]  /*73f0*/  BSYNC B1 ;  /* 0x0000000000017941 */ /* 0x000fea0003800000 */
.L_x_390:
        /* <DEDUP_REMOVED lines=9> */
.L_x_434:
[----:B------:R-:W-:Y:S05]  /*7490*/  EXIT ;  /* 0x000000000000794d */ /* 0x000fea0003800000 */
.L_x_436:
        /* <DEDUP_REMOVED lines=14> */
.L_x_1072:


//--------------------- .text._ZN5flash44flash_bwd_dq_dk_dv_loop_seqk_parallel_kernelI23Flash_bwd_kernel_traitsILi128ELi64ELi64ELi8ELi4ELi2ELi2ELb1ELb0EN7cutlass6half_tE19Flash_kernel_traitsILi128ELi64ELi64ELi8ES3_EELb1ELb1ELb0ELb0ELb1ELb1ELb0EEEvNS_16Flash_bwd_paramsE --------------------------
	.section	.text._ZN5flash44flash_bwd_dq_dk_dv_loop_seqk_parallel_kernelI23Flash_bwd_kernel_traitsILi128ELi64ELi64ELi8ELi4ELi2ELi2ELb1ELb0EN7cutlass6half_tE19Flash_kernel_traitsILi128ELi64ELi64ELi8ES3_EELb1ELb1ELb0ELb0ELb1ELb1ELb0EEEvNS_16Flash_bwd_paramsE,"ax",@progbits
	.sectioninfo	@"SHI_REGISTERS=255"
	.align	128
        .global         _ZN5flash44flash_bwd_dq_dk_dv_loop_seqk_parallel_kernelI23Flash_bwd_kernel_traitsILi128ELi64ELi64ELi8ELi4ELi2ELi2ELb1ELb0EN7cutlass6half_tE19Flash_kernel_traitsILi128ELi64ELi64ELi8ES3_EELb1ELb1ELb0ELb0ELb1ELb1ELb0EEEvNS_16Flash_bwd_paramsE
        .type           _ZN5flash44flash_bwd_dq_dk_dv_loop_seqk_parallel_kernelI23Flash_bwd_kernel_traitsILi128ELi64ELi64ELi8ELi4ELi2ELi2ELb1ELb0EN7cutlass6half_tE19Flash_kernel_traitsILi128ELi64ELi64ELi8ES3_EELb1ELb1ELb0ELb0ELb1ELb1ELb0EEEvNS_16Flash_bwd_paramsE,@function
        .size           _ZN5flash44flash_bwd_dq_dk_dv_loop_seqk_parallel_kernelI23Flash_bwd_kernel_traitsILi128ELi64ELi64ELi8ELi4ELi2ELi2ELb1ELb0EN7cutlass6half_tE19Flash_kernel_traitsILi128ELi64ELi64ELi8ES3_EELb1ELb1ELb0ELb0ELb1ELb1ELb0EEEvNS_16Flash_bwd_paramsE,(.L_x_1073 - _ZN5flash44flash_bwd_dq_dk_dv_loop_seqk_parallel_kernelI23Flash_bwd_kernel_traitsILi128ELi64ELi64ELi8ELi4ELi2ELi2ELb1ELb0EN7cutlass6half_tE19Flash_kernel_traitsILi128ELi64ELi64ELi8ES3_EELb1ELb1ELb0ELb0ELb1ELb1ELb0EEEvNS_16Flash_bwd_paramsE)
        .other          _ZN5flash44flash_bwd_dq_dk_dv_loop_seqk_parallel_kernelI23Flash_bwd_kernel_traitsILi128ELi64ELi64ELi8ELi4ELi2ELi2ELb1ELb0EN7cutlass6half_tE19Flash_kernel_traitsILi128ELi64ELi64ELi8ES3_EELb1ELb1ELb0ELb0ELb1ELb1ELb0EEEvNS_16Flash_bwd_paramsE,@"STO_CUDA_ENTRY STV_DEFAULT"
_ZN5flash44flash_bwd_dq_dk_dv_loop_seqk_parallel_kernelI23Flash_bwd_kernel_traitsILi128ELi64ELi64ELi8ELi4ELi2ELi2ELb1ELb0EN7cutlass6half_tE19Flash_kernel_traitsILi128ELi64ELi64ELi8ES3_EELb1ELb1ELb0ELb0ELb1ELb1ELb0EEEvNS_16Flash_bwd_paramsE:
.text._ZN5flash44flash_bwd_dq_dk_dv_loop_seqk_parallel_kernelI23Flash_bwd_kernel_traitsILi128ELi64ELi64ELi8ELi4ELi2ELi2ELb1ELb0EN7cutlass6half_tE19Flash_kernel_traitsILi128ELi64ELi64ELi8ES3_EELb1ELb1ELb0ELb0ELb1ELb1ELb0EEEvNS_16Flash_bwd_paramsE:
        /* <DEDUP_REMOVED lines=12> */
[----:B------:R-:W-:Y:S01]  /*00c0*/  ULDC UR4, c[0x0][0x22c] ;  /* 0x00008b0000047ab9 */ /* 0x000fe20000000800 */
[----:B------:R-:W-:Y:S01]  /*00d0*/  IMAD.MOV.U32 R220, RZ, RZ, -0x10 ;  /* 0xfffffff0ffdc7424 */ /* 0x000fe200078e00ff */
[----:B------:R-:W-:Y:S02]  /*00e0*/  ULDC UR6, c[0x0][0x1c0] ;  /* 0x0000700000067ab9 */ /* 0x000fe40000000800 */
[----:B------:R-:W-:Y:S02]  /*00f0*/  UIMAD UR12, UR4, UR6, URZ ;  /* 0x00000006040c72a4 */ /* 0x000fe4000f8e023f */
[----:B------:R-:W-:Y:S02]  /*0100*/  USHF.R.S32.HI UR5, URZ, 0x1f, UR4 ;  /* 0x0000001f3f057899 */ /* 0x000fe40008011404 */
[----:B------:R-:W-:-:S02]  /*0110*/  USHF.L.U32 UR11, UR12, 0x6, URZ ;  /* 0x000000060c0b7899 */ /* 0x000fc4000800063f */
[----:B------:R-:W-:Y:S02]  /*0120*/  UIMAD.WIDE.U32 UR16, UR4, UR6, URZ ;  /* 0x00000006041072a5 */ /* 0x000fe4000f8e003f */
[----:B------:R-:W-:Y:S02]  /*0130*/  UIMAD UR6, UR5, UR6, URZ ;  /* 0x00000006050672a4 */ /* 0x000fe4000f8e023f */
[----:B------:R-:W-:Y:S02]  /*0140*/  USHF.R.S32.HI UR7, URZ, 0x1f, UR11 ;  /* 0x0000001f3f077899 */ /* 0x000fe4000801140b */
[----:B------:R-:W-:Y:S01]  /*0150*/  ULDC.64 UR18, c[0x0][0x118] ;  /* 0x0000460000127ab9 */ /* 0x000fe20000000a00 */
        /* <DEDUP_REMOVED lines=10> */
[C---:B------:R-:W-:Y:S01]  /*0200*/  IMAD.IADD R17, R7.reuse, 0x1, -R5 ;  /* 0x0000000107117824 */ /* 0x040fe200078e0a05 */
[----:B------:R-:W-:Y:S01]  /*0210*/  LOP3.LUT R8, R2, 0x7ffffffc, RZ, 0xc0, !PT ;  /* 0x7ffffffc02087812 */ /* 0x000fe200078ec0ff */
[C---:B------:R-:W-:Y:S01]  /*0220*/  IMAD.IADD R5, R7.reuse, 0x1, -R6 ;  /* 0x0000000107057824 */ /* 0x040fe200078e0a06 */
[----:B------:R-:W-:Y:S01]  /*0230*/  SHF.R.S32.HI R0, RZ, 0x5, R4 ;  /* 0x00000005ff007819 */ /* 0x000fe20000011404 */
[C---:B------:R-:W-:Y:S01]  /*0240*/  IMAD.IADD R10, R7.reuse, 0x1, -R10 ;  /* 0x00000001070a7824 */ /* 0x040fe200078e0a0a */
[----:B------:R-:W-:Y:S01]  /*0250*/  SHF.R.S32.HI R12, RZ, 0x1f, R4 ;  /* 0x0000001fff0c7819 */ /* 0x000fe20000011404 */
[----:B------:R-:W-:Y:S01]  /*0260*/  IMAD.IADD R15, R7, 0x1, -R8 ;  /* 0x00000001070f7824 */ /* 0x000fe200078e0a08 */
[-C--:B------:R-:W-:Y:S01]  /*0270*/  LEA.HI R4, R4, R0.reuse, RZ, 0x1 ;  /* 0x0000000004047211 */ /* 0x080fe200078f08ff */
[----:B------:R-:W-:Y:S01]  /*0280*/  STL [R1+0x1c], R17 ;  /* 0x00001c1101007387 */ /* 0x000fe20000100800 */
[----:B------:R-:W-:-:S02]  /*0290*/  LEA.HI R7, R12, R0, RZ, 0x2 ;  /* 0x000000000c077211 */ /* 0x000fc400078f10ff */
[--C-:B------:R-:W-:Y:S02]  /*02a0*/  SHF.R.S32.HI R9, RZ, 0x2, R2.reuse ;  /* 0x00000002ff097819 */ /* 0x100fe40000011402 */
[----:B------:R-:W-:Y:S02]  /*02b0*/  SHF.R.S32.HI R8, RZ, 0x1f, R2 ;  /* 0x0000001fff087819 */ /* 0x000fe40000011402 */
[----:B------:R-:W-:Y:S02]  /*02c0*/  SHF.R.S32.HI R6, RZ, 0x4, R3 ;  /* 0x00000004ff067819 */ /* 0x000fe40000011403 */
[----:B------:R-:W-:Y:S02]  /*02d0*/  LOP3.LUT R7, R7, 0xfffffffc, RZ, 0xc0, !PT ;  /* 0xfffffffc07077812 */ /* 0x000fe400078ec0ff */
[----:B------:R-:W-:Y:S02]  /*02e0*/  LOP3.LUT R2, R4, 0xfffffffe, RZ, 0xc0, !PT ;  /* 0xfffffffe04027812 */ /* 0x000fe400078ec0ff */
[----:B------:R-:W-:Y:S01]  /*02f0*/  SHF.R.S32.HI R18, RZ, 0x3, R11 ;  /* 0x00000003ff127819 */ /* 0x000fe2000001140b */
[C---:B------:R-:W-:Y:S01]  /*0300*/  IMAD.IADD R16, R0.reuse, 0x1, -R7 ;  /* 0x0000000100107824 */ /* 0x040fe200078e0a07 */
[----:B------:R-:W-:Y:S01]  /*0310*/  LEA.HI R3, R3, R6, RZ, 0x1 ;  /* 0x0000000603037211 */ /* 0x000fe200078f08ff */
[----:B------:R-:W-:Y:S01]  /*0320*/  IMAD.IADD R194, R0, 0x1, -R2 ;  /* 0x0000000100c27824 */ /* 0x000fe200078e0a02 */
[----:B------:R-:W-:Y:S01]  /*0330*/  LEA.HI R2, R8, R9, RZ, 0x3 ;  /* 0x0000000908027211 */ /* 0x000fe200078f18ff */
[----:B------:R-:W-:Y:S01]  /*0340*/  IMAD.SHL.U32 R0, R18, 0x40, RZ ;  /* 0x0000004012007824 */ /* 0x000fe200078e00ff */
[----:B------:R-:W-:Y:S01]  /*0350*/  LOP3.LUT R3, R3, 0xfffffffe, RZ, 0xc0, !PT ;  /* 0xfffffffe03037812 */ /* 0x000fe200078ec0ff */
[C---:B------:R-:W-:Y:S01]  /*0360*/  IMAD.SHL.U32 R18, R5.reuse, 0x8, RZ ;  /* 0x0000000805127824 */ /* 0x040fe200078e00ff */
[----:B------:R-:W-:Y:S01]  /*0370*/  LOP3.LUT P4, RZ, R5, 0x2, RZ, 0xc0, !PT ;  /* 0x0000000205ff7812 */ /* 0x000fe2000788c0ff */
[----:B------:R-:W-:Y:S01]  /*0380*/  STL [R1+0x8], R16 ;  /* 0x0000081001007387 */ /* 0x000fe20000100800 */
[----:B------:R-:W-:Y:S01]  /*0390*/  LOP3.LUT R0, R0, 0x1c0, RZ, 0xc0, !PT ;  /* 0x000001c000007812 */ /* 0x000fe200078ec0ff */
[----:B------:R-:W-:Y:S01]  /*03a0*/  IMAD.IADD R12, R6, 0x1, -R3 ;  /* 0x00000001060c7824 */ /* 0x000fe200078e0a03 */
[----:B------:R-:W-:Y:S01]  /*03b0*/  LOP3.LUT R3, R2, 0xfffffff8, RZ, 0xc0, !PT ;  /* 0xfffffff802037812 */ /* 0x000fe200078ec0ff */
[----:B------:R-:W-:Y:S01]  /*03c0*/  STL [R1+0x10], R18 ;  /* 0x0000101201007387 */ /* 0x000fe20000100800 */
[----:B------:R-:W-:-:S02]  /*03d0*/  SHF.R.U32.HI R4, RZ, 0x3, R0 ;  /* 0x00000003ff047819 */ /* 0x000fc40000011600 */
[----:B------:R-:W-:Y:S01]  /*03e0*/  LOP3.LUT R2, R0, 0x38, R18, 0xf8, !PT ;  /* 0x0000003800027812 */ /* 0x000fe200078ef812 */
[C---:B------:R-:W-:Y:S01]  /*03f0*/  IMAD.SHL.U32 R0, R5.reuse, 0x40, RZ ;  /* 0x0000004005007824 */ /* 0x040fe200078e00ff */
[----:B------:R-:W-:Y:S01]  /*0400*/  LOP3.LUT P3, RZ, R5, 0x4, RZ, 0xc0, !PT ;  /* 0x0000000405ff7812 */ /* 0x000fe2000786c0ff */
[----:B------:R-:W-:Y:S01]  /*0410*/  IMAD.IADD R3, R9, 0x1, -R3 ;  /* 0x0000000109037824 */ /* 0x000fe200078e0a03 */
[----:B------:R-:W-:Y:S01]  /*0420*/  LOP3.LUT R7, R2, R4, RZ, 0x3c, !PT ;  /* 0x0000000402077212 */ /* 0x000fe200078e3cff */
[----:B------:R-:W-:Y:S01]  /*0430*/  IMAD.SHL.U32 R2, R194, 0x10, RZ ;  /* 0x00000010c2027824 */ /* 0x000fe200078e00ff */
[----:B------:R-:W-:Y:S01]  /*0440*/  SHF.R.S32.HI R5, RZ, 0x1f, R10 ;  /* 0x0000001fff057819 */ /* 0x000fe2000001140a */
[----:B------:R-:W-:Y:S01]  /*0450*/  IMAD.SHL.U32 R4, R12, 0x200, RZ ;  /* 0x000002000c047824 */ /* 0x000fe200078e00ff */
[----:B------:R-:W-:Y:S02]  /*0460*/  LOP3.LUT R0, R0, 0x1c0, RZ, 0xc0, !PT ;  /* 0x000001c000007812 */ /* 0x000fe400078ec0ff */
[----:B------:R-:W-:-:S02]  /*0470*/  LEA.HI R9, R5, R10, RZ, 0x3 ;  /* 0x0000000a05097211 */ /* 0x000fc400078f18ff */
[C---:B------:R-:W-:Y:S02]  /*0480*/  LOP3.LUT R190, R0.reuse, 0x8, R11, 0xf8, !PT ;  /* 0x0000000800be7812 */ /* 0x040fe400078ef80b */
[----:B------:R-:W-:Y:S02]  /*0490*/  LOP3.LUT R6, R0, 0x10, R2, 0xf8, !PT ;  /* 0x0000001000067812 */ /* 0x000fe400078ef802 */
[----:B------:R-:W-:Y:S02]  /*04a0*/  SHF.R.U32.HI R186, RZ, 0x3, R0 ;  /* 0x00000003ffba7819 */ /* 0x000fe40000011600 */
[----:B------:R-:W-:Y:S02]  /*04b0*/  LOP3.LUT R0, R3, 0x1, RZ, 0xc0, !PT ;  /* 0x0000000103007812 */ /* 0x000fe400078ec0ff */
[----:B------:R-:W-:Y:S02]  /*04c0*/  LOP3.LUT R5, R9, 0xfffffff8, RZ, 0xc0, !PT ;  /* 0xfffffff809057812 */ /* 0x000fe400078ec0ff */
[----:B------:R-:W-:-:S02]  /*04d0*/  ISETP.NE.U32.AND P0, PT, R0, 0x1, PT ;  /* 0x000000010000780c */ /* 0x000fc40003f05070 */
[----:B------:R-:W-:Y:S01]  /*04e0*/  SHF.R.S32.HI R0, RZ, 0x6, R14 ;  /* 0x00000006ff007819 */ /* 0x000fe2000001140e */
[----:B------:R-:W-:Y:S01]  /*04f0*/  IMAD.IADD R8, R10, 0x1, -R5 ;  /* 0x000000010a087824 */ /* 0x000fe200078e0a05 */
[----:B------:R-:W-:Y:S02]  /*0500*/  SHF.R.S32.HI R13, RZ, 0x7, R13 ;  /* 0x00000007ff0d7819 */ /* 0x000fe4000001140d */
[----:B------:R-:W-:Y:S01]  /*0510*/  LOP3.LUT R5, R6, 0x8, R11, 0xf8, !PT ;  /* 0x0000000806057812 */ /* 0x000fe200078ef80b */
[----:B------:R-:W-:Y:S01]  /*0520*/  IMAD R6, R0, 0x200, R7 ;  /* 0x0000020000067824 */ /* 0x000fe200078e0207 */
[----:B------:R-:W-:Y:S01]  /*0530*/  LOP3.LUT R190, R190, R186, RZ, 0x3c, !PT ;  /* 0x000000babebe7212 */ /* 0x000fe200078e3cff */
[----:B------:R-:W-:Y:S01]  /*0540*/  IMAD R2, R13, 0x800, R4 ;  /* 0x000008000d027824 */ /* 0x000fe200078e0204 */
[C---:B------:R-:W-:Y:S01]  /*0550*/  R2P PR, R3.reuse, 0x6 ;  /* 0x0000000603007804 */ /* 0x040fe20000000000 */
[----:B------:R-:W-:Y:S01]  /*0560*/  IMAD.SHL.U32 R3, R3, 0x40, RZ ;  /* 0x0000004003037824 */ /* 0x000fe200078e00ff */
[----:B------:R-:W-:Y:S01]  /*0570*/  STL [R1+0x24], R8 ;  /* 0x0000240801007387 */ /* 0x000fe20000100800 */
[----:B------:R-:W-:Y:S01]  /*0580*/  IMAD.IADD R190, R2, 0x1, R190 ;  /* 0x0000000102be7824 */ /* 0x000fe200078e02be */
[----:B------:R-:W-:Y:S01]  /*0590*/  LOP3.LUT R186, R4, R5, R186, 0xf6, !PT ;  /* 0x0000000504ba7212 */ /* 0x000fe200078ef6ba */
[----:B------:R-:W-:Y:S01]  /*05a0*/  IMAD.SHL.U32 R2, R0, 0x8, RZ ;  /* 0x0000000800027824 */ /* 0x000fe200078e00ff */
[----:B------:R1:W-:Y:S01]  /*05b0*/  STL [R1+0x20], R6 ;  /* 0x0000200601007387 */ /* 0x0003e20000100800 */
[----:B------:R-:W-:Y:S01]  /*05c0*/  LOP3.LUT R0, R3, 0x1c0, RZ, 0xc0, !PT ;  /* 0x000001c003007812 */ /* 0x000fe200078ec0ff */
[----:B------:R-:W-:Y:S01]  /*05d0*/  IMAD.SHL.U32 R4, R12, 0x20, RZ ;  /* 0x000000200c047824 */ /* 0x000fe200078e00ff */
[----:B------:R-:W-:Y:S01]  /*05e0*/  SEL R185, R185, 0xffffffc0, !P3 ;  /* 0xffffffc0b9b97807 */ /* 0x000fe20005800000 */
[----:B------:R-:W-:Y:S01]  /*05f0*/  IMAD.SHL.U32 R7, R15, 0x2, RZ ;  /* 0x000000020f077824 */ /* 0x000fe200078e00ff */
[----:B------:R-:W-:-:S02]  /*0600*/  LOP3.LUT R2, R2, 0x18, RZ, 0xc0, !PT ;  /* 0x0000001802027812 */ /* 0x000fc400078ec0ff */
[----:B------:R-:W-:Y:S01]  /*0610*/  SHF.R.U32.HI R3, RZ, 0x3, R0 ;  /* 0x00000003ff037819 */ /* 0x000fe20000011600 */
[----:B------:R-:W-:Y:S01]  /*0620*/  IMAD R188, R190, 0x2, R185 ;  /* 0x00000002bebc7824 */ /* 0x000fe200078e02b9 */
[----:B------:R-:W-:Y:S02]  /*0630*/  SEL R220, R220, 0x10, !P0 ;  /* 0x00000010dcdc7807 */ /* 0x000fe40004000000 */
[----:B------:R-:W-:Y:S01]  /*0640*/  LOP3.LUT R10, R3, R0, R2, 0x1e, !PT ;  /* 0x00000000030a7212 */ /* 0x000fe200078e1e02 */
[----:B-1----:R-:W-:-:S05]  /*0650*/  IMAD.SHL.U32 R6, R13, 0x20, RZ ;  /* 0x000000200d067824 */ /* 0x002fca00078e00ff */
[----:B------:R1:W-:Y:S01]  /*0660*/  STL [R1+0x28], R6 ;  /* 0x0000280601007387 */ /* 0x0003e20000100800 */
[----:B------:R-:W-:-:S04]  /*0670*/  LOP3.LUT R5, R0, 0x20, R6, 0xf8, !PT ;  /* 0x0000002000057812 */ /* 0x000fc800078ef806 */
[----:B------:R-:W-:Y:S01]  /*0680*/  LOP3.LUT R0, R5, R3, RZ, 0x3c, !PT ;  /* 0x0000000305007212 */ /* 0x000fe200078e3cff */
[----:B------:R-:W-:Y:S02]  /*0690*/  IMAD.SHL.U32 R5, R9, 0x40, RZ ;  /* 0x0000004009057824 */ /* 0x000fe400078e00ff */
[----:B-1----:R-:W-:Y:S01]  /*06a0*/  IMAD.SHL.U32 R6, R8, 0x40, RZ ;  /* 0x0000004008067824 */ /* 0x002fe200078e00ff */
[----:B------:R-:W-:Y:S01]  /*06b0*/  LOP3.LUT R8, R2, 0x20, R4, 0xf8, !PT ;  /* 0x0000002002087812 */ /* 0x000fe200078ef804 */
[----:B------:R-:W-:-:S03]  /*06c0*/  IMAD R4, R16, 0x400, R7 ;  /* 0x0000040010047824 */ /* 0x000fc600078e0207 */
[----:B------:R-:W-:Y:S01]  /*06d0*/  LOP3.LUT R2, R6, 0x1c0, RZ, 0xc0, !PT ;  /* 0x000001c006027812 */ /* 0x000fe200078ec0ff */
[----:B------:R-:W-:Y:S02]  /*06e0*/  IMAD.SHL.U32 R6, R12, 0x8, RZ ;  /* 0x000000080c067824 */ /* 0x000fe400078e00ff */
[----:B------:R-:W-:Y:S01]  /*06f0*/  IMAD.IADD R218, R4, 0x1, R0 ;  /* 0x0000000104da7824 */ /* 0x000fe200078e0200 */
[----:B------:R-:W-:Y:S01]  /*0700*/  SHF.R.U32.HI R3, RZ, 0x3, R2 ;  /* 0x00000003ff037819 */ /* 0x000fe20000011602 */
[----:B------:R-:W-:Y:S01]  /*0710*/  IMAD R4, R194, 0x400, R7 ;  /* 0x00000400c2047824 */ /* 0x000fe200078e0207 */
[----:B------:R-:W-:Y:S01]  /*0720*/  LOP3.LUT R6, R2, 0x8, R6, 0xf8, !PT ;  /* 0x0000000802067812 */ /* 0x000fe200078ef806 */
[----:B------:R-:W-:Y:S01]  /*0730*/  IMAD.SHL.U32 R218, R218, 0x2, RZ ;  /* 0x00000002dada7824 */ /* 0x000fe200078e00ff */
[----:B------:R-:W-:Y:S01]  /*0740*/  LOP3.LUT R0, R5, 0xfffffe00, RZ, 0xc0, !PT ;  /* 0xfffffe0005007812 */ /* 0x000fe200078ec0ff */
[----:B------:R-:W-:Y:S01]  /*0750*/  IMAD.IADD R4, R4, 0x1, R10 ;  /* 0x0000000104047824 */ /* 0x000fe200078e020a */
[----:B------:R-:W-:Y:S01]  /*0760*/  LOP3.LUT R2, R3, R8, R2, 0x1e, !PT ;  /* 0x0000000803027212 */ /* 0x000fe200078e1e02 */
[----:B------:R-:W-:Y:S01]  /*0770*/  IMAD.IADD R221, R218, 0x1, R220 ;  /* 0x00000001dadd7824 */ /* 0x000fe200078e02dc */
[----:B------:R-:W-:Y:S01]  /*0780*/  LOP3.LUT R3, R6, R3, RZ, 0x3c, !PT ;  /* 0x0000000306037212 */ /* 0x000fe200078e3cff */
[--C-:B------:R-:W-:Y:S01]  /*0790*/  IMAD R204, R16, 0x400, R0.reuse ;  /* 0x0000040010cc7824 */ /* 0x100fe200078e0200 */
[----:B------:R-:W-:Y:S01]  /*07a0*/  LOP3.LUT R202, R2, R0, RZ, 0xfc, !PT ;  /* 0x0000000002ca7212 */ /* 0x000fe200078efcff */
[----:B------:R-:W-:Y:S01]  /*07b0*/  IMAD R194, R194, 0x400, R0 ;  /* 0x00000400c2c27824 */ /* 0x000fe200078e0200 */
[----:B------:R-:W-:Y:S01]  /*07c0*/  SHF.R.S32.HI R0, RZ, 0x1f, R17 ;  /* 0x0000001fff007819 */ /* 0x000fe20000011411 */
[----:B------:R-:W-:Y:S01]  /*07d0*/  IMAD.MOV.U32 R2, RZ, RZ, 0x20 ;  /* 0x00000020ff027424 */ /* 0x000fe200078e00ff */
[----:B------:R-:W-:Y:S01]  /*07e0*/  IADD3 R219, R218, 0x20, RZ ;  /* 0x00000020dadb7810 */ /* 0x000fe20007ffe0ff */
[----:B------:R-:W-:Y:S01]  /*07f0*/  IMAD.IADD R194, R3, 0x1, R194 ;  /* 0x0000000103c27824 */ /* 0x000fe200078e02c2 */
[----:B------:R-:W-:Y:S01]  /*0800*/  LEA.HI R0, R0, R17, RZ, 0x2 ;  /* 0x0000001100007211 */ /* 0x000fe200078f10ff */
[----:B------:R-:W-:Y:S01]  /*0810*/  IMAD.IADD R204, R204, 0x1, R3 ;  /* 0x00000001cccc7824 */ /* 0x000fe200078e0203 */
[----:B------:R-:W-:-:S02]  /*0820*/  @P1 IADD3 R219, R218, -0x20, RZ ;  /* 0xffffffe0dadb1810 */ /* 0x000fc40007ffe0ff */
[----:B------:R-:W-:Y:S02]  /*0830*/  SHF.R.S32.HI R215, RZ, 0x2, R0 ;  /* 0x00000002ffd77819 */ /* 0x000fe40000011400 */
[----:B------:R-:W-:Y:S01]  /*0840*/  SEL R0, R2, 0xffffffe0, !P4 ;  /* 0xffffffe002007807 */ /* 0x000fe20006000000 */
[----:B------:R-:W-:Y:S01]  /*0850*/  IMAD.IADD R220, R220, 0x1, R219 ;  /* 0x00000001dcdc7824 */ /* 0x000fe200078e02db */
[----:B------:R-:W-:Y:S01]  /*0860*/  LEA R2, R4, 0xc000, 0x1 ;  /* 0x0000c00004027811 */ /* 0x000fe200078e08ff */
[----:B------:R-:W-:Y:S01]  /*0870*/  IMAD R215, R16, 0x10, R215 ;  /* 0x0000001010d77824 */ /* 0x000fe200078e02d7 */
[----:B------:R-:W-:Y:S01]  /*0880*/  LEA R194, R194, 0x10000, 0x1 ;  /* 0x00010000c2c27811 */ /* 0x000fe200078e08ff */
[----:B------:R-:W-:Y:S02]  /*0890*/  IMAD R189, R190, 0x2, R0 ;  /* 0x00000002bebd7824 */ /* 0x000fe400078e0200 */
[----:B------:R-:W-:Y:S01]  /*08a0*/  IMAD.IADD R203, R0, 0x1, R188 ;  /* 0x0000000100cb7824 */ /* 0x000fe200078e02bc */
[C---:B------:R-:W-:Y:S01]  /*08b0*/  IADD3 R0, R2.reuse, 0x40, RZ ;  /* 0x0000004002007810 */ /* 0x040fe20007ffe0ff */
[----:B------:R1:W-:Y:S01]  /*08c0*/  STL [R1], R2 ;  /* 0x0000000201007387 */ /* 0x0003e20000100800 */
[----:B------:R-:W-:Y:S01]  /*08d0*/  @P2 IADD3 R0, R2, -0x40, RZ ;  /* 0xffffffc002002810 */ /* 0x000fe20007ffe0ff */
[----:B------:R-:W-:-:S02]  /*08e0*/  IMAD.IADD R191, R185, 0x1, R189 ;  /* 0x00000001b9bf7824 */ /* 0x000fc400078e02bd */
[----:B------:R-:W-:Y:S02]  /*08f0*/  IMAD R185, R186, 0x2, R185 ;  /* 0x00000002bab97824 */ /* 0x000fe400078e02b9 */
[----:B------:R1:W-:Y:S01]  /*0900*/  STL [R1+0x4], R0 ;  /* 0x0000040001007387 */ /* 0x0003e20000100800 */
[----:B------:R-:W-:Y:S02]  /*0910*/  IMAD.SHL.U32 R190, R190, 0x2, RZ ;  /* 0x00000002bebe7824 */ /* 0x000fe400078e00ff */
[----:B------:R-:W-:Y:S02]  /*0920*/  IMAD.SHL.U32 R186, R186, 0x2, RZ ;  /* 0x00000002baba7824 */ /* 0x000fe400078e00ff */
.L_x_445:
[----:B------:R-:W-:Y:S01]  /*0930*/  ISETP.NE.U32.AND P1, PT, RZ, c[0x0][0x258], PT ;  /* 0x00009600ff007a0c */ /* 0x000fe20003f25070 */
[----:B-1----:R-:W-:Y:S01]  /*0940*/  IMAD.MOV.U32 R2, RZ, RZ, RZ ;  /* 0x000000ffff027224 */ /* 0x002fe200078e00ff */
[----:B------:R-:W-:Y:S02]  /*0950*/  ISETP.NE.U32.AND P0, PT, RZ, c[0x0][0x250], PT ;  /* 0x00009400ff007a0c */ /* 0x000fe40003f05070 */
[----:B------:R-:W-:Y:S02]  /*0960*/  ISETP.NE.AND.EX P1, PT, RZ, c[0x0][0x25c], PT, P1 ;  /* 0x00009700ff007a0c */ /* 0x000fe40003f25310 */
[----:B------:R-:W-:-:S11]  /*0970*/  ISETP.NE.AND.EX P0, PT, RZ, c[0x0][0x254], PT, P0 ;  /* 0x00009500ff007a0c */ /* 0x000fd60003f05300 */
[----:B------:R-:W1:Y:S01]  /*0980*/  @P1 S2R R5, SR_CTAID.Y ;  /* 0x0000000000051919 */ /* 0x000e620000002600 */
[----:B------:R-:W-:Y:S02]  /*0990*/  @P1 IMAD.MOV.U32 R4, RZ, RZ, 0x4 ;  /* 0x00000004ff041424 */ /* 0x000fe400078e00ff */
[----:B------:R-:W-:Y:S01]  /*09a0*/  @P0 IMAD.MOV.U32 R6, RZ, RZ, 0x4 ;  /* 0x00000004ff060424 */ /* 0x000fe200078e00ff */
[----:B------:R-:W2:Y:S01]  /*09b0*/  @P0 S2R R7, SR_CTAID.Y ;  /* 0x0000000000070919 */ /* 0x000ea20000002600 */
[----:B-1----:R-:W-:-:S04]  /*09c0*/  @P1 IMAD.WIDE R4, R5, R4, c[0x0][0x258] ;  /* 0x0000960005041625 */ /* 0x002fc800078e0204 */
[----:B--2---:R-:W-:Y:S02]  /*09d0*/  @P0 IMAD.WIDE R6, R7, R6, c[0x0][0x250] ;  /* 0x0000940007060625 */ /* 0x004fe400078e0206 */
        /* <DEDUP_REMOVED lines=9> */
[----:B-----5:R-:W-:Y:S05]  /*0a70*/  @P0 BRA `(.L_x_437) ;  /* 0x000050f000000947 */ /* 0x020fea0003800000 */
[----:B------:R-:W1:Y:S01]  /*0a80*/  S2R R3, SR_CTAID.Y ;  /* 0x0000000000037919 */ /* 0x000e620000002600 */
[----:B------:R-:W-:Y:S02]  /*0a90*/  ULDC.U8 UR5, c[0x0][0x328] ;  /* 0x0000ca0000057ab9 */ /* 0x000fe40000000000 */
[----:B------:R-:W-:Y:S01]  /*0aa0*/  ISETP.NE.AND P0, PT, RZ, UR5, PT ;  /* 0x00000005ff007c0c */ /* 0x000fe2000bf05270 */
[----:B------:R-:W2:Y:S01]  /*0ab0*/  S2R R4, SR_CTAID.Z ;  /* 0x0000000000047919 */ /* 0x000ea20000002700 */
        /* <DEDUP_REMOVED lines=8> */
[----:B-1----:R-:W-:Y:S02]  /*0b40*/  @P0 MOV R17, R3 ;  /* 0x0000000300110202 */ /* 0x002fe40000000f00 */
[----:B--2---:R-:W-:-:S03]  /*0b50*/  @P0 MOV R19, R4 ;  /* 0x0000000400130202 */ /* 0x004fc60000000f00 */
[----:B------:R-:W-:Y:S01]  /*0b60*/  @P0 IMAD R0, R17, c[0x0][0x214], RZ ;  /* 0x0000850011000a24 */ /* 0x000fe200078e02ff */
[----:B------:R-:W-:-:S03]  /*0b70*/  @!P0 MOV R17, R3 ;  /* 0x0000000300118202 */ /* 0x000fc60000000f00 */
[----:B------:R-:W-:Y:S01]  /*0b80*/  @P0 IMAD R22, R19, c[0x0][0x234], R0 ;  /* 0x00008d0013160a24 */ /* 0x000fe200078e0200 */
[----:B------:R-:W-:-:S05]  /*0b90*/  @!P0 MOV R19, R4 ;  /* 0x0000000400138202 */ /* 0x000fca0000000f00 */
        /* <DEDUP_REMOVED lines=10> */
.L_x_438:
[----:B------:R-:W-:-:S04]  /*0c40*/  IMAD R0, R17, c[0x0][0x1c0], R19 ;  /* 0x0000700011007a24 */ /* 0x000fc800078e0213 */
[----:B------:R-:W-:Y:S02]  /*0c50*/  IMAD R53, R0, c[0x0][0x224], RZ ;  /* 0x0000890000357a24 */ /* 0x000fe400078e02ff */
.L_x_439:
[----:B------:R-:W2:Y:S04]  /*0c60*/  LDL.64 R6, [R1+0x10] ;  /* 0x0000100001067983 */ /* 0x000ea80000100a00 */
[----:B------:R1:W2:Y:S01]  /*0c70*/  LDL.64 R10, [R1+0x10] ;  /* 0x00001000010a7983 */ /* 0x0002a20000100a00 */
[----:B------:R-:W-:Y:S01]  /*0c80*/  IABS R21, c[0x0][0x1c8] ;  /* 0x0000720000157a13 */ /* 0x000fe20000000000 */
[----:B------:R-:W-:Y:S01]  /*0c90*/  ULEA UR13, UR14, 0xffffffc0, 0x6 ;  /* 0xffffffc00e0d7891 */ /* 0x000fe2000f8e303f */
[----:B------:R-:W-:Y:S01]  /*0ca0*/  IABS R3, R19 ;  /* 0x0000001300037213 */ /* 0x000fe20000000000 */
[----:B------:R-:W3:Y:S01]  /*0cb0*/  S2R R25, SR_TID.X ;  /* 0x0000000000197919 */ /* 0x000ee20000002100 */
[----:B------:R-:W4:Y:S01]  /*0cc0*/  I2F.RP R4, R21 ;  /* 0x0000001500047306 */ /* 0x000f220000209400 */
[----:B------:R-:W-:Y:S01]  /*0cd0*/  SHF.R.S32.HI R20, RZ, 0x1f, R17 ;  /* 0x0000001fff147819 */ /* 0x000fe20000011411 */
[----:B------:R-:W-:Y:S01]  /*0ce0*/  USHF.R.S32.HI UR8, URZ, 0x1f, UR13 ;  /* 0x0000001f3f087899 */ /* 0x000fe2000801140d */
[----:B------:R-:W1:Y:S01]  /*0cf0*/  S2R R26, SR_TID.X ;  /* 0x00000000001a7919 */ /* 0x000e620000002100 */
[----:B------:R-:W-:-:S02]  /*0d00*/  SHF.R.S32.HI R9, RZ, 0x1f, R2 ;  /* 0x0000001fff097819 */ /* 0x000fc40000011402 */
[----:B------:R-:W-:Y:S02]  /*0d10*/  IADD3 R18, P0, R52, R2, RZ ;  /* 0x0000000234127210 */ /* 0x000fe40007f1e0ff */
[----:B----4-:R-:W4:Y:S01]  /*0d20*/  MUFU.RCP R4, R4 ;  /* 0x0000000400047308 */ /* 0x010f220000001000 */
[----:B---3--:R-:W-:-:S04]  /*0d30*/  SHF.R.S32.HI R25, RZ, 0x1f, R25 ;  /* 0x0000001fff197819 */ /* 0x008fc80000011419 */
[----:B-1----:R-:W-:-:S04]  /*0d40*/  LEA.HI R25, R25, R26, RZ, 0x3 ;  /* 0x0000001a19197211 */ /* 0x002fc800078f18ff */
[----:B------:R-:W-:Y:S02]  /*0d50*/  SHF.R.S32.HI R25, RZ, 0x3, R25 ;  /* 0x00000003ff197819 */ /* 0x000fe40000011419 */
[----:B----4-:R-:W-:Y:S02]  /*0d60*/  IADD3 R4, R4, 0xffffffe, RZ ;  /* 0x0ffffffe04047810 */ /* 0x010fe40007ffe0ff */
[----:B------:R-:W-:Y:S02]  /*0d70*/  SHF.R.S32.HI R23, RZ, 0x1f, R25 ;  /* 0x0000001fff177819 */ /* 0x000fe40000011419 */
[----:B------:R-:W1:Y:S01]  /*0d80*/  F2I.FTZ.U32.TRUNC.NTZ R5, R4 ;  /* 0x0000000400057305 */ /* 0x000e62000021f000 */
[----:B------:R-:W-:Y:S01]  /*0d90*/  IADD3 R2, P1, R25, UR13, RZ ;  /* 0x0000000d19027c10 */ /* 0x000fe2000ff3e0ff */
[----:B-1----:R-:W-:Y:S02]  /*0da0*/  IMAD.MOV R0, RZ, RZ, -R5 ;  /* 0x000000ffff007224 */ /* 0x002fe400078e0a05 */
[----:B------:R-:W-:-:S02]  /*0db0*/  IMAD.MOV.U32 R4, RZ, RZ, RZ ;  /* 0x000000ffff047224 */ /* 0x000fc400078e00ff */
[----:B------:R-:W-:-:S04]  /*0dc0*/  IMAD R0, R0, R21, RZ ;  /* 0x0000001500007224 */ /* 0x000fc800078e02ff */
[----:B------:R-:W-:Y:S01]  /*0dd0*/  IMAD.HI.U32 R0, R5, R0, R4 ;  /* 0x0000000005007227 */ /* 0x000fe200078e0004 */
[----:B------:R-:W-:-:S03]  /*0de0*/  LOP3.LUT R5, R19, c[0x0][0x1c8], RZ, 0x3c, !PT ;  /* 0x0000720013057a12 */ /* 0x000fc600078e3cff */
[----:B------:R-:W-:Y:S02]  /*0df0*/  IMAD R4, R20, c[0x0][0x368], RZ ;  /* 0x0000da0014047a24 */ /* 0x000fe400078e02ff */
[----:B------:R-:W-:-:S05]  /*0e00*/  IMAD.HI.U32 R0, R0, R3, RZ ;  /* 0x0000000300007227 */ /* 0x000fca00078e00ff */
[----:B------:R-:W-:-:S05]  /*0e10*/  IADD3 R8, -R0, RZ, RZ ;  /* 0x000000ff00087210 */ /* 0x000fca0007ffe1ff */
[----:B------:R-:W-:Y:S02]  /*0e20*/  IMAD R8, R21, R8, R3 ;  /* 0x0000000815087224 */ /* 0x000fe400078e0203 */
[----:B------:R-:W-:Y:S01]  /*0e30*/  IMAD R3, R17, c[0x0][0x36c], R4 ;  /* 0x0000db0011037a24 */ /* 0x000fe200078e0204 */
[----:B------:R-:W-:-:S04]  /*0e40*/  SHF.R.S32.HI R4, RZ, 0x1f, R52 ;  /* 0x0000001fff047819 */ /* 0x000fc80000011434 */
[----:B------:R-:W-:Y:S02]  /*0e50*/  IADD3.X R12, R9, R4, RZ, P0, !PT ;  /* 0x00000004090c7210 */ /* 0x000fe400007fe4ff */
[----:B------:R-:W-:-:S03]  /*0e60*/  ISETP.GE.AND P0, PT, R5, RZ, PT ;  /* 0x000000ff0500720c */ /* 0x000fc60003f06270 */
[C---:B------:R-:W-:Y:S02]  /*0e70*/  IMAD R14, R12.reuse, c[0x0][0x198], RZ ;  /* 0x000066000c0e7a24 */ /* 0x040fe400078e02ff */
[----:B------:R-:W-:Y:S01]  /*0e80*/  IMAD R9, R12, c[0x0][0x1a0], RZ ;  /* 0x000068000c097a24 */ /* 0x000fe200078e02ff */
[----:B------:R-:W-:-:S03]  /*0e90*/  ISETP.NE.AND P2, PT, RZ, c[0x0][0x1c8], PT ;  /* 0x00007200ff007a0c */ /* 0x000fc60003f45270 */
[----:B------:R-:W-:Y:S01]  /*0ea0*/  IMAD R9, R18, c[0x0][0x1a4], R9 ;  /* 0x0000690012097a24 */ /* 0x000fe200078e0209 */
[----:B------:R-:W-:-:S06]  /*0eb0*/  UIADD3 UR10, UR14, -0x1, URZ ;  /* 0xffffffff0e0a7890 */ /* 0x000fcc000fffe03f */
[----:B------:R-:W-:Y:S01]  /*0ec0*/  MOV R205, UR10 ;  /* 0x0000000a00cd7c02 */ /* 0x000fe20008000f00 */
[----:B--2---:R-:W-:-:S05]  /*0ed0*/  IMAD.MOV.U32 R10, RZ, RZ, R6 ;  /* 0x000000ffff0a7224 */ /* 0x004fca00078e0006 */
[----:B------:R-:W-:-:S05]  /*0ee0*/  SHF.R.S32.HI R11, RZ, 0x1f, R10 ;  /* 0x0000001fff0b7819 */ /* 0x000fca000001140a */
[----:B------:R-:W-:Y:S01]  /*0ef0*/  IMAD.WIDE.U32 R6, R17, c[0x0][0x368], R10 ;  /* 0x0000da0011067a25 */ /* 0x000fe200078e000a */
[----:B------:R-:W-:Y:S03]  /*0f00*/  STL [R1+0x14], R11 ;  /* 0x0000140b01007387 */ /* 0x000fe60000100800 */
[----:B------:R-:W-:Y:S01]  /*0f10*/  IMAD.IADD R7, R7, 0x1, R3 ;  /* 0x0000000107077824 */ /* 0x000fe200078e0203 */
[----:B------:R-:W-:Y:S01]  /*0f20*/  IADD3.X R3, R23, UR8, RZ, P1, !PT ;  /* 0x0000000817037c10 */ /* 0x000fe20008ffe4ff */
[----:B------:R-:W-:Y:S01]  /*0f30*/  STL [R1+0xc], R18 ;  /* 0x00000c1201007387 */ /* 0x000fe20000100800 */
[----:B------:R-:W-:Y:S01]  /*0f40*/  ISETP.GT.U32.AND P1, PT, R21, R8, PT ;  /* 0x000000081500720c */ /* 0x000fe20003f24070 */
[----:B------:R-:W-:Y:S02]  /*0f50*/  IMAD.WIDE.U32 R4, R18, c[0x0][0x1a0], R10 ;  /* 0x0000680012047a25 */ /* 0x000fe400078e000a */
[----:B------:R1:W-:Y:S02]  /*0f60*/  STL [R1+0x18], R12 ;  /* 0x0000180c01007387 */ /* 0x0003e40000100800 */
[----:B------:R-:W-:-:S02]  /*0f70*/  IMAD R16, R3, c[0x0][0x190], RZ ;  /* 0x0000640003107a24 */ /* 0x000fc400078e02ff */
[----:B------:R-:W-:Y:S01]  /*0f80*/  IMAD R15, R3, c[0x0][0x370], RZ ;  /* 0x0000dc00030f7a24 */ /* 0x000fe200078e02ff */
[----:B------:R-:W2:Y:S01]  /*0f90*/  LDL R24, [R1+0x20] ;  /* 0x0000200001187983 */ /* 0x000ea20000100800 */
[----:B------:R-:W-:-:S04]  /*0fa0*/  IMAD R3, R18, c[0x0][0x19c], R14 ;  /* 0x0000670012037a24 */ /* 0x000fc800078e020e */
[----:B------:R-:W-:-:S05]  /*0fb0*/  @!P1 IMAD.IADD R8, R8, 0x1, -R21 ;  /* 0x0000000108089824 */ /* 0x000fca00078e0a15 */
[----:B------:R-:W-:Y:S01]  /*0fc0*/  ISETP.GE.U32.AND P3, PT, R8, R21, PT ;  /* 0x000000150800720c */ /* 0x000fe20003f66070 */
[C---:B------:R-:W-:Y:S02]  /*0fd0*/  IMAD R16, R2.reuse, c[0x0][0x194], R16 ;  /* 0x0000650002107a24 */ /* 0x040fe400078e0210 */
[----:B------:R-:W-:Y:S02]  /*0fe0*/  IMAD.IADD R5, R5, 0x1, R9 ;  /* 0x0000000105057824 */ /* 0x000fe400078e0209 */
[----:B-1----:R-:W-:-:S04]  /*0ff0*/  IMAD.WIDE.U32 R12, R2, c[0x0][0x190], R10 ;  /* 0x00006400020c7a25 */ /* 0x002fc800078e000a */
[----:B------:R-:W-:-:S04]  /*1000*/  IMAD.WIDE.U32 R10, R18, c[0x0][0x198], R10 ;  /* 0x00006600120a7a25 */ /* 0x000fc800078e000a */
[C---:B------:R-:W-:Y:S01]  /*1010*/  IMAD R18, R2.reuse, c[0x0][0x374], R15 ;  /* 0x0000dd0002127a24 */ /* 0x040fe200078e020f */
[----:B------:R-:W-:Y:S01]  /*1020*/  IADD3 R3, R11, R3, RZ ;  /* 0x000000030b037210 */ /* 0x000fe20007ffe0ff */
[----:B------:R-:W-:Y:S01]  /*1030*/  IMAD.WIDE.U32 R14, R2, c[0x0][0x370], R6 ;  /* 0x0000dc00020e7a25 */ /* 0x000fe200078e0006 */
[----:B------:R-:W-:-:S03]  /*1040*/  @!P1 IADD3 R0, R0, 0x1, RZ ;  /* 0x0000000100009810 */ /* 0x000fc60007ffe0ff */
[----:B------:R-:W-:Y:S02]  /*1050*/  IMAD.MOV.U32 R2, RZ, RZ, R10 ;  /* 0x000000ffff027224 */ /* 0x000fe400078e000a */
[----:B------:R-:W-:Y:S02]  /*1060*/  IMAD R10, R20, c[0x0][0x180], RZ ;  /* 0x00006000140a7a24 */ /* 0x000fe400078e02ff */
[----:B------:R-:W-:Y:S01]  /*1070*/  IMAD.WIDE.U32 R6, R17, c[0x0][0x188], R4 ;  /* 0x0000620011067a25 */ /* 0x000fe200078e0004 */
[----:B------:R-:W-:-:S03]  /*1080*/  @P3 IADD3 R0, R0, 0x1, RZ ;  /* 0x0000000100003810 */ /* 0x000fc60007ffe0ff */
[C---:B------:R-:W-:Y:S02]  /*1090*/  IMAD R10, R17.reuse, c[0x0][0x184], R10 ;  /* 0x00006100110a7a24 */ /* 0x040fe400078e020a */
[----:B------:R-:W-:-:S04]  /*10a0*/  IMAD.WIDE.U32 R4, R17, c[0x0][0x180], R2 ;  /* 0x0000600011047a25 */ /* 0x000fc800078e0002 */
[C---:B------:R-:W-:Y:S01]  /*10b0*/  IMAD R11, R20.reuse, c[0x0][0x188], RZ ;  /* 0x00006200140b7a24 */ /* 0x040fe200078e02ff */
[----:B------:R-:W-:Y:S01]  /*10c0*/  IADD3 R5, R5, R10, RZ ;  /* 0x0000000a05057210 */ /* 0x000fe20007ffe0ff */
[----:B------:R-:W-:Y:S01]  /*10d0*/  @!P0 IMAD.MOV R0, RZ, RZ, -R0 ;  /* 0x000000ffff008224 */ /* 0x000fe200078e0a00 */
[----:B------:R-:W-:Y:S01]  /*10e0*/  @!P2 LOP3.LUT R0, RZ, c[0x0][0x1c8], RZ, 0x33, !PT ;  /* 0x00007200ff00aa12 */ /* 0x000fe200078e33ff */
[----:B------:R-:W-:Y:S02]  /*10f0*/  IMAD R10, R20, c[0x0][0x178], RZ ;  /* 0x00005e00140a7a24 */ /* 0x000fe400078e02ff */
[----:B------:R-:W-:Y:S01]  /*1100*/  IMAD.IADD R9, R13, 0x1, R16 ;  /* 0x000000010d097824 */ /* 0x000fe200078e0210 */
[----:B------:R-:W-:Y:S01]  /*1110*/  SHF.R.S32.HI R16, RZ, 0x1f, R19 ;  /* 0x0000001fff107819 */ /* 0x000fe20000011413 */
[C---:B------:R-:W-:Y:S01]  /*1120*/  IMAD R11, R17.reuse, c[0x0][0x18c], R11 ;  /* 0x00006300110b7a24 */ /* 0x040fe200078e020b */
[----:B------:R-:W-:Y:S01]  /*1130*/  MOV R8, R12 ;  /* 0x0000000c00087202 */ /* 0x000fe20000000f00 */
[----:B------:R-:W-:Y:S01]  /*1140*/  IMAD R20, R17, c[0x0][0x17c], R10 ;  /* 0x00005f0011147a24 */ /* 0x000fe200078e020a */
[----:B------:R-:W-:Y:S01]  /*1150*/  SHF.R.S32.HI R10, RZ, 0x1f, R0 ;  /* 0x0000001fff0a7819 */ /* 0x000fe20000011400 */
[----:B------:R-:W-:Y:S01]  /*1160*/  IMAD.IADD R7, R7, 0x1, R11 ;  /* 0x0000000107077824 */ /* 0x000fe200078e020b */
[----:B------:R-:W-:Y:S01]  /*1170*/  LEA.HI R12, R205, R205, RZ, 0x1 ;  /* 0x000000cdcd0c7211 */ /* 0x000fe200078f08ff */
[----:B------:R-:W-:-:S02]  /*1180*/  IMAD.IADD R3, R15, 0x1, R18 ;  /* 0x000000010f037824 */ /* 0x000fc400078e0212 */
[----:B------:R-:W-:Y:S02]  /*1190*/  IMAD.MOV.U32 R2, RZ, RZ, R14 ;  /* 0x000000ffff027224 */ /* 0x000fe400078e000e */
[----:B------:R-:W-:Y:S01]  /*11a0*/  IMAD R11, R16, c[0x0][0x378], RZ ;  /* 0x0000de00100b7a24 */ /* 0x000fe200078e02ff */
[----:B------:R-:W-:Y:S01]  /*11b0*/  LOP3.LUT R18, R12, 0xfffffffe, RZ, 0xc0, !PT ;  /* 0xfffffffe0c127812 */ /* 0x000fe200078ec0ff */
[C---:B------:R-:W-:Y:S02]  /*11c0*/  IMAD R15, R10.reuse, c[0x0][0x1b8], RZ ;  /* 0x00006e000a0f7a24 */ /* 0x040fe400078e02ff */
[----:B------:R-:W-:Y:S02]  /*11d0*/  IMAD R14, R10, c[0x0][0x1b0], RZ ;  /* 0x00006c000a0e7a24 */ /* 0x000fe400078e02ff */
[----:B------:R-:W-:Y:S02]  /*11e0*/  IMAD R21, R19, c[0x0][0x37c], R11 ;  /* 0x0000df0013157a24 */ /* 0x000fe400078e020b */
[----:B------:R-:W-:-:S04]  /*11f0*/  IMAD.WIDE.U32 R12, R17, c[0x0][0x178], R8 ;  /* 0x00005e00110c7a25 */ /* 0x000fc800078e0008 */
[----:B------:R-:W-:-:S04]  /*1200*/  IMAD.WIDE.U32 R2, R19, c[0x0][0x378], R2 ;  /* 0x0000de0013027a25 */ /* 0x000fc800078e0002 */
[----:B------:R-:W-:Y:S01]  /*1210*/  IMAD.WIDE.U32 R8, R0, c[0x0][0x1b0], R4 ;  /* 0x00006c0000087a25 */ /* 0x000fe200078e0004 */
[----:B------:R-:W-:-:S03]  /*1220*/  LEA R210, P1, R2, c[0x0][0x330], 0x1 ;  /* 0x0000cc0002d27a11 */ /* 0x000fc600078208ff */
[----:B------:R-:W-:-:S04]  /*1230*/  IMAD.WIDE.U32 R10, R0, c[0x0][0x1b8], R6 ;  /* 0x00006e00000a7a25 */ /* 0x000fc800078e0006 */
[C---:B------:R-:W-:Y:S02]  /*1240*/  IMAD R4, R0.reuse, c[0x0][0x1bc], R15 ;  /* 0x00006f0000047a24 */ /* 0x040fe400078e020f */
[----:B------:R-:W-:Y:S02]  /*1250*/  IMAD R14, R0, c[0x0][0x1b4], R14 ;  /* 0x00006d00000e7a24 */ /* 0x000fe400078e020e */
[----:B------:R-:W-:Y:S02]  /*1260*/  IMAD.IADD R0, R205, 0x1, -R18 ;  /* 0x00000001cd007824 */ /* 0x000fe400078e0a12 */
[----:B------:R-:W-:Y:S01]  /*1270*/  IMAD.IADD R7, R13, 0x1, R20 ;  /* 0x000000010d077824 */ /* 0x000fe200078e0214 */
[----:B------:R-:W-:Y:S01]  /*1280*/  IADD3 R13, R3, R21, RZ ;  /* 0x00000015030d7210 */ /* 0x000fe20007ffe0ff */
[----:B------:R-:W-:Y:S01]  /*1290*/  IMAD.IADD R5, R11, 0x1, R4 ;  /* 0x000000010b057824 */ /* 0x000fe200078e0204 */
[----:B------:R-:W-:Y:S01]  /*12a0*/  ISETP.NE.AND P0, PT, R0, 0x1, PT ;  /* 0x000000010000780c */ /* 0x000fe20003f05270 */
[----:B------:R-:W-:Y:S01]  /*12b0*/  IMAD.MOV.U32 R4, RZ, RZ, R10 ;  /* 0x000000ffff047224 */ /* 0x000fe200078e000a */
[----:B------:R-:W-:Y:S01]  /*12c0*/  MOV R6, R12 ;  /* 0x0000000c00067202 */ /* 0x000fe20000000f00 */
[----:B------:R-:W-:Y:S01]  /*12d0*/  IMAD R0, R16, c[0x0][0x1a8], RZ ;  /* 0x00006a0010007a24 */ /* 0x000fe200078e02ff */
[----:B------:R-:W-:Y:S01]  /*12e0*/  LEA.HI.X R211, R2, c[0x0][0x334], R13, 0x1, P1 ;  /* 0x0000cd0002d37a11 */ /* 0x000fe200008f0c0d */
[----:B------:R-:W-:-:S02]  /*12f0*/  IMAD R11, R23, c[0x0][0x1a0], RZ ;  /* 0x00006800170b7a24 */ /* 0x000fc400078e02ff */
[----:B------:R-:W-:Y:S02]  /*1300*/  IMAD R10, R23, c[0x0][0x198], RZ ;  /* 0x00006600170a7a24 */ /* 0x000fe400078e02ff */
[----:B------:R-:W-:Y:S02]  /*1310*/  IMAD.IADD R3, R9, 0x1, R14 ;  /* 0x0000000109037824 */ /* 0x000fe400078e020e */
[----:B------:R-:W-:Y:S02]  /*1320*/  IMAD.MOV.U32 R2, RZ, RZ, R8 ;  /* 0x000000ffff027224 */ /* 0x000fe400078e0008 */
[C---:B------:R-:W-:Y:S02]  /*1330*/  IMAD R0, R19.reuse, c[0x0][0x1ac], R0 ;  /* 0x00006b0013007a24 */ /* 0x040fe400078e0200 */
[----:B------:R-:W-:Y:S01]  /*1340*/  IMAD.WIDE.U32 R8, R19, c[0x0][0x1a8], R6 ;  /* 0x00006a0013087a25 */ /* 0x000fe200078e0006 */
[----:B------:R-:W-:-:S03]  /*1350*/  MOV R15, c[0x0][0x370] ;  /* 0x0000dc00000f7a02 */ /* 0x000fc60000000f00 */
[C---:B------:R-:W-:Y:S02]  /*1360*/  IMAD R14, R25.reuse, c[0x0][0x1a4], R11 ;  /* 0x00006900190e7a24 */ /* 0x040fe400078e020b */
[C---:B------:R-:W-:Y:S02]  /*1370*/  IMAD R13, R25.reuse, c[0x0][0x19c], R10 ;  /* 0x00006700190d7a24 */ /* 0x040fe400078e020a */
[----:B------:R-:W-:-:S04]  /*1380*/  IMAD.WIDE.U32 R10, R25, c[0x0][0x1a0], R4 ;  /* 0x00006800190a7a25 */ /* 0x000fc800078e0004 */
[----:B------:R-:W-:Y:S01]  /*1390*/  IMAD.WIDE.U32 R6, R25, c[0x0][0x198], R2 ;  /* 0x0000660019067a25 */ /* 0x000fe200078e0002 */
[----:B------:R-:W-:-:S03]  /*13a0*/  LEA R12, P2, R15, R210, 0x6 ;  /* 0x000000d20f0c7211 */ /* 0x000fc600078430ff */
[----:B------:R-:W-:Y:S01]  /*13b0*/  IMAD.IADD R9, R9, 0x1, R0 ;  /* 0x0000000109097824 */ /* 0x000fe200078e0200 */
[----:B------:R-:W-:Y:S01]  /*13c0*/  IADD3 R3, R11, R14, RZ ;  /* 0x0000000e0b037210 */ /* 0x000fe20007ffe0ff */
[----:B------:R-:W-:Y:S01]  /*13d0*/  IMAD.MOV.U32 R16, RZ, RZ, c[0x0][0x374] ;  /* 0x0000dd00ff107624 */ /* 0x000fe200078e00ff */
[----:B------:R-:W-:Y:S01]  /*13e0*/  LEA R4, P3, R10, c[0x0][0x170], 0x1 ;  /* 0x00005c000a047a11 */ /* 0x000fe200078608ff */
[----:B------:R-:W-:Y:S01]  /*13f0*/  IMAD.IADD R0, R7, 0x1, R13 ;  /* 0x0000000107007824 */ /* 0x000fe200078e020d */
[----:B------:R-:W-:Y:S01]  /*1400*/  LEA R2, P1, R6, c[0x0][0x168], 0x1 ;  /* 0x00005a0006027a11 */ /* 0x000fe200078208ff */
[----:B------:R-:W-:Y:S02]  /*1410*/  IMAD.MOV.U32 R7, RZ, RZ, c[0x0][0x1a0] ;  /* 0x00006800ff077624 */ /* 0x000fe400078e00ff */
[----:B------:R-:W-:Y:S01]  /*1420*/  IMAD.MOV.U32 R14, RZ, RZ, c[0x0][0x198] ;  /* 0x00006600ff0e7624 */ /* 0x000fe200078e00ff */
[----:B------:R-:W-:Y:S02]  /*1430*/  LEA.HI.X R13, R15, R211, R16, 0x6, P2 ;  /* 0x000000d30f0d7211 */ /* 0x000fe400010f3410 */
[----:B------:R-:W-:-:S02]  /*1440*/  LEA.HI.X R5, R10, c[0x0][0x174], R3, 0x1, P3 ;  /* 0x00005d000a057a11 */ /* 0x000fc400018f0c03 */
[----:B------:R-:W-:Y:S02]  /*1450*/  LEA.HI.X R3, R6, c[0x0][0x16c], R0, 0x1, P1 ;  /* 0x00005b0006037a11 */ /* 0x000fe400008f0c00 */
[----:B------:R-:W-:Y:S02]  /*1460*/  MOV R11, c[0x0][0x1a4] ;  /* 0x00006900000b7a02 */ /* 0x000fe40000000f00 */
[C---:B------:R-:W-:Y:S02]  /*1470*/  LEA R10, P3, R7.reuse, R4, 0x6 ;  /* 0x00000004070a7211 */ /* 0x040fe400078630ff */
[----:B------:R-:W-:Y:S02]  /*1480*/  MOV R15, c[0x0][0x19c] ;  /* 0x00006700000f7a02 */ /* 0x000fe40000000f00 */
[----:B------:R-:W-:Y:S02]  /*1490*/  LEA R6, P1, R14, R2, 0x6 ;  /* 0x000000020e067211 */ /* 0x000fe400078230ff */
[----:B------:R-:W-:-:S02]  /*14a0*/  LEA.HI.X R11, R7, R5, R11, 0x6, P3 ;  /* 0x00000005070b7211 */ /* 0x000fc400018f340b */
[----:B------:R-:W-:Y:S02]  /*14b0*/  LEA.HI.X R7, R14, R3, R15, 0x6, P1 ;  /* 0x000000030e077211 */ /* 0x000fe400008f340f */
[----:B------:R-:W3:Y:S01]  /*14c0*/  LDL R15, [R1+0x1c] ;  /* 0x00001c00010f7983 */ /* 0x000ee20000100800 */
[----:B------:R-:W-:-:S04]  /*14d0*/  LEA R208, P4, R8, c[0x0][0x160], 0x1 ;  /* 0x0000580008d07a11 */ /* 0x000fc800078808ff */
[----:B------:R-:W-:Y:S02]  /*14e0*/  LEA.HI.X R209, R8, c[0x0][0x164], R9, 0x1, P4 ;  /* 0x0000590008d17a11 */ /* 0x000fe400020f0c09 */
[----:B------:R-:W-:Y:S01]  /*14f0*/  ISETP.NE.AND P4, PT, RZ, UR5, PT ;  /* 0x00000005ff007c0c */ /* 0x000fe2000bf85270 */
[----:B------:R-:W-:Y:S01]  /*1500*/  IMAD.MOV.U32 R0, RZ, RZ, c[0x0][0x190] ;  /* 0x00006400ff007624 */ /* 0x000fe200078e00ff */
[----:B------:R-:W-:-:S04]  /*1510*/  MOV R9, c[0x0][0x194] ;  /* 0x0000650000097a02 */ /* 0x000fc80000000f00 */
[----:B------:R-:W-:-:S04]  /*1520*/  LEA R8, P2, R0, R208, 0x6 ;  /* 0x000000d000087211 */ /* 0x000fc800078430ff */
[----:B------:R-:W-:Y:S02]  /*1530*/  LEA.HI.X R9, R0, R209, R9, 0x6, P2 ;  /* 0x000000d100097211 */ /* 0x000fe400010f3409 */
[----:B------:R-:W-:Y:S02]  /*1540*/  MOV R14, 0x4 ;  /* 0x00000004000e7802 */ /* 0x000fe40000000f00 */
[----:B------:R-:W-:-:S04]  /*1550*/  ISETP.NE.U32.AND P3, PT, RZ, c[0x0][0x240], PT ;  /* 0x00009000ff007a0c */ /* 0x000fc80003f65070 */
[----:B------:R-:W-:Y:S01]  /*1560*/  ISETP.NE.AND.EX P3, PT, RZ, c[0x0][0x244], PT, P3 ;  /* 0x00009100ff007a0c */ /* 0x000fe20003f65330 */
[----:B------:R-:W-:-:S04]  /*1570*/  UIMAD UR9, UR9, UR4, UR6 ;  /* 0x00000004090972a4 */ /* 0x000fc8000f8e0206 */
[----:B------:R-:W-:Y:S01]  /*1580*/  UIADD3 UR9, UR17, UR9, URZ ;  /* 0x0000000911097290 */ /* 0x000fe2000fffe03f */
[C---:B--2---:R-:W-:Y:S01]  /*1590*/  IMAD.SHL.U32 R213, R24.reuse, 0x2, RZ ;  /* 0x0000000218d57824 */ /* 0x044fe200078e00ff */
[----:B------:R-:W-:Y:S01]  /*15a0*/  @P4 BAR.SYNC.DEFER_BLOCKING 0x0 ;  /* 0x0000000000004b1d */ /* 0x000fe20000010000 */
[----:B------:R-:W-:-:S04]  /*15b0*/  IADD3 R0, R24, 0x2000, RZ ;  /* 0x0000200018007810 */ /* 0x000fc80007ffe0ff */
[----:B------:R-:W-:-:S05]  /*15c0*/  SEL R0, R0, R24, !P0 ;  /* 0x0000001800007207 */ /* 0x000fca0004000000 */
[----:B------:R-:W-:Y:S01]  /*15d0*/  IMAD.SHL.U32 R212, R0, 0x2, RZ ;  /* 0x0000000200d47824 */ /* 0x000fe200078e00ff */
[----:B------:R-:W-:Y:S01]  /*15e0*/  @!PT LDS RZ, [RZ] ;  /* 0x00000000fffff984 */ /* 0x000fe20000000800 */
[----:B------:R-:W-:Y:S01]  /*15f0*/  @!PT LDS RZ, [RZ] ;  /* 0x00000000fffff984 */ /* 0x000fe20000000800 */
[----:B------:R-:W-:Y:S01]  /*1600*/  @!PT LDS RZ, [RZ] ;  /* 0x00000000fffff984 */ /* 0x000fe20000000800 */
[----:B------:R1:W-:Y:S04]  /*1610*/  LDGSTS.E.BYPASS.LTC128B.128 [R213+0x10000], [R4.64] ;  /* 0x1000000004d57fae */ /* 0x0003e8000b901d52 */
[----:B------:R1:W-:Y:S04]  /*1620*/  LDGSTS.E.BYPASS.LTC128B.128 [R213+0x12000], [R4.64+0x80] ;  /* 0x1200008004d57fae */ /* 0x0003e8000b901d52 */
[----:B------:R2:W-:Y:S04]  /*1630*/  LDGSTS.E.BYPASS.LTC128B.128 [R213+0x11000], [R10.64] ;  /* 0x110000000ad57fae */ /* 0x0005e8000b901d52 */
[----:B------:R2:W-:Y:S04]  /*1640*/  LDGSTS.E.BYPASS.LTC128B.128 [R213+0x13000], [R10.64+0x80] ;  /* 0x130000800ad57fae */ /* 0x0005e8000b901d52 */
[----:B------:R-:W0:Y:S04]  /*1650*/  LDGDEPBAR ;  /* 0x00000000000079af */ /* 0x000e280000000000 */
[----:B------:R4:W-:Y:S04]  /*1660*/  LDGSTS.E.BYPASS.LTC128B.128 [R213+0x8000], [R210.64] ;  /* 0x08000000d2d57fae */ /* 0x0009e8000b901d52 */
        /* <DEDUP_REMOVED lines=9> */
[----:B-1----:R-:W-:-:S03]  /*1700*/  IADD3 R4, R22, UR13, RZ ;  /* 0x0000000d16047c10 */ /* 0x002fc6000fffe0ff */
[----:B------:R1:W-:Y:S04]  /*1710*/  LDGSTS.E.BYPASS.LTC128B.128 [R213+0xd000], [R6.64] ;  /* 0x0d00000006d57fae */ /* 0x0003e8000b901d52 */
[----:B--2---:R-:W2:Y:S04]  /*1720*/  S2R R2, SR_TID.X ;  /* 0x0000000000027919 */ /* 0x004ea80000002100 */
[----:B------:R-:W1:Y:S01]  /*1730*/  S2R R9, SR_CTAID.X ;  /* 0x0000000000097919 */ /* 0x000e620000002500 */
[----:B------:R-:W-:-:S03]  /*1740*/  IMAD.WIDE R216, R4, R14, c[0x0][0x200] ;  /* 0x0000800004d87625 */ /* 0x000fc600078e020e */
[----:B------:R1:W-:Y:S03]  /*1750*/  LDGSTS.E.BYPASS.LTC128B.128 [R213+0xf000], [R6.64+0x80] ;  /* 0x0f00008006d57fae */ /* 0x0003e6000b901d52 */
[----:B------:R-:W-:Y:S01]  /*1760*/  IMAD.WIDE R4, R215, 0x4, R216 ;  /* 0x00000004d7047825 */ /* 0x000fe200078e02d8 */
[----:B------:R-:W0:Y:S04]  /*1770*/  LDGDEPBAR ;  /* 0x00000000000079af */ /* 0x000e280000000000 */
[----:B------:R4:W5:Y:S04]  /*1780*/  LDG.E R223, [R4.64] ;  /* 0x0000001204df7981 */ /* 0x000968000c1e1900 */
[----:B------:R4:W5:Y:S01]  /*1790*/  LDG.E R222, [R4.64+0x20] ;  /* 0x0000201204de7981 */ /* 0x000962000c1e1900 */
[----:B--2---:R-:W-:-:S04]  /*17a0*/  SHF.R.S32.HI R0, RZ, 0x1f, R2 ;  /* 0x0000001fff007819 */ /* 0x004fc80000011402 */
[----:B------:R-:W-:-:S04]  /*17b0*/  LEA.HI R0, R0, R2, RZ, 0x5 ;  /* 0x0000000200007211 */ /* 0x000fc800078f28ff */
[----:B-1----:R-:W-:Y:S01]  /*17c0*/  SHF.R.S32.HI R6, RZ, 0x5, R0 ;  /* 0x00000005ff067819 */ /* 0x002fe20000011400 */
[----:B------:R-:W-:Y:S01]  /*17d0*/  IMAD R0, R19, c[0x0][0x22c], RZ ;  /* 0x00008b0013007a24 */ /* 0x000fe200078e02ff */
[----:B------:R-:W-:-:S04]  /*17e0*/  DEPBAR.LE SB0, 0x1 ;  /* 0x000080400000791a */ /* 0x000fc80000000000 */
[----:B------:R-:W-:Y:S01]  /*17f0*/  IMAD.WIDE.U32 R10, R9, c[0x0][0x3d8], RZ ;  /* 0x0000f600090a7a25 */ /* 0x000fe200078e00ff */
[----:B------:R-:W-:Y:S01]  /*1800*/  SHF.R.S32.HI R7, RZ, 0x1f, R0 ;  /* 0x0000001fff077819 */ /* 0x000fe20000011400 */
[----:B------:R-:W-:Y:S01]  /*1810*/  BAR.SYNC.DEFER_BLOCKING 0x0 ;  /* 0x0000000000007b1d */ /* 0x000fe20000010000 */
[----:B----4-:R-:W-:Y:S01]  /*1820*/  MOV R4, UR13 ;  /* 0x0000000d00047c02 */ /* 0x010fe20008000f00 */
[----:B------:R-:W-:-:S04]  /*1830*/  IMAD.WIDE R2, R17, 0x80, RZ ;  /* 0x0000008011027825 */ /* 0x000fc800078e02ff */
[----:B---3--:R-:W-:Y:S02]  /*1840*/  IMAD R6, R6, UR12, R15 ;  /* 0x0000000c06067c24 */ /* 0x008fe4000f8e020f */
[----:B------:R-:W-:Y:S01]  /*1850*/  IMAD.U32 R5, RZ, RZ, UR8 ;  /* 0x00000008ff057e24 */ /* 0x000fe2000f8e00ff */
[----:B------:R-:W-:Y:S02]  /*1860*/  SEL R10, R10, RZ, P4 ;  /* 0x000000ff0a0a7207 */ /* 0x000fe40002000000 */
[----:B------:R-:W-:Y:S01]  /*1870*/  IADD3 R0, P2, P1, R6, UR11, R0 ;  /* 0x0000000b06007c10 */ /* 0x000fe2000f95e000 */
[----:B------:R-:W-:Y:S01]  /*1880*/  IMAD R9, R9, c[0x0][0x3dc], R11 ;  /* 0x0000f70009097a24 */ /* 0x000fe200078e020b */
[----:B------:R-:W-:Y:S01]  /*1890*/  SHF.R.S32.HI R6, RZ, 0x1f, R6 ;  /* 0x0000001fff067819 */ /* 0x000fe20000011406 */
[----:B------:R-:W-:Y:S01]  /*18a0*/  IMAD.WIDE R4, R17, c[0x0][0x224], R4 ;  /* 0x0000890011047a25 */ /* 0x000fe200078e0204 */
[----:B------:R-:W-:Y:S02]  /*18b0*/  SEL R8, R2, RZ, P3 ;  /* 0x000000ff02087207 */ /* 0x000fe40001800000 */
[----:B------:R-:W-:-:S02]  /*18c0*/  IADD3.X R6, R6, UR7, R7, P2, P1 ;  /* 0x0000000706067c10 */ /* 0x000fc400097e2407 */
[----:B------:R-:W-:Y:S02]  /*18d0*/  IADD3 R2, P1, R10, R0, RZ ;  /* 0x000000000a027210 */ /* 0x000fe40007f3e0ff */
[----:B------:R-:W-:Y:S02]  /*18e0*/  SEL R3, R3, RZ, P3 ;  /* 0x000000ff03037207 */ /* 0x000fe40001800000 */
[----:B------:R-:W-:Y:S01]  /*18f0*/  IADD3 R0, P2, R4, R8, RZ ;  /* 0x0000000804007210 */ /* 0x000fe20007f5e0ff */
[----:B------:R1:W2:Y:S01]  /*1900*/  LDSM.16.M88.4 R104, [R190+0x10000] ;  /* 0x01000000be68783b */ /* 0x0002a20000000200 */
[----:B------:R-:W-:Y:S02]  /*1910*/  SEL R7, R9, RZ, P4 ;  /* 0x000000ff09077207 */ /* 0x000fe40002000000 */
[----:B------:R-:W-:Y:S01]  /*1920*/  IADD3.X R4, R5, R3, RZ, P2, !PT ;  /* 0x0000000305047210 */ /* 0x000fe200017fe4ff */
[----:B------:R1:W3:Y:S02]  /*1930*/  LDSM.16.M88.4 R108, [R190+0x10800] ;  /* 0x01080000be6c783b */ /* 0x0002e40000000200 */
[----:B------:R-:W-:Y:S01]  /*1940*/  IMAD.X R3, R7, 0x1, R6, P1 ;  /* 0x0000000107037824 */ /* 0x000fe200008e0606 */
[----:B------:R-:W-:Y:S01]  /*1950*/  IADD3 R6, -R226, c[0x0][0x214], R52 ;  /* 0x00008500e2067a10 */ /* 0x000fe20007ffe134 */
[C---:B------:R-:W-:Y:S01]  /*1960*/  IMAD R5, R0.reuse, UR9, RZ ;  /* 0x0000000900057c24 */ /* 0x040fe2000f8e02ff */
[----:B------:R1:W4:Y:S01]  /*1970*/  LDSM.16.M88.4 R112, [R189+0x10000] ;  /* 0x01000000bd70783b */ /* 0x0003220000000200 */
[----:B------:R-:W-:Y:S01]  /*1980*/  IMAD.WIDE.U32 R2, R0, UR16, R2 ;  /* 0x0000001000027c25 */ /* 0x000fe2000f8e0002 */
[----:B------:R-:W-:-:S02]  /*1990*/  IADD3 R0, R6, -c[0x0][0x2e8], RZ ;  /* 0x8000ba0006007a10 */ /* 0x000fc40007ffe0ff */
[----:B------:R1:W1:Y:S01]  /*19a0*/  LDSM.16.M88.4 R116, [R189+0x10800] ;  /* 0x01080000bd74783b */ /* 0x0002620000000200 */
[----:B------:R-:W-:Y:S01]  /*19b0*/  IMAD R5, R4, UR16, R5 ;  /* 0x0000001004057c24 */ /* 0x000fe2000f8e0205 */
[----:B------:R-:W-:Y:S02]  /*19c0*/  SHF.R.S32.HI R4, RZ, 0x1f, R0 ;  /* 0x0000001fff047819 */ /* 0x000fe40000011400 */
[----:B------:R1:W1:Y:S02]  /*19d0*/  LDSM.16.M88.4 R120, [R188+0x10000] ;  /* 0x01000000bc78783b */ /* 0x0002640000000200 */
[----:B------:R-:W-:Y:S02]  /*19e0*/  LEA.HI R4, R4, R0, RZ, 0x6 ;  /* 0x0000000004047211 */ /* 0x000fe400078f30ff */
[----:B------:R1:W1:Y:S02]  /*19f0*/  LDSM.16.M88.4 R124, [R188+0x10800] ;  /* 0x01080000bc7c783b */ /* 0x0002640000000200 */
[----:B------:R-:W-:-:S02]  /*1a00*/  SHF.R.S32.HI R235, RZ, 0x6, R4 ;  /* 0x00000006ffeb7819 */ /* 0x000fc40000011404 */
[----:B------:R-:W-:Y:S01]  /*1a10*/  IADD3 R3, R3, R5, RZ ;  /* 0x0000000503037210 */ /* 0x000fe20007ffe0ff */
[----:B------:R1:W1:Y:S01]  /*1a20*/  LDSM.16.M88.4 R128, [R203+0x10000] ;  /* 0x01000000cb80783b */ /* 0x0002620000000200 */
[C---:B------:R-:W-:Y:S02]  /*1a30*/  LEA R206, P1, R2.reuse, c[0x0][0x350], 0x2 ;  /* 0x0000d40002ce7a11 */ /* 0x040fe400078210ff */
[----:B------:R-:W-:Y:S01]  /*1a40*/  IMNMX R235, RZ, R235, !PT ;  /* 0x000000ebffeb7217 */ /* 0x000fe20007800200 */
[----:B------:R1:W1:Y:S01]  /*1a50*/  LDSM.16.M88.4 R132, [R203+0x10800] ;  /* 0x01080000cb84783b */ /* 0x0002620000000200 */
[----:B------:R-:W-:Y:S02]  /*1a60*/  LEA.HI.X R207, R2, c[0x0][0x354], R3, 0x2, P1 ;  /* 0x0000d50002cf7a11 */ /* 0x000fe400008f1403 */
[----:B------:R-:W-:Y:S01]  /*1a70*/  ISETP.LT.AND P1, PT, R235, UR14, PT ;  /* 0x0000000eeb007c0c */ /* 0x000fe2000bf21270 */
[----:B------:R1:W1:Y:S01]  /*1a80*/  LDSM.16.M88.4 R136, [R190+0x12000] ;  /* 0x01200000be88783b */ /* 0x0002620000000200 */
[----:B------:R-:W-:-:S03]  /*1a90*/  IADD3 R0, R53, UR13, RZ ;  /* 0x0000000d35007c10 */ /* 0x000fc6000fffe0ff */
[----:B------:R1:W1:Y:S01]  /*1aa0*/  LDSM.16.M88.4 R140, [R190+0x12800] ;  /* 0x01280000be8c783b */ /* 0x0002620000000200 */
[----:B------:R-:W-:-:S03]  /*1ab0*/  CS2R R94, SRZ ;  /* 0x00000000005e7805 */ /* 0x000fc6000001ff00 */
        /* <DEDUP_REMOVED lines=37> */
[----:B------:R-:W-:Y:S01]  /*1d10*/  IMAD.WIDE R4, R0, R14, c[0x0][0x3c8] ;  /* 0x0000f20000047625 */ /* 0x000fe200078e020e */
[----:B------:R-:W-:Y:S05]  /*1d20*/  @!P1 BRA `(.L_x_440) ;  /* 0x0000315000009947 */ /* 0x000fea0003800000 */
[----:B--234-:R-:W-:Y:S01]  /*1d30*/  IMAD.MOV.U32 R236, RZ, RZ, c[0x0][0x308] ;  /* 0x0000c200ffec7624 */ /* 0x01cfe200078e00ff */
[----:B------:R-:W2:Y:S01]  /*1d40*/  LDL R18, [R1+0x24] ;  /* 0x0000240001127983 */ /* 0x000ea20000100800 */
[----:B------:R-:W-:-:S05]  /*1d50*/  IMAD.MOV.U32 R237, RZ, RZ, c[0x0][0x30c] ;  /* 0x0000c300ffed7624 */ /* 0x000fca00078e00ff */
[----:B------:R3:W4:Y:S04]  /*1d60*/  LDG.E.64 R2, [R236.64+0x8] ;  /* 0x00000812ec027981 */ /* 0x000728000c1e1b00 */
[----:B---3--:R-:W3:Y:S01]  /*1d70*/  LDG.E.64 R236, [R236.64] ;  /* 0x00000012ecec7981 */ /* 0x008ee2000c1e1b00 */
[----:B------:R-:W-:Y:S01]  /*1d80*/  IMAD R17, R17, c[0x0][0x1c0], R19 ;  /* 0x0000700011117a24 */ /* 0x000fe200078e0213 */
[----:B------:R-:W-:Y:S01]  /*1d90*/  SHF.R.S32.HI R0, RZ, 0x1f, R15 ;  /* 0x0000001fff007819 */ /* 0x000fe2000001140f */
[----:B------:R-:W-:Y:S01]  /*1da0*/  IMAD.MOV.U32 R201, RZ, RZ, 0x20 ;  /* 0x00000020ffc97424 */ /* 0x000fe200078e00ff */
[----:B------:R-:W1:Y:S01]  /*1db0*/  S2R R16, SR_TID.X ;  /* 0x0000000000107919 */ /* 0x000e620000002100 */
[----:B------:R-:W-:Y:S01]  /*1dc0*/  IMAD.SHL.U32 R17, R17, 0x20, RZ ;  /* 0x0000002011117824 */ /* 0x000fe200078e00ff */
[----:B------:R-:W-:Y:S01]  /*1dd0*/  IADD3 R248, R52, c[0x0][0x214], RZ ;  /* 0x0000850034f87a10 */ /* 0x000fe20007ffe0ff */
[----:B------:R-:W-:-:S02]  /*1de0*/  IMAD.MOV.U32 R192, RZ, RZ, 0x40 ;  /* 0x00000040ffc07424 */ /* 0x000fc400078e00ff */
[----:B------:R-:W-:Y:S01]  /*1df0*/  IMAD.MOV.U32 R225, RZ, RZ, R4 ;  /* 0x000000ffffe17224 */ /* 0x000fe200078e0004 */
[----:B------:R-:W-:Y:S01]  /*1e00*/  SHF.R.S32.HI R249, RZ, 0x1f, R17 ;  /* 0x0000001ffff97819 */ /* 0x000fe20000011411 */
[----:B------:R-:W-:Y:S01]  /*1e10*/  IMAD.MOV.U32 R224, RZ, RZ, R5 ;  /* 0x000000ffffe07224 */ /* 0x000fe200078e0005 */
[----:B------:R-:W-:Y:S01]  /*1e20*/  IADD3 R248, -R226, 0x40, R248 ;  /* 0x00000040e2f87810 */ /* 0x000fe20007ffe1f8 */
[----:B------:R-:W-:Y:S01]  /*1e30*/  IMAD.MOV.U32 R95, RZ, RZ, RZ ;  /* 0x000000ffff5f7224 */ /* 0x000fe200078e00ff */
[----:B----4-:R-:W-:Y:S02]  /*1e40*/  IADD3 R240, P2, P1, R17, R2, R15 ;  /* 0x0000000211f07210 */ /* 0x010fe4000795e00f */
[----:B------:R-:W4:Y:S01]  /*1e50*/  S2R R15, SR_TID.X ;  /* 0x00000000000f7919 */ /* 0x000f220000002100 */
[----:B------:R-:W-:Y:S02]  /*1e60*/  IADD3 R2, R204, 0x2000, RZ ;  /* 0x00002000cc027810 */ /* 0x000fe40007ffe0ff */
[----:B------:R-:W-:-:S02]  /*1e70*/  IADD3.X R249, R249, R3, R0, P2, P1 ;  /* 0x00000003f9f97210 */ /* 0x000fc400017e2400 */
[----:B------:R-:W-:Y:S02]  /*1e80*/  IADD3 R0, R202, 0x2000, RZ ;  /* 0x00002000ca007810 */ /* 0x000fe40007ffe0ff */
[----:B--2---:R-:W-:Y:S02]  /*1e90*/  R2P PR, R18, 0x6 ;  /* 0x0000000612007804 */ /* 0x004fe40000000000 */
[----:B------:R-:W-:Y:S02]  /*1ea0*/  SEL R0, R0, R202, !P0 ;  /* 0x000000ca00007207 */ /* 0x000fe40004000000 */
[----:B------:R-:W-:Y:S02]  /*1eb0*/  SEL R2, R2, R204, !P0 ;  /* 0x000000cc02027207 */ /* 0x000fe40004000000 */
[----:B------:R-:W-:Y:S01]  /*1ec0*/  SEL R201, R201, 0xffffffe0, !P1 ;  /* 0xffffffe0c9c97807 */ /* 0x000fe20004800000 */
[----:B------:R-:W-:Y:S01]  /*1ed0*/  IMAD.SHL.U32 R184, R0, 0x2, RZ ;  /* 0x0000000200b87824 */ /* 0x000fe200078e00ff */
[----:B------:R-:W-:Y:S01]  /*1ee0*/  SEL R192, R192, 0xffffffc0, !P2 ;  /* 0xffffffc0c0c07807 */ /* 0x000fe20005000000 */
[----:B------:R-:W-:Y:S01]  /*1ef0*/  IMAD.SHL.U32 R187, R2, 0x2, RZ ;  /* 0x0000000202bb7824 */ /* 0x000fe200078e00ff */
[----:B----4-:R-:W-:-:S04]  /*1f00*/  SHF.R.S32.HI R15, RZ, 0x1f, R15 ;  /* 0x0000001fff0f7819 */ /* 0x010fc8000001140f */
[----:B-1----:R-:W-:-:S04]  /*1f10*/  LEA.HI R15, R15, R16, RZ, 0x7 ;  /* 0x000000100f0f7211 */ /* 0x002fc800078f38ff */
[----:B------:R-:W-:-:S05]  /*1f20*/  SHF.R.S32.HI R15, RZ, 0x7, R15 ;  /* 0x00000007ff0f7819 */ /* 0x000fca000001140f */
[----:B------:R-:W-:-:S05]  /*1f30*/  IMAD R3, R250, 0x2, R15 ;  /* 0x00000002fa037824 */ /* 0x000fca00078e020f */
[----:B---3--:R-:W-:Y:S02]  /*1f40*/  LOP3.LUT R3, R237, R3, RZ, 0x3c, !PT ;  /* 0x00000003ed037212 */ /* 0x008fe400078e3cff */
[----:B------:R-:W-:Y:S01]  /*1f50*/  IMAD.MOV.U32 R0, RZ, RZ, c[0x0][0x22c] ;  /* 0x00008b00ff007624 */ /* 0x000fe200078e00ff */
[----:B------:R-:W-:Y:S01]  /*1f60*/  IADD3 R4, R236, 0x1715609d, RZ ;  /* 0x1715609dec047810 */ /* 0x000fe20007ffe0ff */
[----:B------:R-:W-:Y:S01]  /*1f70*/  IMAD.WIDE.U32 R240, R240, -0x2daee0ad, RZ ;  /* 0xd2511f53f0f07825 */ /* 0x000fe200078e00ff */
[C---:B------:R-:W-:Y:S02]  /*1f80*/  IADD3 R2, R236.reuse, 0x78dde6e4, RZ ;  /* 0x78dde6e4ec027810 */ /* 0x040fe40007ffe0ff */
[----:B------:R-:W-:Y:S01]  /*1f90*/  IADD3 R4, R236, 0x3c6ef372, RZ ;  /* 0x3c6ef372ec047810 */ /* 0x000fe20007ffe0ff */
[----:B------:R-:W-:Y:S01]  /*1fa0*/  IMAD R0, R0, c[0x0][0x1c0], RZ ;  /* 0x0000700000007a24 */ /* 0x000fe200078e02ff */
[----:B------:R-:W-:Y:S01]  /*1fb0*/  IADD3 R2, R236, -0x61c88647, RZ ;  /* 0x9e3779b9ec027810 */ /* 0x000fe20007ffe0ff */
[----:B------:R-:W-:Y:S01]  /*1fc0*/  IMAD.SHL.U32 R193, R204, 0x2, RZ ;  /* 0x00000002ccc17824 */ /* 0x000fe200078e00ff */
[----:B------:R-:W-:Y:S01]  /*1fd0*/  IADD3 R5, R236, -0x4ab325aa, RZ ;  /* 0xb54cda56ec057810 */ /* 0x000fe20007ffe0ff */
[C---:B------:R-:W-:Y:S01]  /*1fe0*/  IMAD.SHL.U32 R214, R0.reuse, 0x8, RZ ;  /* 0x0000000800d67824 */ /* 0x040fe200078e00ff */
[----:B------:R-:W-:Y:S01]  /*1ff0*/  SHF.L.U32 R251, R0, 0x4, RZ ;  /* 0x0000000400fb7819 */ /* 0x000fe200000006ff */
[----:B------:R-:W-:Y:S01]  /*2000*/  IMAD.IADD R196, R194, 0x1, R201 ;  /* 0x00000001c2c47824 */ /* 0x000fe200078e02c9 */
[----:B------:R-:W-:Y:S01]  /*2010*/  IADD3 R5, R236, -0x255992d5, RZ ;  /* 0xdaa66d2bec057810 */ /* 0x000fe20007ffe0ff */
[--C-:B------:R-:W-:Y:S01]  /*2020*/  IMAD.IADD R195, R201, 0x1, R193.reuse ;  /* 0x00000001c9c37824 */ /* 0x100fe200078e02c1 */
[C---:B------:R-:W-:Y:S01]  /*2030*/  IADD3 R4, R251.reuse, 0x20, RZ ;  /* 0x00000020fb047810 */ /* 0x040fe20007ffe0ff */
[C---:B------:R-:W-:Y:S01]  /*2040*/  IMAD.IADD R198, R192.reuse, 0x1, R193 ;  /* 0x00000001c0c67824 */ /* 0x040fe200078e02c1 */
[C---:B------:R-:W-:Y:S01]  /*2050*/  IADD3 R2, R251.reuse, 0x40, RZ ;  /* 0x00000040fb027810 */ /* 0x040fe20007ffe0ff */
[----:B------:R-:W-:Y:S01]  /*2060*/  IMAD.IADD R200, R192, 0x1, R196 ;  /* 0x00000001c0c87824 */ /* 0x000fe200078e02c4 */
[----:B------:R-:W-:Y:S01]  /*2070*/  IADD3 R5, R251, 0x60, RZ ;  /* 0x00000060fb057810 */ /* 0x000fe20007ffe0ff */
[C---:B------:R-:W-:Y:S01]  /*2080*/  IMAD.IADD R4, R214.reuse, 0x1, R4 ;  /* 0x00000001d6047824 */ /* 0x040fe200078e0204 */
[----:B------:R-:W-:Y:S01]  /*2090*/  LOP3.LUT R3, R3, R241, RZ, 0x3c, !PT ;  /* 0x000000f103037212 */ /* 0x000fe200078e3cff */
[C---:B------:R-:W-:Y:S01]  /*20a0*/  IMAD.IADD R2, R214.reuse, 0x1, R2 ;  /* 0x00000001d6027824 */ /* 0x040fe200078e0202 */
[C---:B------:R-:W-:Y:S01]  /*20b0*/  IADD3 R252, R214.reuse, R5, RZ ;  /* 0x00000005d6fc7210 */ /* 0x040fe20007ffe0ff */
[C---:B------:R-:W-:Y:S01]  /*20c0*/  IMAD.IADD R5, R214.reuse, 0x1, R4 ;  /* 0x00000001d6057824 */ /* 0x040fe200078e0204 */
[C---:B------:R-:W-:Y:S01]  /*20d0*/  IADD3 R247, R237.reuse, 0x646e171e, RZ ;  /* 0x646e171eedf77810 */ /* 0x040fe20007ffe0ff */
[C---:B------:R-:W-:Y:S01]  /*20e0*/  IMAD.IADD R4, R214.reuse, 0x1, R2 ;  /* 0x00000001d6047824 */ /* 0x040fe200078e0202 */
[C---:B------:R-:W-:Y:S01]  /*20f0*/  IADD3 R2, R214.reuse, R252, RZ ;  /* 0x000000fcd6027210 */ /* 0x040fe20007ffe0ff */
[C---:B------:R-:W-:Y:S01]  /*2100*/  IMAD.IADD R234, R214.reuse, 0x1, R5 ;  /* 0x00000001d6ea7824 */ /* 0x040fe200078e0205 */
[C---:B------:R-:W-:Y:S01]  /*2110*/  IADD3 R246, R237.reuse, -0x56f99767, RZ ;  /* 0xa9066899edf67810 */ /* 0x040fe20007ffe0ff */
[C---:B------:R-:W-:Y:S01]  /*2120*/  IMAD.IADD R232, R214.reuse, 0x1, R4 ;  /* 0x00000001d6e87824 */ /* 0x040fe200078e0204 */
[C---:B------:R-:W-:Y:S01]  /*2130*/  IADD3 R230, R214.reuse, R2, RZ ;  /* 0x00000002d6e67210 */ /* 0x040fe20007ffe0ff */
[----:B------:R-:W-:Y:S01]  /*2140*/  IMAD.IADD R233, R214, 0x1, R234 ;  /* 0x00000001d6e97824 */ /* 0x000fe200078e02ea */
[C---:B------:R-:W-:Y:S01]  /*2150*/  IADD3 R245, R237.reuse, -0x126145ec, RZ ;  /* 0xed9eba14edf57810 */ /* 0x040fe20007ffe0ff */
[----:B------:R-:W-:Y:S01]  /*2160*/  IMAD.IADD R197, R192, 0x1, R195 ;  /* 0x00000001c0c57824 */ /* 0x000fe200078e02c3 */
[C---:B------:R-:W-:Y:S01]  /*2170*/  IADD3 R231, R214.reuse, R232, RZ ;  /* 0x000000e8d6e77210 */ /* 0x040fe20007ffe0ff */
[----:B------:R-:W-:Y:S01]  /*2180*/  IMAD.IADD R227, R214, 0x1, R230 ;  /* 0x00000001d6e37824 */ /* 0x000fe200078e02e6 */
[----:B------:R-:W-:Y:S01]  /*2190*/  IADD3 R244, R237, 0x32370b8f, RZ ;  /* 0x32370b8fedf47810 */ /* 0x000fe20007ffe0ff */
[----:B------:R-:W-:Y:S01]  /*21a0*/  IMAD.WIDE.U32 R228, R3, -0x326172a9, RZ ;  /* 0xcd9e8d5703e47825 */ /* 0x000fe200078e00ff */
[----:B------:R-:W-:-:S02]  /*21b0*/  IADD3 R243, R237, 0x76cf5d0a, RZ ;  /* 0x76cf5d0aedf37810 */ /* 0x000fc40007ffe0ff */
[----:B------:R-:W-:Y:S01]  /*21c0*/  IADD3 R242, R237, -0x4498517b, RZ ;  /* 0xbb67ae85edf27810 */ /* 0x000fe20007ffe0ff */
[----:B------:R-:W-:Y:S01]  /*21d0*/  IMAD.IADD R239, R214, 0x1, R233 ;  /* 0x00000001d6ef7824 */ /* 0x000fe200078e02e9 */
[----:B------:R-:W-:Y:S01]  /*21e0*/  IADD3 R199, R194, R192, RZ ;  /* 0x000000c0c2c77210 */ /* 0x000fe20007ffe0ff */
[C---:B------:R-:W-:Y:S01]  /*21f0*/  IMAD.IADD R237, R214.reuse, 0x1, R227 ;  /* 0x00000001d6ed7824 */ /* 0x040fe200078e02e3 */
[----:B------:R-:W-:Y:S02]  /*2200*/  IADD3 R238, R214, R231, RZ ;  /* 0x000000e7d6ee7210 */ /* 0x000fe40007ffe0ff */
.L_x_443:
[----:B------:R-:W0:Y:S01]  /*2210*/  LDGDEPBAR ;  /* 0x00000000000079af */ /* 0x000e220000000000 */
[----:B------:R-:W-:Y:S01]  /*2220*/  IMAD.IADD R0, R187, 0x1, R201 ;  /* 0x00000001bb007824 */ /* 0x000fe200078e02c9 */
[----:B-----5:R-:W-:Y:S01]  /*2230*/  FSETP.NEU.FTZ.AND P0, PT, R223, -INF , PT ;  /* 0xff800000df00780b */ /* 0x020fe20003f1d000 */
[--C-:B------:R-:W-:Y:S01]  /*2240*/  IMAD.IADD R3, R187, 0x1, R192.reuse ;  /* 0x00000001bb037824 */ /* 0x100fe200078e02c0 */
[----:B------:R-:W-:Y:S01]  /*2250*/  ULDC.U8 UR5, c[0x0][0x2d8] ;  /* 0x0000b60000057ab9 */ /* 0x000fe20000000000 */
[----:B------:R-:W-:Y:S02]  /*2260*/  IMAD.IADD R2, R0, 0x1, R192 ;  /* 0x0000000100027824 */ /* 0x000fe400078e02c0 */
[----:B------:R-:W-:Y:S01]  /*2270*/  IMAD.MOV.U32 R170, RZ, RZ, 0x1 ;  /* 0x00000001ffaa7424 */ /* 0x000fe200078e00ff */
        /* <DEDUP_REMOVED lines=9> */
[----:B------:R-:W4:Y:S01]  /*2310*/  LDSM.16.M88.4 R64, [R189+0xc800] ;  /* 0x00c80000bd40783b */ /* 0x000f220000000200 */
[C---:B-1----:R-:W-:Y:S07]  /*2320*/  HMMA.16816.F32 R4, R16.reuse, R8, RZ ;  /* 0x000000081004723c */ /* 0x042fee00000018ff */
[----:B------:R-:W-:Y:S01]  /*2330*/  LDSM.16.M88.4 R100, [R188+0xe000] ;  /* 0x00e00000bc64783b */ /* 0x000fe20000000200 */
[C---:B------:R-:W-:Y:S08]  /*2340*/  HMMA.16816.F32 R8, R16.reuse, R10, RZ ;  /* 0x0000000a1008723c */ /* 0x040ff000000018ff */
[C---:B----4-:R-:W-:Y:S08]  /*2350*/  HMMA.16816.F32 R12, R16.reuse, R52, RZ ;  /* 0x00000034100c723c */ /* 0x050ff000000018ff */
[----:B------:R-:W-:Y:S01]  /*2360*/  HMMA.16816.F32 R16, R16, R54, RZ ;  /* 0x000000361010723c */ /* 0x000fe200000018ff */
[----:B------:R-:W-:Y:S07]  /*2370*/  LDSM.16.M88.4 R52, [R3] ;  /* 0x000000000334783b */ /* 0x000fee0000000200 */
[C---:B------:R-:W-:Y:S08]  /*2380*/  HMMA.16816.F32 R4, R56.reuse, R60, R4 ;  /* 0x0000003c3804723c */ /* 0x040ff00000001804 */
[C---:B------:R-:W-:Y:S01]  /*2390*/  HMMA.16816.F32 R8, R56.reuse, R62, R8 ;  /* 0x0000003e3808723c */ /* 0x040fe20000001808 */
[----:B------:R-:W1:Y:S07]  /*23a0*/  LDSM.16.M88.4 R60, [R188+0xc000] ;  /* 0x00c00000bc3c783b */ /* 0x000e6e0000000200 */
[C---:B------:R-:W-:Y:S08]  /*23b0*/  HMMA.16816.F32 R12, R56.reuse, R64, R12 ;  /* 0x00000040380c723c */ /* 0x040ff0000000180c */
[----:B------:R-:W-:Y:S01]  /*23c0*/  HMMA.16816.F32 R16, R56, R66, R16 ;  /* 0x000000423810723c */ /* 0x000fe20000001810 */
[----:B------:R-:W4:Y:S08]  /*23d0*/  LDSM.16.M88.4 R56, [R188+0xc800] ;  /* 0x00c80000bc38783b */ /* 0x000f300000000200 */
[----:B------:R-:W-:Y:S01]  /*23e0*/  LDSM.16.M88.4 R64, [R191+0xc000] ;  /* 0x00c00000bf40783b */ /* 0x000fe20000000200 */
[C---:B-1----:R-:W-:Y:S08]  /*23f0*/  HMMA.16816.F32 R4, R52.reuse, R60, R4 ;  /* 0x0000003c3404723c */ /* 0x042ff00000001804 */
[C---:B------:R-:W-:Y:S01]  /*2400*/  HMMA.16816.F32 R8, R52.reuse, R62, R8 ;  /* 0x0000003e3408723c */ /* 0x040fe20000001808 */
[----:B------:R-:W1:Y:S07]  /*2410*/  LDSM.16.M88.4 R60, [R2] ;  /* 0x00000000023c783b */ /* 0x000e6e0000000200 */
[C---:B----4-:R-:W-:Y:S08]  /*2420*/  HMMA.16816.F32 R12, R52.reuse, R56, R12 ;  /* 0x00000038340c723c */ /* 0x050ff0000000180c */
[----:B------:R-:W-:Y:S01]  /*2430*/  HMMA.16816.F32 R16, R52, R58, R16 ;  /* 0x0000003a3410723c */ /* 0x000fe20000001810 */
[----:B------:R-:W4:Y:S08]  /*2440*/  LDSM.16.M88.4 R52, [R191+0xc800] ;  /* 0x00c80000bf34783b */ /* 0x000f300000000200 */
[----:B------:R-:W-:Y:S01]  /*2450*/  LDSM.16.M88.4 R56, [R187+0x2000] ;  /* 0x00200000bb38783b */ /* 0x000fe20000000200 */
[C---:B-1----:R-:W-:Y:S08]  /*2460*/  HMMA.16816.F32 R4, R60.reuse, R64, R4 ;  /* 0x000000403c04723c */ /* 0x042ff00000001804 */
[C---:B------:R-:W-:Y:S01]  /*2470*/  HMMA.16816.F32 R8, R60.reuse, R66, R8 ;  /* 0x000000423c08723c */ /* 0x040fe20000001808 */
[----:B------:R-:W1:Y:S07]  /*2480*/  LDSM.16.M88.4 R64, [R190+0xe000] ;  /* 0x00e00000be40783b */ /* 0x000e6e0000000200 */
        /* <DEDUP_REMOVED lines=10> */
[----:B------:R-:W2:Y:S01]  /*2530*/  LDSM.16.M88.4 R56, [R3+0x2000] ;  /* 0x002000000338783b */ /* 0x000ea20000000200 */
[C---:B-1----:R-:W-:Y:S08]  /*2540*/  HMMA.16816.F32 R4, R60.reuse, R64, R4 ;  /* 0x000000403c04723c */ /* 0x042ff00000001804 */
[C---:B------:R-:W-:Y:S01]  /*2550*/  HMMA.16816.F32 R8, R60.reuse, R66, R8 ;  /* 0x000000423c08723c */ /* 0x040fe20000001808 */
[----:B------:R-:W-:Y:S07]  /*2560*/  LDSM.16.M88.4 R64, [R191+0xe000] ;  /* 0x00e00000bf40783b */ /* 0x000fee0000000200 */
[C---:B----4-:R-:W-:Y:S08]  /*2570*/  HMMA.16816.F32 R12, R60.reuse, R52, R12 ;  /* 0x000000343c0c723c */ /* 0x050ff0000000180c */
[----:B------:R-:W-:Y:S01]  /*2580*/  HMMA.16816.F32 R16, R60, R54, R16 ;  /* 0x000000363c10723c */ /* 0x000fe20000001810 */
[----:B------:R1:W-:Y:S07]  /*2590*/  LDSM.16.M88.4 R60, [R2+0x2000] ;  /* 0x00200000023c783b */ /* 0x0003ee0000000200 */
[C---:B--2---:R-:W-:Y:S01]  /*25a0*/  HMMA.16816.F32 R4, R56.reuse, R100, R4 ;  /* 0x000000643804723c */ /* 0x044fe20000001804 */
[----:B------:R-:W2:Y:S07]  /*25b0*/  LDSM.16.M88.4 R52, [R188+0xe800] ;  /* 0x00e80000bc34783b */ /* 0x000eae0000000200 */
[C---:B------:R-:W-:Y:S04]  /*25c0*/  HMMA.16816.F32 R8, R56.reuse, R102, R8 ;  /* 0x000000663808723c */ /* 0x040fe80000001808 */
[----:B-1----:R-:W-:Y:S05]  /*25d0*/  IMAD.SHL.U32 R2, R205, 0x40, RZ ;  /* 0x00000040cd027824 */ /* 0x002fea00078e00ff */
[C---:B------:R-:W-:Y:S11]  /*25e0*/  ISETP.GE.AND P6, PT, R2.reuse, R248, PT ;  /* 0x000000f80200720c */ /* 0x040ff60003fc6270 */
[----:B------:R-:W-:Y:S02]  /*25f0*/  @!UPT UIADD3 URZ, URZ, URZ, URZ ;  /* 0x0000003f3f3ff290 */ /* 0x000fe4000fffe03f */
[----:B------:R-:W-:Y:S01]  /*2600*/  @!P6 IADD3 R0, R215, -c[0x0][0x214], R170 ;  /* 0x80008500d700ea10 */ /* 0x000fe20007ffe0aa */
[----:B------:R-:W1:Y:S03]  /*2610*/  @!P6 S2R R3, SR_TID.X ;  /* 0x000000000003e919 */ /* 0x000e660000002100 */
[----:B------:R-:W-:Y:S01]  /*2620*/  @!P6 IADD3 R2, R2, R0, R226 ;  /* 0x000000000202e210 */ /* 0x000fe20007ffe0e2 */
[C---:B--2---:R-:W-:Y:S08]  /*2630*/  HMMA.16816.F32 R12, R56.reuse, R52, R12 ;  /* 0x00000034380c723c */ /* 0x044ff0000000180c */
[----:B------:R-:W-:Y:S01]  /*2640*/  HMMA.16816.F32 R16, R56, R54, R16 ;  /* 0x000000363810723c */ /* 0x000fe20000001810 */
[----:B------:R-:W2:Y:S06]  /*2650*/  LDSM.16.M88.4 R52, [R191+0xe800] ;  /* 0x00e80000bf34783b */ /* 0x000eac0000000200 */
[CC--:B------:R-:W-:Y:S01]  /*2660*/  @!P6 IMNMX R56, R2.reuse, R226.reuse, PT ;  /* 0x000000e20238e217 */ /* 0x0c0fe20003800200 */
[C---:B------:R-:W-:Y:S05]  /*2670*/  HMMA.16816.F32 R4, R60.reuse, R64, R4 ;  /* 0x000000403c04723c */ /* 0x040fea0000001804 */
[----:B------:R-:W-:Y:S01]  /*2680*/  @!P6 IADD3 R2, R2, 0x8, RZ ;  /* 0x000000080202e810 */ /* 0x000fe20007ffe0ff */
[----:B-1----:R-:W-:Y:S01]  /*2690*/  @!P6 IMAD.SHL.U32 R3, R3, 0x2, RZ ;  /* 0x000000020303e824 */ /* 0x002fe200078e00ff */
[----:B------:R-:W-:Y:S01]  /*26a0*/  IADD3 R59, R236, -0x61c88647, RZ ;  /* 0x9e3779b9ec3b7810 */ /* 0x000fe20007ffe0ff */
[----:B------:R-:W-:Y:S01]  /*26b0*/  FMUL.FTZ R57, R223, 1.4426950216293334961 ;  /* 0x3fb8aa3bdf397820 */ /* 0x000fe20000410000 */
[----:B------:R-:W-:Y:S01]  /*26c0*/  @!P6 IMNMX R2, R2, R226, PT ;  /* 0x000000e20202e217 */ /* 0x000fe20003800200 */
[C---:B------:R-:W-:Y:S03]  /*26d0*/  HMMA.16816.F32 R8, R60.reuse, R66, R8 ;  /* 0x000000423c08723c */ /* 0x040fe60000001808 */
[----:B------:R-:W-:Y:S01]  /*26e0*/  @!P6 LOP3.LUT R0, R168, 0x6, R3, 0xf8, !PT ;  /* 0x00000006a800e812 */ /* 0x000fe200078ef803 */
[----:B------:R-:W-:Y:S01]  /*26f0*/  FMUL.FTZ R3, R222, 1.4426950216293334961 ;  /* 0x3fb8aa3bde037820 */ /* 0x000fe20000410000 */
[----:B------:R-:W-:Y:S02]  /*2700*/  FSEL R57, R57, RZ, P0 ;  /* 0x000000ff39397208 */ /* 0x000fe40000000000 */
[----:B------:R-:W-:Y:S01]  /*2710*/  IADD3 R66, R236, 0x3c6ef372, RZ ;  /* 0x3c6ef372ec427810 */ /* 0x000fe20007ffe0ff */
[----:B------:R-:W-:Y:S05]  /*2720*/  @!P6 IMAD R0, R250, 0x40, R0 ;  /* 0x00000040fa00e824 */ /* 0x000fea00078e0200 */
[CC--:B------:R-:W-:Y:S02]  /*2730*/  @!P6 ISETP.GE.AND P1, PT, R0.reuse, R56.reuse, PT ;  /* 0x000000380000e20c */ /* 0x0c0fe40003f26270 */
[----:B------:R-:W-:Y:S02]  /*2740*/  @!P6 IADD3 R58, R0, 0x1, RZ ;  /* 0x00000001003ae810 */ /* 0x000fe40007ffe0ff */
[----:B------:R-:W-:Y:S02]  /*2750*/  @!P6 FSEL R4, R4, -INF , !P1 ;  /* 0xff8000000404e808 */ /* 0x000fe40004800000 */
[----:B------:R-:W-:Y:S02]  /*2760*/  @!P6 ISETP.GE.AND P0, PT, R58, R56, PT ;  /* 0x000000383a00e20c */ /* 0x000fe40003f06270 */
[-C--:B------:R-:W-:Y:S01]  /*2770*/  @!P6 ISETP.GE.AND P1, PT, R0, R2.reuse, PT ;  /* 0x000000020000e20c */ /* 0x080fe20003f26270 */
[--C-:B------:R-:W-:Y:S01]  /*2780*/  FFMA.FTZ R4, R4, c[0x0][0x23c], -R57.reuse ;  /* 0x00008f0004047a23 */ /* 0x100fe20000010839 */
[----:B------:R-:W-:Y:S01]  /*2790*/  @!P6 FSEL R5, R5, -INF , !P0 ;  /* 0xff8000000505e808 */ /* 0x000fe20004000000 */
[C---:B--2---:R-:W-:Y:S02]  /*27a0*/  HMMA.16816.F32 R12, R60.reuse, R52, R12 ;  /* 0x000000343c0c723c */ /* 0x044fe4000000180c */
[----:B------:R3:W1:Y:S01]  /*27b0*/  MUFU.EX2 R168, R4 ;  /* 0x0000000400a87308 */ /* 0x0006620000000800 */
[----:B------:R-:W-:Y:S01]  /*27c0*/  FSETP.NEU.FTZ.AND P0, PT, R222, -INF , PT ;  /* 0xff800000de00780b */ /* 0x000fe20003f1d000 */
[----:B------:R-:W-:Y:S01]  /*27d0*/  FFMA.FTZ R5, R5, c[0x0][0x23c], -R57 ;  /* 0x00008f0005057a23 */ /* 0x000fe20000010839 */
[----:B------:R-:W-:Y:S02]  /*27e0*/  @!P6 FSEL R6, R6, -INF , !P1 ;  /* 0xff8000000606e808 */ /* 0x000fe40004800000 */
[----:B------:R-:W-:Y:S01]  /*27f0*/  FSEL R3, R3, RZ, P0 ;  /* 0x000000ff03037208 */ /* 0x000fe20000000000 */
[----:B------:R-:W-:Y:S03]  /*2800*/  HMMA.16816.F32 R16, R60, R54, R16 ;  /* 0x000000363c10723c */ /* 0x000fe60000001810 */
[----:B------:R-:W-:Y:S01]  /*2810*/  @!P6 ISETP.GE.AND P0, PT, R58, R2, PT ;  /* 0x000000023a00e20c */ /* 0x000fe20003f06270 */
[----:B------:R2:W4:Y:S01]  /*2820*/  MUFU.EX2 R103, R5 ;  /* 0x0000000500677308 */ /* 0x0005220000000800 */
[--C-:B------:R-:W-:Y:S01]  /*2830*/  FFMA.FTZ R102, R6, c[0x0][0x23c], -R3.reuse ;  /* 0x00008f0006667a23 */ /* 0x100fe20000010803 */
[----:B------:R-:W-:Y:S01]  /*2840*/  @!P6 IADD3 R6, R0, 0x8, RZ ;  /* 0x000000080006e810 */ /* 0x000fe20007ffe0ff */
[----:B------:R-:W-:Y:S01]  /*2850*/  IMAD.MOV.U32 R63, RZ, RZ, c[0x0][0x1c0] ;  /* 0x00007000ff3f7624 */ /* 0x000fe200078e00ff */
[----:B------:R-:W-:Y:S02]  /*2860*/  @!P6 FSEL R7, R7, -INF , !P0 ;  /* 0xff8000000707e808 */ /* 0x000fe40004000000 */
[C---:B------:R-:W-:Y:S02]  /*2870*/  @!P6 ISETP.GE.AND P1, PT, R6.reuse, R56, PT ;  /* 0x000000380600e20c */ /* 0x040fe40003f26270 */
[----:B------:R-:W-:Y:S01]  /*2880*/  @!P6 ISETP.GE.AND P0, PT, R6, R2, PT ;  /* 0x000000020600e20c */ /* 0x000fe20003f06270 */
[----:B------:R-:W-:Y:S01]  /*2890*/  FFMA.FTZ R7, R7, c[0x0][0x23c], -R3 ;  /* 0x00008f0007077a23 */ /* 0x000fe20000010803 */
[----:B------:R-:W-:Y:S01]  /*28a0*/  @!P6 FSEL R8, R8, -INF , !P1 ;  /* 0xff8000000808e808 */ /* 0x000fe20004800000 */
[----:B------:R-:W-:Y:S01]  /*28b0*/  MUFU.EX2 R102, R102 ;  /* 0x0000006600667308 */ /* 0x000fe20000000800 */
[----:B------:R-:W-:Y:S01]  /*28c0*/  @!P6 FSEL R10, R10, -INF , !P0 ;  /* 0xff8000000a0ae808 */ /* 0x000fe20004000000 */
[----:B------:R-:W-:Y:S02]  /*28d0*/  IMAD R63, R63, c[0x0][0x22c], RZ ;  /* 0x00008b003f3f7a24 */ /* 0x000fe400078e02ff */
[----:B---3--:R-:W-:Y:S01]  /*28e0*/  IMAD R4, R205, 0x4, R169 ;  /* 0x00000004cd047824 */ /* 0x008fe200078e02a9 */
[----:B------:R-:W-:Y:S01]  /*28f0*/  IADD3 R169, R236, 0x78dde6e4, RZ ;  /* 0x78dde6e4eca97810 */ /* 0x000fe20007ffe0ff */
[----:B------:R-:W-:Y:S01]  /*2900*/  FFMA.FTZ R100, R8, c[0x0][0x23c], -R57 ;  /* 0x00008f0008647a23 */ /* 0x000fe20000010839 */
[----:B------:R-:W-:Y:S01]  /*2910*/  @!P6 IADD3 R8, R0, 0x10, RZ ;  /* 0x000000100008e810 */ /* 0x000fe20007ffe0ff */
[----:B------:R-:W-:Y:S02]  /*2920*/  FFMA.FTZ R10, R10, c[0x0][0x23c], -R3 ;  /* 0x00008f000a0a7a23 */ /* 0x000fe40000010803 */
[----:B------:R3:W1:Y:S01]  /*2930*/  MUFU.EX2 R101, R7 ;  /* 0x0000000700657308 */ /* 0x0006620000000800 */
[C---:B------:R-:W-:Y:S01]  /*2940*/  @!P6 ISETP.GE.AND P4, PT, R8.reuse, R56, PT ;  /* 0x000000380800e20c */ /* 0x040fe20003f86270 */
[----:B------:R-:W-:Y:S01]  /*2950*/  IMAD.U32 R63, R63, -0x40, RZ ;  /* 0xffffffc03f3f7824 */ /* 0x000fe200078e00ff */
[----:B------:R-:W-:Y:S01]  /*2960*/  @!P6 ISETP.GE.AND P3, PT, R8, R2, PT ;  /* 0x000000020800e20c */ /* 0x000fe20003f66270 */
[----:B--2---:R-:W-:Y:S01]  /*2970*/  IMAD.WIDE.U32 R4, R4, -0x326172a9, RZ ;  /* 0xcd9e8d5704047825 */ /* 0x004fe200078e00ff */
[----:B------:R-:W-:Y:S02]  /*2980*/  @!P6 FSEL R12, R12, -INF , !P4 ;  /* 0xff8000000c0ce808 */ /* 0x000fe40006000000 */
[----:B------:R-:W-:Y:S02]  /*2990*/  @!P6 FSEL R14, R14, -INF , !P3 ;  /* 0xff8000000e0ee808 */ /* 0x000fe40005800000 */
[----:B------:R-:W-:Y:S01]  /*29a0*/  LOP3.LUT R5, R5, R249, R236, 0x96, !PT ;  /* 0x000000f905057212 */ /* 0x000fe200078e96ec */
[----:B------:R-:W-:Y:S01]  /*29b0*/  FFMA.FTZ R12, R12, c[0x0][0x23c], -R57 ;  /* 0x00008f000c0c7a23 */ /* 0x000fe20000010839 */
[----:B------:R-:W-:Y:S01]  /*29c0*/  LOP3.LUT R58, R229, R4, R59, 0x96, !PT ;  /* 0x00000004e53a7212 */ /* 0x000fe200078e963b */
[----:B------:R-:W2:Y:S01]  /*29d0*/  MUFU.EX2 R100, R100 ;  /* 0x0000006400647308 */ /* 0x000ea20000000800 */
[----:B------:R-:W-:Y:S01]  /*29e0*/  IADD3 R59, R236, -0x255992d5, RZ ;  /* 0xdaa66d2bec3b7810 */ /* 0x000fe20007ffe0ff */
[----:B------:R-:W-:Y:S04]  /*29f0*/  IMAD.WIDE.U32 R4, R5, -0x2daee0ad, RZ ;  /* 0xd2511f5305047825 */ /* 0x000fe800078e00ff */
[----:B------:R-:W-:Y:S01]  /*2a00*/  IMAD.WIDE.U32 R64, R58, -0x2daee0ad, RZ ;  /* 0xd2511f533a407825 */ /* 0x000fe200078e00ff */
[----:B------:R-:W-:Y:S02]  /*2a10*/  LOP3.LUT R58, R5, R240, R242, 0x96, !PT ;  /* 0x000000f0053a7212 */ /* 0x000fe400078e96f2 */
[----:B------:R-:W-:Y:S01]  /*2a20*/  @!P6 IADD3 R5, R0, 0x9, RZ ;  /* 0x000000090005e810 */ /* 0x000fe20007ffe0ff */
[----:B------:R-:W-:Y:S01]  /*2a30*/  FFMA.FTZ R14, R14, c[0x0][0x23c], -R3 ;  /* 0x00008f000e0e7a23 */ /* 0x000fe20000010803 */
[----:B------:R-:W-:Y:S02]  /*2a40*/  LOP3.LUT R6, R65, R4, R243, 0x96, !PT ;  /* 0x0000000441067212 */ /* 0x000fe400078e96f3 */
[C---:B------:R-:W-:Y:S01]  /*2a50*/  @!P6 ISETP.GE.AND P2, PT, R5.reuse, R56, PT ;  /* 0x000000380500e20c */ /* 0x040fe20003f46270 */
[----:B------:R-:W-:Y:S01]  /*2a60*/  MUFU.EX2 R61, R14 ;  /* 0x0000000e003d7308 */ /* 0x000fe20000000800 */
[----:B------:R-:W-:Y:S01]  /*2a70*/  @!P6 ISETP.GE.AND P1, PT, R5, R2, PT ;  /* 0x000000020500e20c */ /* 0x000fe20003f26270 */
[----:B------:R-:W-:Y:S01]  /*2a80*/  IMAD.WIDE.U32 R4, R58, -0x326172a9, RZ ;  /* 0xcd9e8d573a047825 */ /* 0x000fe200078e00ff */
[----:B------:R-:W-:Y:S02]  /*2a90*/  @!P6 FSEL R9, R9, -INF , !P2 ;  /* 0xff8000000909e808 */ /* 0x000fe40005000000 */
[----:B------:R-:W-:Y:S01]  /*2aa0*/  @!P6 FSEL R11, R11, -INF , !P1 ;  /* 0xff8000000b0be808 */ /* 0x000fe20004800000 */
[----:B---3--:R-:W-:Y:S01]  /*2ab0*/  IMAD.WIDE.U32 R6, R6, -0x326172a9, RZ ;  /* 0xcd9e8d5706067825 */ /* 0x008fe200078e00ff */
[----:B------:R-:W-:Y:S03]  /*2ac0*/  LOP3.LUT R5, R5, R228, R66, 0x96, !PT ;  /* 0x000000e405057212 */ /* 0x000fe600078e9642 */
[----:B------:R-:W-:Y:S01]  /*2ad0*/  FFMA.FTZ R11, R11, c[0x0][0x23c], -R3 ;  /* 0x00008f000b0b7a23 */ /* 0x000fe20000010803 */
[----:B------:R-:W-:Y:S01]  /*2ae0*/  LOP3.LUT R7, R7, R4, R59, 0x96, !PT ;  /* 0x0000000407077212 */ /* 0x000fe200078e963b */
[----:B------:R-:W-:Y:S01]  /*2af0*/  IMAD.WIDE.U32 R4, R5, -0x2daee0ad, RZ ;  /* 0xd2511f5305047825 */ /* 0x000fe200078e00ff */
[----:B------:R3:W-:Y:S01]  /*2b00*/  MUFU.EX2 R66, R10 ;  /* 0x0000000a00427308 */ /* 0x0007e20000000800 */
[----:B------:R-:W-:Y:S02]  /*2b10*/  IADD3 R59, R236, 0x1715609d, RZ ;  /* 0x1715609dec3b7810 */ /* 0x000fe40007ffe0ff */
[----:B------:R-:W-:Y:S02]  /*2b20*/  FFMA.FTZ R67, R9, c[0x0][0x23c], -R57 ;  /* 0x00008f0009437a23 */ /* 0x000fe40000010839 */
[----:B------:R-:W-:Y:S01]  /*2b30*/  IMAD.WIDE.U32 R8, R7, -0x2daee0ad, RZ ;  /* 0xd2511f5307087825 */ /* 0x000fe200078e00ff */
[----:B------:R-:W-:Y:S02]  /*2b40*/  LOP3.LUT R7, R5, R64, R244, 0x96, !PT ;  /* 0x0000004005077212 */ /* 0x000fe400078e96f4 */
[----:B------:R-:W-:Y:S02]  /*2b50*/  @!P6 IADD3 R5, R0, 0x11, RZ ;  /* 0x000000110005e810 */ /* 0x000fe40007ffe0ff */
[----:B------:R-:W-:Y:S01]  /*2b60*/  MUFU.EX2 R65, R11 ;  /* 0x0000000b00417308 */ /* 0x000fe20000000800 */
[----:B------:R-:W-:Y:S02]  /*2b70*/  LOP3.LUT R52, R9, R4, R245, 0x96, !PT ;  /* 0x0000000409347212 */ /* 0x000fe400078e96f5 */
[C---:B------:R-:W-:Y:S02]  /*2b80*/  @!P6 ISETP.GE.AND P0, PT, R5.reuse, R2, PT ;  /* 0x000000020500e20c */ /* 0x040fe40003f06270 */
[----:B------:R-:W-:Y:S01]  /*2b90*/  @!P6 ISETP.GE.AND P2, PT, R5, R56, PT ;  /* 0x000000380500e20c */ /* 0x000fe20003f46270 */
[----:B------:R-:W-:Y:S01]  /*2ba0*/  IMAD.WIDE.U32 R4, R7, -0x326172a9, RZ ;  /* 0xcd9e8d5707047825 */ /* 0x000fe200078e00ff */
[----:B------:R-:W-:Y:S02]  /*2bb0*/  @!P6 FSEL R15, R15, -INF , !P0 ;  /* 0xff8000000f0fe808 */ /* 0x000fe40004000000 */
[----:B------:R-:W-:Y:S01]  /*2bc0*/  @!P6 FSEL R13, R13, -INF , !P2 ;  /* 0xff8000000d0de808 */ /* 0x000fe20005000000 */
[----:B------:R1:W-:Y:S01]  /*2bd0*/  MUFU.EX2 R64, R12 ;  /* 0x0000000c00407308 */ /* 0x0003e20000000800 */
[----:B------:R-:W-:Y:S01]  /*2be0*/  IMAD.WIDE.U32 R52, R52, -0x326172a9, RZ ;  /* 0xcd9e8d5734347825 */ /* 0x000fe200078e00ff */
[----:B------:R-:W-:Y:S02]  /*2bf0*/  LOP3.LUT R6, R5, R6, R169, 0x96, !PT ;  /* 0x0000000605067212 */ /* 0x000fe400078e96a9 */
[----:B---3--:R-:W-:Y:S01]  /*2c00*/  IADD3 R10, R236, -0x4ab325aa, RZ ;  /* 0xb54cda56ec0a7810 */ /* 0x008fe20007ffe0ff */
[----:B------:R-:W-:Y:S01]  /*2c10*/  FFMA.FTZ R15, R15, c[0x0][0x23c], -R3 ;  /* 0x00008f000f0f7a23 */ /* 0x000fe20000010803 */
[----:B------:R-:W-:Y:S01]  /*2c20*/  LOP3.LUT R5, R53, R4, R59, 0x96, !PT ;  /* 0x0000000435057212 */ /* 0x000fe200078e963b */
[----:B------:R-:W-:Y:S01]  /*2c30*/  IMAD.WIDE.U32 R6, R6, -0x2daee0ad, RZ ;  /* 0xd2511f5306067825 */ /* 0x000fe200078e00ff */
[C---:B------:R-:W-:Y:S02]  /*2c40*/  @!P6 IADD3 R4, R0.reuse, 0x18, RZ ;  /* 0x000000180004e810 */ /* 0x040fe40007ffe0ff */
[----:B------:R-:W-:Y:S01]  /*2c50*/  @!P6 IADD3 R0, R0, 0x19, RZ ;  /* 0x000000190000e810 */ /* 0x000fe20007ffe0ff */
[----:B------:R-:W-:Y:S01]  /*2c60*/  MUFU.EX2 R67, R67 ;  /* 0x0000004300437308 */ /* 0x000fe20000000800 */
[C---:B------:R-:W-:Y:S01]  /*2c70*/  @!P6 ISETP.GE.AND P1, PT, R4.reuse, R56, PT ;  /* 0x000000380400e20c */ /* 0x040fe20003f26270 */
[----:B------:R-:W-:Y:S01]  /*2c80*/  FFMA.FTZ R13, R13, c[0x0][0x23c], -R57 ;  /* 0x00008f000d0d7a23 */ /* 0x000fe20000010839 */
[----:B------:R-:W-:Y:S01]  /*2c90*/  @!P6 ISETP.GE.AND P5, PT, R4, R2, PT ;  /* 0x000000020400e20c */ /* 0x000fe20003fa6270 */
[----:B------:R-:W-:Y:S01]  /*2ca0*/  IMAD.WIDE.U32 R4, R5, -0x2daee0ad, RZ ;  /* 0xd2511f5305047825 */ /* 0x000fe200078e00ff */
[----:B------:R-:W-:Y:S02]  /*2cb0*/  LOP3.LUT R8, R7, R8, R246, 0x96, !PT ;  /* 0x0000000807087212 */ /* 0x000fe400078e96f6 */
[C---:B------:R-:W-:Y:S02]  /*2cc0*/  @!P6 ISETP.GE.AND P4, PT, R0.reuse, R56, PT ;  /* 0x000000380000e20c */ /* 0x040fe40003f86270 */
[----:B------:R-:W-:Y:S01]  /*2cd0*/  @!P6 ISETP.GE.AND P2, PT, R0, R2, PT ;  /* 0x000000020000e20c */ /* 0x000fe20003f46270 */
[----:B------:R-:W-:Y:S01]  /*2ce0*/  MUFU.EX2 R62, R13 ;  /* 0x0000000d003e7308 */ /* 0x000fe20000000800 */
[--C-:B------:R-:W-:Y:S02]  /*2cf0*/  SHF.R.U32.HI R0, RZ, 0x18, R4.reuse ;  /* 0x00000018ff007819 */ /* 0x100fe40000011604 */
[----:B------:R-:W-:Y:S02]  /*2d00*/  LOP3.LUT R2, R5, R6, R247, 0x96, !PT ;  /* 0x0000000605027212 */ /* 0x000fe400078e96f7 */
[C---:B------:R-:W-:Y:S02]  /*2d10*/  LOP3.LUT R6, R4.reuse, 0xff, RZ, 0xc0, !PT ;  /* 0x000000ff04067812 */ /* 0x040fe400078ec0ff */
[----:B-1----:R-:W-:Y:S02]  /*2d20*/  LOP3.LUT R12, R4, 0xffff, RZ, 0xc0, !PT ;  /* 0x0000ffff040c7812 */ /* 0x002fe400078ec0ff */
[----:B------:R-:W-:Y:S01]  /*2d30*/  SHF.R.U32.HI R11, RZ, 0x10, R4 ;  /* 0x00000010ff0b7819 */ /* 0x000fe20000011604 */
[----:B------:R-:W-:Y:S01]  /*2d40*/  IMAD.WIDE.U32 R4, R8, -0x326172a9, RZ ;  /* 0xcd9e8d5708047825 */ /* 0x000fe200078e00ff */
[----:B------:R-:W-:Y:S01]  /*2d50*/  ISETP.LE.U32.AND P0, PT, R0, UR5, PT ;  /* 0x0000000500007c0c */ /* 0x000fe2000bf03070 */
[----:B------:R-:W-:Y:S01]  /*2d60*/  MUFU.EX2 R60, R15 ;  /* 0x0000000f003c7308 */ /* 0x000fe20000000800 */
[----:B------:R-:W-:Y:S02]  /*2d70*/  ISETP.LE.U32.AND P3, PT, R6, UR5, PT ;  /* 0x0000000506007c0c */ /* 0x000fe4000bf63070 */
[----:B------:R-:W-:Y:S02]  /*2d80*/  LOP3.LUT R0, R5, R52, R10, 0x96, !PT ;  /* 0x0000003405007212 */ /* 0x000fe400078e960a */
[----:B------:R-:W-:Y:S02]  /*2d90*/  LOP3.LUT R7, R4, 0xffff, RZ, 0xc0, !PT ;  /* 0x0000ffff04077812 */ /* 0x000fe400078ec0ff */
[----:B------:R-:W-:Y:S02]  /*2da0*/  LOP3.LUT R6, R0, 0xff, RZ, 0xc0, !PT ;  /* 0x000000ff00067812 */ /* 0x000fe400078ec0ff */
[----:B------:R-:W-:Y:S02]  /*2db0*/  LOP3.LUT R8, R4, 0xff, RZ, 0xc0, !PT ;  /* 0x000000ff04087812 */ /* 0x000fe400078ec0ff */
[--C-:B------:R-:W-:Y:S02]  /*2dc0*/  SHF.R.U32.HI R9, RZ, 0x10, R4.reuse ;  /* 0x00000010ff097819 */ /* 0x100fe40000011604 */
[----:B------:R-:W-:Y:S02]  /*2dd0*/  SHF.R.U32.HI R10, RZ, 0x18, R4 ;  /* 0x00000018ff0a7819 */ /* 0x000fe40000011604 */
[----:B------:R-:W-:Y:S02]  /*2de0*/  LOP3.LUT R4, R0, 0xffff, RZ, 0xc0, !PT ;  /* 0x0000ffff00047812 */ /* 0x000fe400078ec0ff */
[----:B------:R-:W-:Y:S02]  /*2df0*/  @!P6 FSEL R16, R16, -INF , !P1 ;  /* 0xff8000001010e808 */ /* 0x000fe40004800000 */
[----:B------:R-:W-:Y:S02]  /*2e00*/  ISETP.LE.U32.AND P1, PT, R6, UR5, PT ;  /* 0x0000000506007c0c */ /* 0x000fe4000bf23070 */
[----:B------:R-:W-:Y:S01]  /*2e10*/  SHF.R.U32.HI R4, RZ, 0x8, R4 ;  /* 0x00000008ff047819 */ /* 0x000fe20000011604 */
[----:B------:R-:W-:Y:S01]  /*2e20*/  FFMA.FTZ R16, R16, c[0x0][0x23c], -R57 ;  /* 0x00008f0010107a23 */ /* 0x000fe20000010839 */
[----:B------:R-:W-:Y:S02]  /*2e30*/  @!P6 FSEL R19, R19, -INF , !P2 ;  /* 0xff8000001313e808 */ /* 0x000fe40005000000 */
[----:B------:R-:W-:Y:S01]  /*2e40*/  @!P6 FSEL R18, R18, -INF , !P5 ;  /* 0xff8000001212e808 */ /* 0x000fe20006800000 */
[----:B------:R-:W1:Y:S01]  /*2e50*/  MUFU.EX2 R59, R16 ;  /* 0x00000010003b7308 */ /* 0x000e620000000800 */
[----:B------:R-:W-:Y:S02]  /*2e60*/  LOP3.LUT R4, R4, 0xffff, RZ, 0xc0, !PT ;  /* 0x0000ffff04047812 */ /* 0x000fe400078ec0ff */
[--C-:B------:R-:W-:Y:S01]  /*2e70*/  SHF.R.U32.HI R5, RZ, 0x10, R0.reuse ;  /* 0x00000010ff057819 */ /* 0x100fe20000011600 */
[--C-:B------:R-:W-:Y:S01]  /*2e80*/  FFMA.FTZ R18, R18, c[0x0][0x23c], -R3.reuse ;  /* 0x00008f0012127a23 */ /* 0x100fe20000010803 */
[----:B------:R-:W-:Y:S01]  /*2e90*/  ISETP.LE.U32.AND P5, PT, R4, UR5, PT ;  /* 0x0000000504007c0c */ /* 0x000fe2000bfa3070 */
[----:B------:R-:W-:Y:S01]  /*2ea0*/  FFMA.FTZ R3, R19, c[0x0][0x23c], -R3 ;  /* 0x00008f0013037a23 */ /* 0x000fe20000010803 */
[----:B------:R-:W-:Y:S01]  /*2eb0*/  SHF.R.U32.HI R0, RZ, 0x18, R0 ;  /* 0x00000018ff007819 */ /* 0x000fe20000011600 */
[----:B------:R-:W-:Y:S01]  /*2ec0*/  @!P1 FADD.FTZ R168, -R168, -RZ ;  /* 0x800000ffa8a89221 */ /* 0x000fe20000010100 */
[----:B------:R-:W-:Y:S01]  /*2ed0*/  @!P6 FSEL R17, R17, -INF , !P4 ;  /* 0xff8000001111e808 */ /* 0x000fe20006000000 */
[----:B------:R-:W3:Y:S01]  /*2ee0*/  MUFU.EX2 R56, R3 ;  /* 0x0000000300387308 */ /* 0x000ee20000000800 */
[----:B------:R-:W-:Y:S02]  /*2ef0*/  ISETP.LE.U32.AND P6, PT, R0, UR5, PT ;  /* 0x0000000500007c0c */ /* 0x000fe4000bfc3070 */
[----:B------:R-:W-:Y:S01]  /*2f00*/  ISETP.LE.U32.AND P1, PT, R8, UR5, PT ;  /* 0x0000000508007c0c */ /* 0x000fe2000bf23070 */
[----:B------:R-:W-:Y:S01]  /*2f10*/  FFMA.FTZ R57, R17, c[0x0][0x23c], -R57 ;  /* 0x00008f0011397a23 */ /* 0x000fe20000010839 */
[----:B------:R-:W-:Y:S02]  /*2f20*/  SHF.R.U32.HI R0, RZ, 0x8, R7 ;  /* 0x00000008ff007819 */ /* 0x000fe40000011607 */
[----:B------:R-:W-:Y:S01]  /*2f30*/  LOP3.LUT R5, R5, 0xff, RZ, 0xc0, !PT ;  /* 0x000000ff05057812 */ /* 0x000fe200078ec0ff */
[----:B----4-:R-:W-:Y:S01]  /*2f40*/  @!P5 FADD.FTZ R103, -R103, -RZ ;  /* 0x800000ff6767d221 */ /* 0x010fe20000010100 */
[----:B------:R-:W-:Y:S01]  /*2f50*/  LOP3.LUT R0, R0, 0xffff, RZ, 0xc0, !PT ;  /* 0x0000ffff00007812 */ /* 0x000fe200078ec0ff */
[----:B------:R-:W-:Y:S01]  /*2f60*/  MUFU.EX2 R58, R57 ;  /* 0x00000039003a7308 */ /* 0x000fe20000000800 */
[----:B------:R-:W-:Y:S02]  /*2f70*/  ISETP.LE.U32.AND P4, PT, R5, UR5, PT ;  /* 0x0000000505007c0c */ /* 0x000fe4000bf83070 */
[----:B------:R-:W-:Y:S01]  /*2f80*/  ISETP.LE.U32.AND P5, PT, R0, UR5, PT ;  /* 0x0000000500007c0c */ /* 0x000fe2000bfa3070 */
[----:B------:R-:W-:Y:S01]  /*2f90*/  @!P6 FADD.FTZ R101, -R101, -RZ ;  /* 0x800000ff6565e221 */ /* 0x000fe20000010100 */
[----:B------:R-:W-:Y:S01]  /*2fa0*/  LOP3.LUT R0, R9, 0xff, RZ, 0xc0, !PT ;  /* 0x000000ff09007812 */ /* 0x000fe200078ec0ff */
[----:B--2---:R-:W-:Y:S01]  /*2fb0*/  @!P1 FADD.FTZ R100, -R100, -RZ ;  /* 0x800000ff64649221 */ /* 0x004fe20000010100 */
[----:B------:R-:W-:Y:S01]  /*2fc0*/  LOP3.LUT R4, R2, 0xff, RZ, 0xc0, !PT ;  /* 0x000000ff02047812 */ /* 0x000fe200078ec0ff */
[----:B-1----:R-:W-:Y:S01]  /*2fd0*/  @!P3 FADD.FTZ R59, -R59, -RZ ;  /* 0x800000ff3b3bb221 */ /* 0x002fe20000010100 */
[----:B------:R-:W-:Y:S01]  /*2fe0*/  ISETP.LE.U32.AND P6, PT, R0, UR5, PT ;  /* 0x0000000500007c0c */ /* 0x000fe2000bfc3070 */
[----:B------:R-:W1:Y:S01]  /*2ff0*/  MUFU.EX2 R57, R18 ;  /* 0x0000001200397308 */ /* 0x000e620000000800 */
[----:B------:R-:W-:Y:S02]  /*3000*/  ISETP.LE.U32.AND P1, PT, R10, UR5, PT ;  /* 0x000000050a007c0c */ /* 0x000fe4000bf23070 */
[----:B------:R-:W-:Y:S01]  /*3010*/  ISETP.LE.U32.AND P2, PT, R4, UR5, PT ;  /* 0x0000000504007c0c */ /* 0x000fe2000bf43070 */
[----:B------:R-:W-:Y:S01]  /*3020*/  @!P4 FADD.FTZ R102, -R102, -RZ ;  /* 0x800000ff6666c221 */ /* 0x000fe20000010100 */
[--C-:B------:R-:W-:Y:S01]  /*3030*/  SHF.R.U32.HI R4, RZ, 0x18, R2.reuse ;  /* 0x00000018ff047819 */ /* 0x100fe20000011602 */
[----:B------:R-:W-:Y:S01]  /*3040*/  @!P5 FADD.FTZ R67, -R67, -RZ ;  /* 0x800000ff4343d221 */ /* 0x000fe20000010100 */
[----:B------:R-:W-:Y:S01]  /*3050*/  SHF.R.U32.HI R0, RZ, 0x10, R2 ;  /* 0x00000010ff007819 */ /* 0x000fe20000011602 */
[----:B---3--:R-:W-:Y:S01]  /*3060*/  @!P0 FADD.FTZ R56, -R56, -RZ ;  /* 0x800000ff38388221 */ /* 0x008fe20000010100 */
[----:B------:R-:W-:Y:S02]  /*3070*/  LOP3.LUT R2, R2, 0xffff, RZ, 0xc0, !PT ;  /* 0x0000ffff02027812 */ /* 0x000fe400078ec0ff */
[----:B------:R-:W-:Y:S01]  /*3080*/  LOP3.LUT R0, R0, 0xff, RZ, 0xc0, !PT ;  /* 0x000000ff00007812 */ /* 0x000fe200078ec0ff */
[----:B------:R-:W-:Y:S01]  /*3090*/  @!P6 FADD.FTZ R66, -R66, -RZ ;  /* 0x800000ff4242e221 */ /* 0x000fe20000010100 */
[----:B------:R-:W-:Y:S01]  /*30a0*/  SHF.R.U32.HI R2, RZ, 0x8, R2 ;  /* 0x00000008ff027819 */ /* 0x000fe20000011602 */
[----:B------:R-:W-:Y:S01]  /*30b0*/  @!P1 FADD.FTZ R65, -R65, -RZ ;  /* 0x800000ff41419221 */ /* 0x000fe20000010100 */
[----:B------:R-:W-:Y:S01]  /*30c0*/  LOP3.LUT R3, R11, 0xff, RZ, 0xc0, !PT ;  /* 0x000000ff0b037812 */ /* 0x000fe200078ec0ff */
[----:B------:R-:W-:Y:S01]  /*30d0*/  @!P2 FADD.FTZ R64, -R64, -RZ ;  /* 0x800000ff4040a221 */ /* 0x000fe20000010100 */
[----:B------:R-:W-:Y:S02]  /*30e0*/  LOP3.LUT R2, R2, 0xffff, RZ, 0xc0, !PT ;  /* 0x0000ffff02027812 */ /* 0x000fe400078ec0ff */
[----:B------:R-:W-:Y:S02]  /*30f0*/  ISETP.LE.U32.AND P5, PT, R0, UR5, PT ;  /* 0x0000000500007c0c */ /* 0x000fe4000bfa3070 */
[----:B------:R-:W-:Y:S02]  /*3100*/  SHF.R.U32.HI R0, RZ, 0x8, R12 ;  /* 0x00000008ff007819 */ /* 0x000fe4000001160c */
[----:B------:R-:W-:Y:S02]  /*3110*/  ISETP.LE.U32.AND P1, PT, R3, UR5, PT ;  /* 0x0000000503007c0c */ /* 0x000fe4000bf23070 */
[----:B------:R-:W-:Y:S02]  /*3120*/  F2FP.RELU.PACK_AB R3, R103, R168 ;  /* 0x000000a86703723e */ /* 0x000fe400000008ff */
[----:B------:R-:W-:Y:S02]  /*3130*/  LOP3.LUT R0, R0, 0xffff, RZ, 0xc0, !PT ;  /* 0x0000ffff00007812 */ /* 0x000fe400078ec0ff */
[----:B------:R-:W-:Y:S01]  /*3140*/  ISETP.LE.U32.AND P6, PT, R2, UR5, PT ;  /* 0x0000000502007c0c */ /* 0x000fe2000bfc3070 */
[----:B------:R2:W-:Y:S01]  /*3150*/  STS [R218+0x12000], R3 ;  /* 0x01200003da007388 */ /* 0x0005e20000000800 */
[----:B------:R-:W-:Y:S01]  /*3160*/  F2FP.RELU.PACK_AB R2, R101, R102 ;  /* 0x000000666502723e */ /* 0x000fe200000008ff */
[----:B------:R-:W-:Y:S01]  /*3170*/  @!P5 FADD.FTZ R61, -R61, -RZ ;  /* 0x800000ff3d3dd221 */ /* 0x000fe20000010100 */
[----:B------:R-:W-:Y:S02]  /*3180*/  ISETP.LE.U32.AND P2, PT, R0, UR5, PT ;  /* 0x0000000500007c0c */ /* 0x000fe4000bf43070 */
[----:B------:R-:W-:Y:S01]  /*3190*/  F2FP.RELU.PACK_AB R0, R67, R100 ;  /* 0x000000644300723e */ /* 0x000fe200000008ff */
[----:B------:R3:W-:Y:S01]  /*31a0*/  STS [R218+0x12400], R2 ;  /* 0x01240002da007388 */ /* 0x0007e20000000800 */
[----:B------:R-:W-:Y:S01]  /*31b0*/  ISETP.LE.U32.AND P4, PT, R4, UR5, PT ;  /* 0x0000000504007c0c */ /* 0x000fe2000bf83070 */
[----:B-1----:R-:W-:Y:S01]  /*31c0*/  @!P1 FADD.FTZ R57, -R57, -RZ ;  /* 0x800000ff39399221 */ /* 0x002fe20000010100 */
[----:B------:R-:W-:Y:S01]  /*31d0*/  F2FP.RELU.PACK_AB R5, R65, R66 ;  /* 0x000000424105723e */ /* 0x000fe200000008ff */
[----:B------:R1:W-:Y:S01]  /*31e0*/  STS [R221+0x12000], R0 ;  /* 0x01200000dd007388 */ /* 0x0003e20000000800 */
[----:B------:R-:W-:Y:S01]  /*31f0*/  FSETP.GE.FTZ.AND P1, PT, R103, RZ, PT ;  /* 0x000000ff6700720b */ /* 0x000fe20003f36000 */
[----:B------:R-:W-:Y:S01]  /*3200*/  @!P6 FADD.FTZ R62, -R62, -RZ ;  /* 0x800000ff3e3ee221 */ /* 0x000fe20000010100 */
[----:B------:R-:W-:Y:S01]  /*3210*/  FSETP.GE.FTZ.AND P5, PT, R100, RZ, PT ;  /* 0x000000ff6400720b */ /* 0x000fe20003fb6000 */
[----:B------:R-:W-:Y:S01]  /*3220*/  STS [R221+0x12400], R5 ;  /* 0x01240005dd007388 */ /* 0x000fe20000000800 */
[----:B------:R-:W-:Y:S01]  /*3230*/  FSETP.GE.FTZ.AND P3, PT, R64, RZ, PT ;  /* 0x000000ff4000720b */ /* 0x000fe20003f76000 */
[----:B------:R-:W-:Y:S01]  /*3240*/  @!P2 FADD.FTZ R58, -R58, -RZ ;  /* 0x800000ff3a3aa221 */ /* 0x000fe20000010100 */
[----:B------:R-:W-:Y:S02]  /*3250*/  F2FP.RELU.PACK_AB R4, R62, R64 ;  /* 0x000000403e04723e */ /* 0x000fe400000008ff */
[----:B------:R-:W-:Y:S01]  /*3260*/  FSETP.GE.FTZ.AND P2, PT, R168, RZ, PT ;  /* 0x000000ffa800720b */ /* 0x000fe20003f56000 */
[----:B------:R-:W-:Y:S01]  /*3270*/  @!P4 FADD.FTZ R60, -R60, -RZ ;  /* 0x800000ff3c3cc221 */ /* 0x000fe20000010100 */
[----:B------:R-:W-:Y:S01]  /*3280*/  FSETP.GE.FTZ.AND P4, PT, R67, RZ, PT ;  /* 0x000000ff4300720b */ /* 0x000fe20003f96000 */
[----:B------:R-:W-:Y:S03]  /*3290*/  STS [R219+0x12000], R4 ;  /* 0x01200004db007388 */ /* 0x000fe60000000800 */
[----:B--2---:R-:W-:Y:S05]  /*32a0*/  F2FP.RELU.PACK_AB R3, R60, R61 ;  /* 0x0000003d3c03723e */ /* 0x004fea00000008ff */
[----:B------:R2:W-:Y:S01]  /*32b0*/  STS [R219+0x12400], R3 ;  /* 0x01240003db007388 */ /* 0x0005e20000000800 */
[----:B---3--:R-:W-:Y:S02]  /*32c0*/  F2FP.RELU.PACK_AB R2, R58, R59 ;  /* 0x0000003b3a02723e */ /* 0x008fe400000008ff */
[----:B-1----:R-:W-:Y:S03]  /*32d0*/  F2FP.RELU.PACK_AB R0, R56, R57 ;  /* 0x000000393800723e */ /* 0x002fe600000008ff */
[----:B------:R1:W-:Y:S04]  /*32e0*/  STS [R220+0x12000], R2 ;  /* 0x01200002dc007388 */ /* 0x0003e80000000800 */
[----:B------:R-:W-:Y:S04]  /*32f0*/  STS [R220+0x12400], R0 ;  /* 0x01240000dc007388 */ /* 0x000fe80000000800 */
[----:B------:R-:W3:Y:S08]  /*3300*/  LDSM.16.M88.4 R16, [R193+0x8000] ;  /* 0x00800000c110783b */ /* 0x000ef00000000200 */
[----:B------:R-:W4:Y:S01]  /*3310*/  LDSM.16.M88.4 R52, [R195+0x8000] ;  /* 0x00800000c334783b */ /* 0x000f220000000200 */
[----:B--2---:R-:W-:Y:S02]  /*3320*/  IMAD.MOV.U32 R3, RZ, RZ, R224 ;  /* 0x000000ffff037224 */ /* 0x004fe400078e00e0 */
[----:B-1----:R-:W-:Y:S01]  /*3330*/  IMAD.MOV.U32 R2, RZ, RZ, R225 ;  /* 0x000000ffff027224 */ /* 0x002fe200078e00e1 */
        /* <DEDUP_REMOVED lines=81> */
[C---:B------:R-:W-:Y:S01]  /*3850*/  FADD.FTZ R4, -R0.reuse, R14 ;  /* 0x0000000e00047221 */ /* 0x040fe20000010100 */
        /* <DEDUP_REMOVED lines=24> */
[----:B------:R-:W-:Y:S05]  /*39e0*/  IMAD.U32 R2, R4, -0x40, RZ ;  /* 0xffffffc004027824 */ /* 0x000fea00078e00ff */
[C---:B------:R-:W-:Y:S04]  /*39f0*/  LEA R3, P0, R2.reuse, R208, 0x1 ;  /* 0x000000d002037211 */ /* 0x040fe800078008ff */
[----:B------:R-:W-:Y:S01]  /*3a00*/  LEA.HI.X.SX32 R2, R2, R209, 0x1, P0 ;  /* 0x000000d102027211 */ /* 0x000fe200000f0eff */
[----:B------:R-:W-:Y:S01]  /*3a10*/  IMAD.MOV.U32 R208, RZ, RZ, R3 ;  /* 0x000000ffffd07224 */ /* 0x000fe200078e0003 */
[----:B------:R-:W-:Y:S02]  /*3a20*/  ISETP.NE.U32.AND P0, PT, R0, 0x1, PT ;  /* 0x000000010000780c */ /* 0x000fe40003f05070 */
[----:B------:R-:W-:Y:S02]  /*3a30*/  MOV R209, R2 ;  /* 0x0000000200d17202 */ /* 0x000fe40000000f00 */
[----:B------:R-:W-:Y:S02]  /*3a40*/  SEL R0, R5, 0x4000, !P0 ;  /* 0x0000400005007807 */ /* 0x000fe40004000000 */
[----:B------:R-:W-:Y:S02]  /*3a50*/  LEA R2, P0, R4, R208, 0x6 ;  /* 0x000000d004027211 */ /* 0x000fe400078030ff */
[----:B------:R-:W-:Y:S01]  /*3a60*/  IADD3 R187, R187, R0, RZ ;  /* 0x00000000bbbb7210 */ /* 0x000fe20007ffe0ff */
[----:B------:R-:W-:Y:S02]  /*3a70*/  IMAD.IADD R212, R212, 0x1, R0 ;  /* 0x00000001d4d47824 */ /* 0x000fe400078e0200 */
[----:B------:R-:W-:Y:S03]  /*3a80*/  IMAD.MOV.U32 R0, RZ, RZ, c[0x0][0x194] ;  /* 0x00006500ff007624 */ /* 0x000fe600078e00ff */
[----:B------:R-:W-:Y:S01]  /*3a90*/  @!PT LDS RZ, [RZ] ;  /* 0x00000000fffff984 */ /* 0x000fe20000000800 */
[----:B------:R-:W-:Y:S01]  /*3aa0*/  @!PT LDS RZ, [RZ] ;  /* 0x00000000fffff984 */ /* 0x000fe20000000800 */
[----:B------:R-:W-:Y:S01]  /*3ab0*/  @!PT LDS RZ, [RZ] ;  /* 0x00000000fffff984 */ /* 0x000fe20000000800 */
[----:B------:R1:W-:Y:S02]  /*3ac0*/  LDGSTS.E.BYPASS.LTC128B.128 [R212], [R208.64] ;  /* 0x00000000d0d47fae */ /* 0x0003e4000b901d52 */
[----:B------:R-:W-:Y:S02]  /*3ad0*/  LEA.HI.X R3, R4, R209, R0, 0x6, P0 ;  /* 0x000000d104037211 */ /* 0x000fe400000f3400 */
[----:B------:R1:W-:Y:S04]  /*3ae0*/  LDGSTS.E.BYPASS.LTC128B.128 [R212+0x2000], [R208.64+0x80] ;  /* 0x02000080d0d47fae */ /* 0x0003e8000b901d52 */
[----:B------:R1:W-:Y:S04]  /*3af0*/  LDGSTS.E.BYPASS.LTC128B.128 [R212+0x1000], [R2.64] ;  /* 0x0100000002d47fae */ /* 0x0003e8000b901d52 */
[----:B------:R1:W-:Y:S04]  /*3b00*/  LDGSTS.E.BYPASS.LTC128B.128 [R212+0x3000], [R2.64+0x80] ;  /* 0x0300008002d47fae */ /* 0x0003e8000b901d52 */
[----:B------:R-:W0:Y:S02]  /*3b10*/  LDGDEPBAR ;  /* 0x00000000000079af */ /* 0x000e240000000000 */
.L_x_441:
        /* <DEDUP_REMOVED lines=85> */
.L_x_442:
        /* <DEDUP_REMOVED lines=54> */
[----:B------:R-:W-:Y:S01]  /*43d0*/  @P4 IMAD.MOV.U32 R217, RZ, RZ, R0 ;  /* 0x000000ffffd94224 */ /* 0x000fe200078e0000 */
[----:B------:R-:W-:Y:S01]  /*43e0*/  IADD3 R0, R251, 0x40, RZ ;  /* 0x00000040fb007810 */ /* 0x000fe20007ffe0ff */
[----:B------:R-:W-:Y:S01]  /*43f0*/  IMAD R171, R171, c[0x0][0x1c0], RZ ;  /* 0x00007000abab7a24 */ /* 0x000fe200078e02ff */
[-C--:B-1----:R-:W-:Y:S05]  /*4400*/  HMMA.16816.F32 R4, R172, R176.reuse, R4 ;  /* 0x000000b0ac04723c */ /* 0x082fea0000001804 */
[----:B------:R-:W-:Y:S02]  /*4410*/  IMAD R171, R171, 0x38, RZ ;  /* 0x00000038abab7824 */ /* 0x000fe400078e02ff */
[C---:B------:R-:W-:Y:S01]  /*4420*/  IMAD.IADD R0, R214.reuse, 0x1, R0 ;  /* 0x00000001d6007824 */ /* 0x040fe200078e0200 */
[C---:B------:R-:W-:Y:S04]  /*4430*/  HMMA.16816.F32 R8, R180.reuse, R176, R8 ;  /* 0x000000b0b408723c */ /* 0x040fe80000001808 */
[----:B------:R-:W-:Y:S03]  /*4440*/  IMAD.IADD R0, R214, 0x1, R0 ;  /* 0x00000001d6007824 */ /* 0x000fe600078e0200 */
        /* <DEDUP_REMOVED lines=18> */
[CC--:B------:R-:W-:Y:S02]  /*4570*/  LEA.HI.X.SX32 R101, R251.reuse, R207.reuse, 0x2, P0 ;  /* 0x000000cffb657211 */ /* 0x0c0fe400000f16ff */
        /* <DEDUP_REMOVED lines=34> */
[C---:B------:R-:W-:Y:S02]  /*47a0*/  IADD3 R170, R251.reuse, 0x40, RZ ;  /* 0x00000040fbaa7810 */ /* 0x040fe40007ffe0ff */
[----:B----4-:R-:W-:Y:S01]  /*47b0*/  IADD3 R16, R251, 0x60, RZ ;  /* 0x00000060fb107810 */ /* 0x010fe20007ffe0ff */
[----:B------:R-:W-:Y:S02]  /*47c0*/  RED.E.ADD.F32.FTZ.RN.STRONG.GPU [R10.64], R12 ;  /* 0x0000000c0a00798e */ /* 0x000fe4000c10e792 */
[----:B------:R-:W-:Y:S02]  /*47d0*/  IMAD.IADD R170, R214, 0x1, R170 ;  /* 0x00000001d6aa7824 */ /* 0x000fe400078e02aa */
        /* <DEDUP_REMOVED lines=35> */
[C---:B------:R-:W-:Y:S03]  /*4a10*/  LOP3.LUT R0, R205.reuse, 0x1, RZ, 0xc0, !PT ;  /* 0x00000001cd007812 */ /* 0x040fe600078ec0ff */
[----:B------:R3:W-:Y:S04]  /*4a20*/  RED.E.ADD.F32.FTZ.RN.STRONG.GPU [R2.64+0x180], R65 ;  /* 0x000180410200798e */ /* 0x0007e8000c10e792 */
[----:B------:R-:W-:Y:S01]  /*4a30*/  LDSM.16.MT88.4 R56, [R184+0x800] ;  /* 0x00080000b838783b */ /* 0x000fe20000004200 */
[CC--:B-1----:R-:W-:Y:S04]  /*4a40*/  LEA R4, P1, R16.reuse, R206.reuse, 0x2 ;  /* 0x000000ce10047211 */ /* 0x0c2fe800078210ff */
[-C--:B------:R-:W-:Y:S02]  /*4a50*/  LEA.HI.X.SX32 R5, R16, R207.reuse, 0x2, P1 ;  /* 0x000000cf10057211 */ /* 0x080fe400008f16ff */
[CC--:B--2---:R-:W-:Y:S01]  /*4a60*/  LEA R6, P2, R230.reuse, R206.reuse, 0x2 ;  /* 0x000000cee6067211 */ /* 0x0c4fe200078410ff */
[----:B------:R-:W-:Y:S03]  /*4a70*/  LDSM.16.MT88.4 R16, [R184+0x2000] ;  /* 0x00200000b810783b */ /* 0x000fe60000004200 */
[----:B------:R-:W-:Y:S01]  /*4a80*/  LEA.HI.X.SX32 R7, R230, R207, 0x2, P2 ;  /* 0x000000cfe6077211 */ /* 0x000fe200010f16ff */
        /* <DEDUP_REMOVED lines=63> */
.L_x_440:
[----:B--234-:R-:W2:Y:S04]  /*4e80*/  LDL.LU R60, [R1+0x18] ;  /* 0x00001800013c7983 */ /* 0x01cea80000300800 */
[----:B------:R-:W3:Y:S04]  /*4e90*/  LDL.64 R58, [R1+0x10] ;  /* 0x00001000013a7983 */ /* 0x000ee80000100a00 */
[----:B------:R-:W4:Y:S04]  /*4ea0*/  LDL.LU R57, [R1+0xc] ;  /* 0x00000c0001397983 */ /* 0x000f280000300800 */
[----:B------:R-:W4:Y:S04]  /*4eb0*/  LDL R56, [R1] ;  /* 0x0000000001387983 */ /* 0x000f280000100800 */
[----:B------:R-:W4:Y:S01]  /*4ec0*/  LDL R55, [R1+0x4] ;  /* 0x0000040001377983 */ /* 0x000f220000100800 */
[----:B------:R-:W-:-:S02]  /*4ed0*/  FMUL.FTZ R68, R68, c[0x0][0x2e0] ;  /* 0x0000b80044447a20 */ /* 0x000fc40000410000 */
[----:B------:R-:W-:Y:S02]  /*4ee0*/  FMUL.FTZ R0, R69, c[0x0][0x2e0] ;  /* 0x0000b80045007a20 */ /* 0x000fe40000410000 */
[----:B------:R-:W-:Y:S02]  /*4ef0*/  FMUL.FTZ R70, R70, c[0x0][0x2e0] ;  /* 0x0000b80046467a20 */ /* 0x000fe40000410000 */
[----:B------:R-:W-:Y:S01]  /*4f00*/  FMUL.FTZ R2, R71, c[0x0][0x2e0] ;  /* 0x0000b80047027a20 */ /* 0x000fe20000410000 */
[----:B------:R-:W-:Y:S01]  /*4f10*/  F2FP.PACK_AB R0, R0, R68 ;  /* 0x000000440000723e */ /* 0x000fe200000000ff */
[----:B------:R-:W-:Y:S01]  /*4f20*/  BAR.SYNC.DEFER_BLOCKING 0x0 ;  /* 0x0000000000007b1d */ /* 0x000fe20000010000 */
        /* <DEDUP_REMOVED lines=32> */
[----:B------:R-:W-:Y:S02]  /*5130*/  FMUL.FTZ R30, R30, c[0x0][0x2dc] ;  /* 0x0000b7001e1e7a20 */ /* 0x000fe40000410000 */
[----:B------:R-:W-:Y:S01]  /*5140*/  FMUL.FTZ R20, R31, c[0x0][0x2dc] ;  /* 0x0000b7001f147a20 */ /* 0x000fe20000410000 */
[----:B------:R-:W-:Y:S01]  /*5150*/  F2FP.PACK_AB R98, R99, R98 ;  /* 0x000000626362723e */ /* 0x000fe200000000ff */
[----:B------:R-:W-:Y:S02]  /*5160*/  FMUL.FTZ R88, R88, c[0x0][0x2e0] ;  /* 0x0000b80058587a20 */ /* 0x000fe40000410000 */
[----:B------:R-:W-:Y:S01]  /*5170*/  FMUL.FTZ R89, R89, c[0x0][0x2e0] ;  /* 0x0000b80059597a20 */ /* 0x000fe20000410000 */
[----:B------:R-:W-:Y:S01]  /*5180*/  F2FP.PACK_AB R20, R20, R30 ;  /* 0x0000001e1414723e */ /* 0x000fe200000000ff */
[----:B------:R-:W-:Y:S01]  /*5190*/  FMUL.FTZ R90, R90, c[0x0][0x2e0] ;  /* 0x0000b8005a5a7a20 */ /* 0x000fe20000410000 */
[----:B------:R-:W1:Y:S01]  /*51a0*/  S2R R30, SR_CTAID.Y ;  /* 0x00000000001e7919 */ /* 0x000e620000002600 */
        /* <DEDUP_REMOVED lines=13> */
[----:B------:R-:W-:Y:S02]  /*5280*/  FMUL.FTZ R23, R33, c[0x0][0x2dc] ;  /* 0x0000b70021177a20 */ /* 0x000fe40000410000 */
[----:B------:R-:W-:Y:S02]  /*5290*/  FMUL.FTZ R5, R24, c[0x0][0x2dc] ;  /* 0x0000b70018057a20 */ /* 0x000fe40000410000 */
[----:B------:R-:W-:Y:S01]  /*52a0*/  FMUL.FTZ R34, R34, c[0x0][0x2dc] ;  /* 0x0000b70022227a20 */ /* 0x000fe20000410000 */
[----:B------:R-:W-:Y:S01]  /*52b0*/  F2FP.PACK_AB R23, R23, R32 ;  /* 0x000000201717723e */ /* 0x000fe200000000ff */
[----:B------:R-:W-:Y:S02]  /*52c0*/  FMUL.FTZ R22, R35, c[0x0][0x2dc] ;  /* 0x0000b70023167a20 */ /* 0x000fe40000410000 */
[----:B------:R-:W-:-:S02]  /*52d0*/  FMUL.FTZ R25, R25, c[0x0][0x2dc] ;  /* 0x0000b70019197a20 */ /* 0x000fc40000410000 */
        /* <DEDUP_REMOVED lines=15> */
[----:B------:R-:W1:Y:S01]  /*53d0*/  S2R R29, SR_CTAID.Z ;  /* 0x00000000001d7919 */ /* 0x000e620000002700 */
        /* <DEDUP_REMOVED lines=15> */
[----:B------:R-:W1:Y:S01]  /*54d0*/  S2R R45, SR_TID.X ;  /* 0x00000000002d7919 */ /* 0x000e620000002100 */
[----:B------:R-:W-:Y:S01]  /*54e0*/  FMUL.FTZ R12, R47, c[0x0][0x2dc] ;  /* 0x0000b7002f0c7a20 */ /* 0x000fe20000410000 */
[----:B------:R-:W-:Y:S02]  /*54f0*/  F2FP.PACK_AB R13, R13, R44 ;  /* 0x0000002c0d0d723e */ /* 0x000fe400000000ff */
[----:B------:R-:W1:Y:S02]  /*5500*/  S2R R44, SR_TID.X ;  /* 0x00000000002c7919 */ /* 0x000e640000002100 */
[----:B------:R-:W-:Y:S02]  /*5510*/  F2FP.PACK_AB R12, R12, R46 ;  /* 0x0000002e0c0c723e */ /* 0x000fe400000000ff */
[----:B-1----:R-:W-:-:S04]  /*5520*/  SHF.R.S32.HI R44, RZ, 0x1f, R44 ;  /* 0x0000001fff2c7819 */ /* 0x002fc8000001142c */
[----:B------:R-:W-:-:S04]  /*5530*/  LEA.HI R44, R44, R45, RZ, 0x3 ;  /* 0x0000002d2c2c7211 */ /* 0x000fc800078f18ff */
[----:B------:R-:W-:Y:S01]  /*5540*/  SHF.R.S32.HI R44, RZ, 0x3, R44 ;  /* 0x00000003ff2c7819 */ /* 0x000fe2000001142c */
[----:B--2---:R-:W-:Y:S01]  /*5550*/  IMAD R11, R60, c[0x0][0x3a8], RZ ;  /* 0x0000ea003c0b7a24 */ /* 0x004fe200078e02ff */
[----:B---3--:R-:W-:-:S03]  /*5560*/  SHF.R.S32.HI R3, RZ, 0x1f, R58 ;  /* 0x0000001fff037819 */ /* 0x008fc6000001143a */
[----:B----4-:R-:W-:Y:S01]  /*5570*/  IMAD R11, R57, c[0x0][0x3ac], R11 ;  /* 0x0000eb00390b7a24 */ /* 0x010fe200078e020b */
[----:B------:R1:W-:Y:S04]  /*5580*/  STS [R56], R0 ;  /* 0x0000000038007388 */ /* 0x0003e80000000800 */
[----:B------:R2:W-:Y:S04]  /*5590*/  STS [R56+0x400], R2 ;  /* 0x0004000238007388 */ /* 0x0005e80000000800 */
[----:B------:R3:W-:Y:S04]  /*55a0*/  STS [R55], R7 ;  /* 0x0000000737007388 */ /* 0x0007e80000000800 */
[----:B------:R4:W-:Y:S04]  /*55b0*/  STS [R55+0x400], R6 ;  /* 0x0004000637007388 */ /* 0x0009e80000000800 */
[----:B------:R-:W-:Y:S04]  /*55c0*/  STS [R56+0x1000], R8 ;  /* 0x0010000838007388 */ /* 0x000fe80000000800 */
[----:B------:R3:W-:Y:S04]  /*55d0*/  STS [R56+0x1400], R10 ;  /* 0x0014000a38007388 */ /* 0x0007e80000000800 */
[----:B------:R3:W-:Y:S01]  /*55e0*/  STS [R55+0x1000], R9 ;  /* 0x0010000937007388 */ /* 0x0007e20000000800 */
[----:B-1----:R-:W-:-:S03]  /*55f0*/  IMAD R0, R60, c[0x0][0x3a0], RZ ;  /* 0x0000e8003c007a24 */ /* 0x002fc600078e02ff */
[----:B------:R-:W-:Y:S01]  /*5600*/  STS [R55+0x1400], R28 ;  /* 0x0014001c37007388 */ /* 0x000fe20000000800 */
[----:B--2---:R-:W-:Y:S01]  /*5610*/  MOV R2, R58 ;  /* 0x0000003a00027202 */ /* 0x004fe20000000f00 */
[C---:B------:R-:W-:Y:S02]  /*5620*/  IMAD R0, R57.reuse, c[0x0][0x3a4], R0 ;  /* 0x0000e90039007a24 */ /* 0x040fe400078e0200 */
[----:B------:R-:W-:Y:S02]  /*5630*/  STS [R56+0x2000], R85 ;  /* 0x0020005538007388 */ /* 0x000fe40000000800 */
[C-C-:B------:R-:W-:Y:S02]  /*5640*/  IMAD.WIDE.U32 R4, R57.reuse, c[0x0][0x3a0], R2.reuse ;  /* 0x0000e80039047a25 */ /* 0x140fe400078e0002 */
[----:B------:R-:W-:Y:S02]  /*5650*/  STS [R56+0x2400], R86 ;  /* 0x0024005638007388 */ /* 0x000fe40000000800 */
[----:B------:R-:W-:Y:S01]  /*5660*/  IMAD.WIDE.U32 R2, R57, c[0x0][0x3a8], R2 ;  /* 0x0000ea0039027a25 */ /* 0x000fe200078e0002 */
[----:B------:R-:W-:Y:S01]  /*5670*/  IADD3 R5, R5, R0, RZ ;  /* 0x0000000005057210 */ /* 0x000fe20007ffe0ff */
[----:B------:R-:W-:Y:S01]  /*5680*/  STS [R55+0x2000], R96 ;  /* 0x0020006037007388 */ /* 0x000fe20000000800 */
[----:B------:R-:W-:-:S02]  /*5690*/  SHF.R.S32.HI R0, RZ, 0x1f, R30 ;  /* 0x0000001fff007819 */ /* 0x000fc4000001141e */
[----:B------:R-:W-:Y:S01]  /*56a0*/  IADD3 R3, R3, R11, RZ ;  /* 0x0000000b03037210 */ /* 0x000fe20007ffe0ff */
[----:B------:R-:W-:Y:S01]  /*56b0*/  STS [R55+0x2400], R98 ;  /* 0x0024006237007388 */ /* 0x000fe20000000800 */
[----:B------:R-:W-:-:S03]  /*56c0*/  IMAD.WIDE.U32 R4, R30, c[0x0][0x388], R4 ;  /* 0x0000e2001e047a25 */ /* 0x000fc600078e0004 */
[----:B------:R-:W-:Y:S01]  /*56d0*/  STS [R56+0x3000], R88 ;  /* 0x0030005838007388 */ /* 0x000fe20000000800 */
[C---:B---3--:R-:W-:Y:S02]  /*56e0*/  IMAD R7, R0.reuse, c[0x0][0x388], RZ ;  /* 0x0000e20000077a24 */ /* 0x048fe400078e02ff */
[----:B----4-:R-:W-:Y:S01]  /*56f0*/  IMAD R6, R0, c[0x0][0x390], RZ ;  /* 0x0000e40000067a24 */ /* 0x010fe200078e02ff */
[----:B------:R-:W-:Y:S01]  /*5700*/  STS [R56+0x3400], R90 ;  /* 0x0034005a38007388 */ /* 0x000fe20000000800 */
[C---:B------:R-:W-:Y:S02]  /*5710*/  IMAD R0, R30.reuse, c[0x0][0x38c], R7 ;  /* 0x0000e3001e007a24 */ /* 0x040fe400078e0207 */
[C---:B------:R-:W-:Y:S01]  /*5720*/  IMAD R6, R30.reuse, c[0x0][0x394], R6 ;  /* 0x0000e5001e067a24 */ /* 0x040fe200078e0206 */
[----:B------:R-:W-:Y:S01]  /*5730*/  STS [R55+0x3000], R92 ;  /* 0x0030005c37007388 */ /* 0x000fe20000000800 */
[----:B------:R-:W-:Y:S01]  /*5740*/  IMAD.WIDE.U32 R2, R30, c[0x0][0x390], R2 ;  /* 0x0000e4001e027a25 */ /* 0x000fe200078e0002 */
[----:B------:R-:W-:-:S02]  /*5750*/  IADD3 R5, R5, R0, RZ ;  /* 0x0000000005057210 */ /* 0x000fc40007ffe0ff */
[----:B------:R-:W-:Y:S01]  /*5760*/  STS [R55+0x3400], R94 ;  /* 0x0034005e37007388 */ /* 0x000fe20000000800 */
[----:B------:R-:W-:Y:S02]  /*5770*/  SHF.R.S32.HI R0, RZ, 0x1f, R29 ;  /* 0x0000001fff007819 */ /* 0x000fe4000001141d */
[----:B------:R-:W-:Y:S01]  /*5780*/  IADD3 R3, R3, R6, RZ ;  /* 0x0000000603037210 */ /* 0x000fe20007ffe0ff */
[----:B------:R-:W-:Y:S01]  /*5790*/  STS [R56+0x4000], R27 ;  /* 0x0040001b38007388 */ /* 0x000fe20000000800 */
[----:B------:R-:W-:-:S03]  /*57a0*/  IMAD.WIDE.U32 R4, R29, c[0x0][0x3b8], R4 ;  /* 0x0000ee001d047a25 */ /* 0x000fc600078e0004 */
[----:B------:R-:W-:Y:S01]  /*57b0*/  STS [R56+0x4400], R26 ;  /* 0x0044001a38007388 */ /* 0x000fe20000000800 */
[C---:B------:R-:W-:Y:S02]  /*57c0*/  IMAD R7, R0.reuse, c[0x0][0x3b8], RZ ;  /* 0x0000ee0000077a24 */ /* 0x040fe400078e02ff */
[----:B------:R-:W-:Y:S01]  /*57d0*/  IMAD R6, R0, c[0x0][0x3c0], RZ ;  /* 0x0000f00000067a24 */ /* 0x000fe200078e02ff */
[----:B------:R-:W-:Y:S01]  /*57e0*/  STS [R55+0x4000], R23 ;  /* 0x0040001737007388 */ /* 0x000fe20000000800 */
[C---:B------:R-:W-:Y:S01]  /*57f0*/  IMAD R0, R29.reuse, c[0x0][0x3bc], R7 ;  /* 0x0000ef001d007a24 */ /* 0x040fe200078e0207 */
[----:B------:R-:W-:Y:S01]  /*5800*/  SHF.R.S32.HI R7, RZ, 0x1f, R44 ;  /* 0x0000001fff077819 */ /* 0x000fe2000001142c */
[C---:B------:R-:W-:Y:S01]  /*5810*/  IMAD R6, R29.reuse, c[0x0][0x3c4], R6 ;  /* 0x0000f1001d067a24 */ /* 0x040fe200078e0206 */
[----:B------:R-:W-:Y:S01]  /*5820*/  STS [R55+0x4400], R22 ;  /* 0x0044001637007388 */ /* 0x000fe20000000800 */
[----:B------:R-:W-:Y:S01]  /*5830*/  IMAD.WIDE.U32 R2, R29, c[0x0][0x3c0], R2 ;  /* 0x0000f0001d027a25 */ /* 0x000fe200078e0002 */
[----:B------:R-:W-:-:S02]  /*5840*/  IADD3 R5, R5, R0, RZ ;  /* 0x0000000005057210 */ /* 0x000fc40007ffe0ff */
[----:B------:R-:W-:Y:S01]  /*5850*/  STS [R56+0x5000], R25 ;  /* 0x0050001938007388 */ /* 0x000fe20000000800 */
[----:B------:R-:W-:Y:S01]  /*5860*/  IMAD R0, R7, c[0x0][0x3a8], RZ ;  /* 0x0000ea0007007a24 */ /* 0x000fe200078e02ff */
[----:B------:R-:W-:Y:S01]  /*5870*/  IADD3 R3, R3, R6, RZ ;  /* 0x0000000603037210 */ /* 0x000fe20007ffe0ff */
[----:B------:R-:W-:Y:S01]  /*5880*/  IMAD R10, R7, c[0x0][0x3a0], RZ ;  /* 0x0000e800070a7a24 */ /* 0x000fe200078e02ff */
[----:B------:R-:W-:Y:S01]  /*5890*/  STS [R56+0x5400], R24 ;  /* 0x0054001838007388 */ /* 0x000fe20000000800 */
[C---:B------:R-:W-:Y:S02]  /*58a0*/  IMAD R0, R44.reuse, c[0x0][0x3ac], R0 ;  /* 0x0000eb002c007a24 */ /* 0x040fe400078e0200 */
[C---:B------:R-:W-:Y:S01]  /*58b0*/  IMAD.WIDE.U32 R6, R44.reuse, c[0x0][0x3a8], R2 ;  /* 0x0000ea002c067a25 */ /* 0x040fe200078e0002 */
[----:B------:R-:W-:Y:S03]  /*58c0*/  STS [R55+0x5000], R21 ;  /* 0x0050001537007388 */ /* 0x000fe60000000800 */
[C---:B------:R-:W-:Y:S01]  /*58d0*/  IMAD R10, R44.reuse, c[0x0][0x3a4], R10 ;  /* 0x0000e9002c0a7a24 */ /* 0x040fe200078e020a */
[----:B------:R-:W-:Y:S01]  /*58e0*/  STS [R55+0x5400], R20 ;  /* 0x0054001437007388 */ /* 0x000fe20000000800 */
[----:B------:R-:W-:Y:S01]  /*58f0*/  IMAD.WIDE.U32 R8, R44, c[0x0][0x3a0], R4 ;  /* 0x0000e8002c087a25 */ /* 0x000fe200078e0004 */
[----:B------:R-:W-:-:S02]  /*5900*/  IADD3 R0, R7, R0, RZ ;  /* 0x0000000007007210 */ /* 0x000fc40007ffe0ff */
[----:B------:R-:W-:Y:S01]  /*5910*/  STS [R56+0x6000], R19 ;  /* 0x0060001338007388 */ /* 0x000fe20000000800 */
[----:B------:R-:W-:Y:S02]  /*5920*/  LEA R2, P0, R6, c[0x0][0x348], 0x1 ;  /* 0x0000d20006027a11 */ /* 0x000fe400078008ff */
[----:B------:R-:W-:Y:S01]  /*5930*/  IADD3 R10, R9, R10, RZ ;  /* 0x0000000a090a7210 */ /* 0x000fe20007ffe0ff */
[----:B------:R-:W-:Y:S01]  /*5940*/  STS [R56+0x6400], R18 ;  /* 0x0064001238007388 */ /* 0x000fe20000000800 */
[----:B------:R-:W-:Y:S02]  /*5950*/  LEA R4, P1, R8, c[0x0][0x340], 0x1 ;  /* 0x0000d00008047a11 */ /* 0x000fe400078208ff */
[----:B------:R-:W-:Y:S01]  /*5960*/  MOV R7, c[0x0][0x3a0] ;  /* 0x0000e80000077a02 */ /* 0x000fe20000000f00 */
[----:B------:R-:W-:Y:S01]  /*5970*/  STS [R55+0x6000], R15 ;  /* 0x0060000f37007388 */ /* 0x000fe20000000800 */
[----:B------:R-:W-:Y:S02]  /*5980*/  LEA.HI.X R3, R6, c[0x0][0x34c], R0, 0x1, P0 ;  /* 0x0000d30006037a11 */ /* 0x000fe400000f0c00 */
[----:B------:R-:W-:Y:S01]  /*5990*/  MOV R0, c[0x0][0x3a8] ;  /* 0x0000ea0000007a02 */ /* 0x000fe20000000f00 */
[----:B------:R-:W-:Y:S01]  /*59a0*/  STS [R55+0x6400], R14 ;  /* 0x0064000e37007388 */ /* 0x000fe20000000800 */
[----:B------:R-:W-:-:S02]  /*59b0*/  LEA.HI.X R5, R8, c[0x0][0x344], R10, 0x1, P1 ;  /* 0x0000d10008057a11 */ /* 0x000fc400008f0c0a */
[----:B------:R-:W-:Y:S01]  /*59c0*/  MOV R9, c[0x0][0x3a4] ;  /* 0x0000e90000097a02 */ /* 0x000fe20000000f00 */
[----:B------:R-:W-:Y:S01]  /*59d0*/  STS [R56+0x7000], R17 ;  /* 0x0070001138007388 */ /* 0x000fe20000000800 */
[C---:B------:R-:W-:Y:S02]  /*59e0*/  LEA R8, P1, R7.reuse, R4, 0x6 ;  /* 0x0000000407087211 */ /* 0x040fe400078230ff */
[----:B------:R-:W-:Y:S01]  /*59f0*/  MOV R10, c[0x0][0x3ac] ;  /* 0x0000eb00000a7a02 */ /* 0x000fe20000000f00 */
[----:B------:R-:W-:Y:S01]  /*5a00*/  STS [R56+0x7400], R16 ;  /* 0x0074001038007388 */ /* 0x000fe20000000800 */
[C---:B------:R-:W-:Y:S02]  /*5a10*/  LEA R6, P0, R0.reuse, R2, 0x6 ;  /* 0x0000000200067211 */ /* 0x040fe400078030ff */
[----:B------:R-:W-:Y:S01]  /*5a20*/  LEA.HI.X R9, R7, R5, R9, 0x6, P1 ;  /* 0x0000000507097211 */ /* 0x000fe200008f3409 */
[----:B------:R-:W-:Y:S01]  /*5a30*/  STS [R55+0x7000], R13 ;  /* 0x0070000d37007388 */ /* 0x000fe20000000800 */
[----:B------:R-:W-:-:S03]  /*5a40*/  LEA.HI.X R7, R0, R3, R10, 0x6, P0 ;  /* 0x0000000300077211 */ /* 0x000fc600000f340a */
[----:B------:R-:W-:Y:S04]  /*5a50*/  STS [R55+0x7400], R12 ;  /* 0x0074000c37007388 */ /* 0x000fe80000000800 */
[----:B------:R-:W-:Y:S06]  /*5a60*/  BAR.SYNC.DEFER_BLOCKING 0x0 ;  /* 0x0000000000007b1d */ /* 0x000fec0000010000 */
[----:B------:R-:W1:Y:S04]  /*5a70*/  LDS.128 R40, [R213+0xc000] ;  /* 0x00c00000d5287984 */ /* 0x000e680000000c00 */
[----:B------:R-:W2:Y:S04]  /*5a80*/  LDS.128 R32, [R213+0xe000] ;  /* 0x00e00000d5207984 */ /* 0x000ea80000000c00 */
[----:B------:R-:W3:Y:S04]  /*5a90*/  LDS.128 R36, [R213+0xd000] ;  /* 0x00d00000d5247984 */ /* 0x000ee80000000c00 */
[----:B------:R-:W4:Y:S04]  /*5aa0*/  LDS.128 R28, [R213+0xf000] ;  /* 0x00f00000d51c7984 */ /* 0x000f280000000c00 */
[----:B------:R-:W4:Y:S04]  /*5ab0*/  LDS.128 R24, [R213+0x10000] ;  /* 0x01000000d5187984 */ /* 0x000f280000000c00 */
[----:B------:R-:W4:Y:S04]  /*5ac0*/  LDS.128 R16, [R213+0x12000] ;  /* 0x01200000d5107984 */ /* 0x000f280000000c00 */
[----:B------:R-:W4:Y:S04]  /*5ad0*/  LDS.128 R20, [R213+0x11000] ;  /* 0x01100000d5147984 */ /* 0x000f280000000c00 */
[----:B------:R-:W4:Y:S04]  /*5ae0*/  LDS.128 R12, [R213+0x13000] ;  /* 0x01300000d50c7984 */ /* 0x000f280000000c00 */
[----:B-1----:R1:W-:Y:S04]  /*5af0*/  STG.E.128 [R4.64], R40 ;  /* 0x0000002804007986 */ /* 0x0023e8000c101d12 */
[----:B--2---:R1:W-:Y:S04]  /*5b00*/  STG.E.128 [R4.64+0x80], R32 ;  /* 0x0000802004007986 */ /* 0x0043e8000c101d12 */
[----:B---3--:R1:W-:Y:S04]  /*5b10*/  STG.E.128 [R8.64], R36 ;  /* 0x0000002408007986 */ /* 0x0083e8000c101d12 */
[----:B----4-:R1:W-:Y:S04]  /*5b20*/  STG.E.128 [R8.64+0x80], R28 ;  /* 0x0000801c08007986 */ /* 0x0103e8000c101d12 */
[----:B------:R1:W-:Y:S04]  /*5b30*/  STG.E.128 [R2.64], R24 ;  /* 0x0000001802007986 */ /* 0x0003e8000c101d12 */
[----:B------:R1:W-:Y:S04]  /*5b40*/  STG.E.128 [R2.64+0x80], R16 ;  /* 0x0000801002007986 */ /* 0x0003e8000c101d12 */
[----:B------:R1:W-:Y:S04]  /*5b50*/  STG.E.128 [R6.64], R20 ;  /* 0x0000001406007986 */ /* 0x0003e8000c101d12 */
[----:B------:R1:W-:Y:S02]  /*5b60*/  STG.E.128 [R6.64+0x80], R12 ;  /* 0x0000800c06007986 */ /* 0x0003e4000c101d12 */
.L_x_437:
        /* <DEDUP_REMOVED lines=9> */
.L_x_444:
[----:B------:R-:W-:Y:S05]  /*5c00*/  EXIT ;  /* 0x000000000000794d */ /* 0x000fea0003800000 */
.L_x_446:
        /* <DEDUP_REMOVED lines=15> */
.L_x_1073:


//--------------------- .text._ZN5flash44flash_bwd_dq_dk_dv_loop_seqk_parallel_kernelI23Flash_bwd_kernel_traitsILi128ELi64ELi64ELi8ELi4ELi2ELi2ELb1ELb0EN7cutlass6half_tE19Flash_kernel_traitsILi128ELi64ELi64ELi8ES3_EELb0ELb1ELb0ELb0ELb1ELb1ELb1EEEvNS_16Flash_bwd_paramsE --------------------------
	.section	.text._ZN5flash44flash_bwd_dq_dk_dv_loop_seqk_parallel_kernelI23Flash_bwd_kernel_traitsILi128ELi64ELi64ELi8ELi4ELi2ELi2ELb1ELb0EN7cutlass6half_tE19Flash_kernel_traitsILi128ELi64ELi64ELi8ES3_EELb0ELb1ELb0ELb0ELb1ELb1ELb1EEEvNS_16Flash_bwd_paramsE,"ax",@progbits
	.sectioninfo	@"SHI_REGISTERS=255"
	.align	128
        .global         _ZN5flash44flash_bwd_dq_dk_dv_loop_seqk_parallel_kernelI23Flash_bwd_kernel_traitsILi128ELi64ELi64ELi8ELi4ELi2ELi2ELb1ELb0EN7cutlass6half_tE19Flash_kernel_traitsILi128ELi64ELi64ELi8ES3_EELb0ELb1ELb0ELb0ELb1ELb1ELb1EEEvNS_16Flash_bwd_paramsE
        .type           _ZN5flash44flash_bwd_dq_dk_dv_loop_seqk_parallel_kernelI23Flash_bwd_kernel_traitsILi128ELi64ELi64ELi8ELi4ELi2ELi2ELb1ELb0EN7cutlass6half_tE19Flash_kernel_traitsILi128ELi64ELi64ELi8ES3_EELb0ELb1ELb0ELb0ELb1ELb1ELb1EEEvNS_16Flash_bwd_paramsE,@function
        .size           _ZN5flash44flash_bwd_dq_dk_dv_loop_seqk_parallel_kernelI23Flash_bwd_kernel_traitsILi128ELi64ELi64ELi8ELi4ELi2ELi2ELb1ELb0EN7cutlass6half_tE19Flash_kernel_traitsILi128ELi64ELi64ELi8ES3_EELb0ELb1ELb0ELb0ELb1ELb1ELb1EEEvNS_16Flash_bwd_paramsE,(.L_x_1074 - _ZN5flash44flash_bwd_dq_dk_dv_loop_seqk_parallel_kernelI23Flash_bwd_kernel_traitsILi128ELi64ELi64ELi8ELi4ELi2ELi2ELb1ELb0EN7cutlass6half_tE19Flash_kernel_traitsILi128ELi64ELi64ELi8ES3_EELb0ELb1ELb0ELb0ELb1ELb1ELb1EEEvNS_16Flash_bwd_paramsE)
        .other          _ZN5flash44flash_bwd_dq_dk_dv_loop_seqk_parallel_kernelI23Flash_bwd_kernel_traitsILi128ELi64ELi64ELi8ELi4ELi2ELi2ELb1ELb0EN7cutlass6half_tE19Flash_kernel_traitsILi128ELi64ELi64ELi8ES3_EELb0ELb1ELb0ELb0ELb1ELb1ELb1EEEvNS_16Flash_bwd_paramsE,@"STO_CUDA_ENTRY STV_DEFAULT"
_ZN5flash44flash_bwd_dq_dk_dv_loop_seqk_parallel_kernelI23Flash_bwd_kernel_traitsILi128ELi64ELi64ELi8ELi4ELi2ELi2ELb1ELb0EN7cutlass6half_tE19Flash_kernel_traitsILi128ELi64ELi64ELi8ES3_EELb0ELb1ELb0ELb0ELb1ELb1ELb1EEEvNS_16Flash_bwd_paramsE:
.text._ZN5flash44flash_bwd_dq_dk_dv_loop_seqk_parallel_kernelI23Flash_bwd_kernel_traitsILi128ELi64ELi64ELi8ELi4ELi2ELi2ELb1ELb0EN7cutlass6half_tE19Flash_kernel_traitsILi128ELi64ELi64ELi8ES3_EELb0ELb1ELb0ELb0ELb1ELb1ELb1EEEvNS_16Flash_bwd_paramsE:
        /* <DEDUP_REMOVED lines=117> */
[C---:B------:R-:W-:Y:S01]  /*0750*/  IMAD R10, R203.reuse, 0x10, R5 ;  /* 0x00000010cb0a7824 */ /* 0x040fe200078e0205 */
[----:B------:R-:W-:Y:S01]  /*0760*/  LOP3.LUT R201, R2, R0, RZ, 0xfc, !PT ;  /* 0x0000000002c97212 */ /* 0x000fe200078efcff */
[--C-:B------:R-:W-:Y:S02]  /*0770*/  IMAD R203, R203, 0x400, R0.reuse ;  /* 0x00000400cbcb7824 */ /* 0x100fe400078e0200 */
[----:B------:R-:W-:Y:S01]  /*0780*/  IMAD R193, R193, 0x400, R0 ;  /* 0x00000400c1c17824 */ /* 0x000fe200078e0200 */
[----:B------:R1:W-:Y:S01]  /*0790*/  STL [R1+0x14], R10 ;  /* 0x0000140a01007387 */ /* 0x0003e20000100800 */
[----:B------:R-:W-:Y:S01]  /*07a0*/  IMAD.IADD R203, R203, 0x1, R3 ;  /* 0x00000001cbcb7824 */ /* 0x000fe200078e0203 */
[----:B------:R-:W-:Y:S01]  /*07b0*/  IADD3 R247, R10, -c[0x0][0x214], R247 ;  /* 0x800085000af77a10 */ /* 0x000fe20007ffe0f7 */
[----:B------:R-:W-:Y:S01]  /*07c0*/  IMAD.IADD R193, R3, 0x1, R193 ;  /* 0x0000000103c17824 */ /* 0x000fe200078e02c1 */
[----:B------:R-:W-:Y:S01]  /*07d0*/  SHF.R.S32.HI R3, RZ, 0x1f, R17 ;  /* 0x0000001fff037819 */ /* 0x000fe20000011411 */
[----:B------:R-:W-:Y:S01]  /*07e0*/  IMAD.MOV.U32 R0, RZ, RZ, 0x40 ;  /* 0x00000040ff007424 */ /* 0x000fe200078e00ff */
[----:B------:R-:W-:Y:S01]  /*07f0*/  SHF.R.S32.HI R238, RZ, 0x1f, R10 ;  /* 0x0000001fffee7819 */ /* 0x000fe2000001140a */
[----:B------:R-:W-:Y:S01]  /*0800*/  IMAD.IADD R4, R4, 0x1, R9 ;  /* 0x0000000104047824 */ /* 0x000fe200078e0209 */
[----:B------:R-:W-:Y:S01]  /*0810*/  LEA R193, R193, 0x10000, 0x1 ;  /* 0x00010000c1c17811 */ /* 0x000fe200078e08ff */
[----:B------:R1:W-:Y:S01]  /*0820*/  STL [R1+0x1c], R3 ;  /* 0x00001c0301007387 */ /* 0x0003e20000100800 */
[----:B------:R-:W-:Y:S01]  /*0830*/  IMAD.MOV.U32 R2, RZ, RZ, 0x20 ;  /* 0x00000020ff027424 */ /* 0x000fe200078e00ff */
[----:B------:R-:W-:-:S02]  /*0840*/  SEL R0, R0, 0xffffffc0, !P3 ;  /* 0xffffffc000007807 */ /* 0x000fc40005800000 */
[----:B------:R1:W-:Y:S01]  /*0850*/  STL.64 [R1+0x8], R18 ;  /* 0x0000081201007387 */ /* 0x0003e20000100a00 */
[----:B------:R-:W-:Y:S02]  /*0860*/  LEA R245, R4, 0xc000, 0x1 ;  /* 0x0000c00004f57811 */ /* 0x000fe400078e08ff */
[----:B------:R-:W-:Y:S01]  /*0870*/  SEL R2, R2, 0xffffffe0, !P4 ;  /* 0xffffffe002027807 */ /* 0x000fe20006000000 */
[--C-:B------:R-:W-:Y:S01]  /*0880*/  IMAD.IADD R189, R187, 0x1, R0.reuse ;  /* 0x00000001bbbd7824 */ /* 0x100fe200078e0200 */
[----:B------:R-:W-:Y:S01]  /*0890*/  IADD3 R246, R245, 0x40, RZ ;  /* 0x00000040f5f67810 */ /* 0x000fe20007ffe0ff */
[C---:B------:R-:W-:Y:S01]  /*08a0*/  IMAD R184, R185.reuse, 0x2, R0 ;  /* 0x00000002b9b87824 */ /* 0x040fe200078e0200 */
[--C-:B------:R-:W-:Y:S01]  /*08b0*/  IADD3 R190, R0, R187, R2.reuse ;  /* 0x000000bb00be7210 */ /* 0x100fe20007ffe002 */
[----:B------:R-:W-:Y:S01]  /*08c0*/  IMAD.SHL.U32 R185, R185, 0x2, RZ ;  /* 0x00000002b9b97824 */ /* 0x000fe200078e00ff */
[----:B------:R-:W-:Y:S01]  /*08d0*/  @P2 IADD3 R246, R245, -0x40, RZ ;  /* 0xffffffc0f5f62810 */ /* 0x000fe20007ffe0ff */
[----:B------:R-:W-:-:S02]  /*08e0*/  IMAD.IADD R188, R187, 0x1, R2 ;  /* 0x00000001bbbc7824 */ /* 0x000fc400078e0202 */
[----:B------:R-:W-:Y:S02]  /*08f0*/  IMAD.IADD R202, R2, 0x1, R189 ;  /* 0x0000000102ca7824 */ /* 0x000fe400078e02bd */
[----:B------:R-:W-:-:S05]  /*0900*/  SHF.L.U64.HI R238, R10, 0x2, R238 ;  /* 0x000000020aee7819 */ /* 0x000fca00000102ee */
.L_x_455:
[----:B------:R-:W-:Y:S01]  /*0910*/  ISETP.NE.U32.AND P1, PT, RZ, c[0x0][0x258], PT ;  /* 0x00009600ff007a0c */ /* 0x000fe20003f25070 */
[----:B--2---:R-:W-:Y:S01]  /*0920*/  IMAD.MOV.U32 R4, RZ, RZ, RZ ;  /* 0x000000ffff047224 */ /* 0x004fe200078e00ff */
[----:B------:R-:W-:Y:S02]  /*0930*/  ISETP.NE.U32.AND P0, PT, RZ, c[0x0][0x250], PT ;  /* 0x00009400ff007a0c */ /* 0x000fe40003f05070 */
[----:B------:R-:W-:Y:S02]  /*0940*/  ISETP.NE.AND.EX P1, PT, RZ, c[0x0][0x25c], PT, P1 ;  /* 0x00009700ff007a0c */ /* 0x000fe40003f25310 */
[----:B------:R-:W-:-:S11]  /*0950*/  ISETP.NE.AND.EX P0, PT, RZ, c[0x0][0x254], PT, P0 ;  /* 0x00009500ff007a0c */ /* 0x000fd60003f05300 */
[----:B-1----:R-:W1:Y:S01]  /*0960*/  @P1 S2R R3, SR_CTAID.Y ;  /* 0x0000000000031919 */ /* 0x002e620000002600 */
        /* <DEDUP_REMOVED lines=15> */
[----:B------:R-:W-:Y:S01]  /*0a60*/  IABS R5, c[0x0][0x1c8] ;  /* 0x0000720000057a13 */ /* 0x000fe20000000000 */
[----:B------:R-:W1:Y:S01]  /*0a70*/  S2R R26, SR_CTAID.Z ;  /* 0x00000000001a7919 */ /* 0x000e620000002700 */
[----:B------:R-:W-:Y:S01]  /*0a80*/  ULDC UR4, c[0x0][0x214] ;  /* 0x0000850000047ab9 */ /* 0x000fe20000000800 */
[----:B------:R-:W-:Y:S01]  /*0a90*/  ISETP.NE.U32.AND P1, PT, RZ, c[0x0][0x240], PT ;  /* 0x00009000ff007a0c */ /* 0x000fe20003f25070 */
[----:B------:R-:W2:Y:S01]  /*0aa0*/  I2F.RP R2, R5 ;  /* 0x0000000500027306 */ /* 0x000ea20000209400 */
[----:B------:R-:W3:Y:S01]  /*0ab0*/  S2R R24, SR_CTAID.Y ;  /* 0x0000000000187919 */ /* 0x000ee20000002600 */
[----:B------:R-:W-:Y:S01]  /*0ac0*/  UIADD3 UR4, UR4, 0x3f, URZ ;  /* 0x0000003f04047890 */ /* 0x000fe2000fffe03f */
[----:B------:R-:W-:Y:S01]  /*0ad0*/  ISETP.NE.AND.EX P1, PT, RZ, c[0x0][0x244], PT, P1 ;  /* 0x00009100ff007a0c */ /* 0x000fe20003f25310 */
[----:B------:R-:W-:Y:S01]  /*0ae0*/  ULDC.U8 UR5, c[0x0][0x3d0] ;  /* 0x0000f40000057ab9 */ /* 0x000fe20000000000 */
[----:B------:R-:W4:Y:S01]  /*0af0*/  S2R R8, SR_CTAID.X ;  /* 0x0000000000087919 */ /* 0x000f220000002500 */
[----:B------:R-:W-:Y:S01]  /*0b00*/  USHF.R.S32.HI UR11, URZ, 0x1f, UR4 ;  /* 0x0000001f3f0b7899 */ /* 0x000fe20008011404 */
[----:B------:R-:W-:Y:S01]  /*0b10*/  ISETP.NE.AND P5, PT, RZ, UR5, PT ;  /* 0x00000005ff007c0c */ /* 0x000fe2000bfa5270 */
[----:B------:R-:W-:Y:S01]  /*0b20*/  ULDC UR7, c[0x0][0x1c0] ;  /* 0x0000700000077ab9 */ /* 0x000fe20000000800 */
[----:B------:R-:W-:Y:S01]  /*0b30*/  SHF.R.S32.HI R9, RZ, 0x1f, R4 ;  /* 0x0000001fff097819 */ /* 0x000fe20000011404 */
[----:B------:R-:W-:-:S02]  /*0b40*/  ULEA.HI UR11, UR11, UR4, URZ, 0x6 ;  /* 0x000000040b0b7291 */ /* 0x000fc4000f8f303f */
[----:B------:R-:W-:Y:S02]  /*0b50*/  USHF.R.S32.HI UR7, URZ, 0x1f, UR7 ;  /* 0x0000001f3f077899 */ /* 0x000fe40008011407 */
[----:B------:R-:W-:Y:S01]  /*0b60*/  ULOP3.LUT UR10, UR11, 0xffffffc0, URZ, 0xc0, !UPT ;  /* 0xffffffc00b0a7892 */ /* 0x000fe2000f8ec03f */
[----:B--2---:R-:W2:Y:S01]  /*0b70*/  MUFU.RCP R2, R2 ;  /* 0x0000000200027308 */ /* 0x004ea20000001000 */
[----:B------:R-:W-:Y:S02]  /*0b80*/  USHF.R.S32.HI UR11, URZ, 0x6, UR11 ;  /* 0x000000063f0b7899 */ /* 0x000fe4000801140b */
[----:B------:R-:W-:Y:S01]  /*0b90*/  UIADD3 UR10, UR10, -0x40, URZ ;  /* 0xffffffc00a0a7890 */ /* 0x000fe2000fffe03f */
[----:B-1----:R-:W-:Y:S01]  /*0ba0*/  IABS R6, R26 ;  /* 0x0000001a00067213 */ /* 0x002fe20000000000 */
[----:B------:R-:W-:Y:S02]  /*0bb0*/  IMAD R29, R26, c[0x0][0x22c], RZ ;  /* 0x00008b001a1d7a24 */ /* 0x000fe400078e02ff */
[----:B------:R-:W-:Y:S01]  /*0bc0*/  USHF.R.S32.HI UR4, URZ, 0x1f, UR10 ;  /* 0x0000001f3f047899 */ /* 0x000fe2000801140a */
[----:B------:R-:W-:Y:S01]  /*0bd0*/  SHF.R.S32.HI R28, RZ, 0x1f, R26 ;  /* 0x0000001fff1c7819 */ /* 0x000fe2000001141a */
[----:B------:R-:W-:Y:S01]  /*0be0*/  IMAD.U32 R18, RZ, RZ, UR10 ;  /* 0x0000000aff127e24 */ /* 0x000fe2000f8e00ff */
[----:B---3--:R-:W-:-:S02]  /*0bf0*/  SHF.R.S32.HI R27, RZ, 0x1f, R24 ;  /* 0x0000001fff1b7819 */ /* 0x008fc40000011418 */
[----:B------:R-:W-:Y:S01]  /*0c00*/  SHF.R.S32.HI R30, RZ, 0x1f, R29 ;  /* 0x0000001fff1e7819 */ /* 0x000fe2000001141d */
[----:B------:R-:W-:Y:S01]  /*0c10*/  IMAD.U32 R19, RZ, RZ, UR4 ;  /* 0x00000004ff137e24 */ /* 0x000fe2000f8e00ff */
[----:B--2---:R-:W-:-:S04]  /*0c20*/  IADD3 R2, R2, 0xffffffe, RZ ;  /* 0x0ffffffe02027810 */ /* 0x004fc80007ffe0ff */
[----:B------:R-:W1:Y:S02]  /*0c30*/  F2I.FTZ.U32.TRUNC.NTZ R3, R2 ;  /* 0x0000000200037305 */ /* 0x000e64000021f000 */
[----:B-1----:R-:W-:Y:S02]  /*0c40*/  IMAD.MOV R0, RZ, RZ, -R3 ;  /* 0x000000ffff007224 */ /* 0x002fe400078e0a03 */
[----:B------:R-:W-:Y:S02]  /*0c50*/  IMAD.MOV.U32 R2, RZ, RZ, RZ ;  /* 0x000000ffff027224 */ /* 0x000fe400078e00ff */
[----:B------:R-:W-:-:S04]  /*0c60*/  IMAD R0, R0, R5, RZ ;  /* 0x0000000500007224 */ /* 0x000fc800078e02ff */
[----:B------:R-:W-:-:S04]  /*0c70*/  IMAD.HI.U32 R0, R3, R0, R2 ;  /* 0x0000000003007227 */ /* 0x000fc800078e0002 */
[----:B------:R-:W-:Y:S02]  /*0c80*/  IMAD.MOV.U32 R3, RZ, RZ, R6 ;  /* 0x000000ffff037224 */ /* 0x000fe400078e0006 */
[----:B------:R-:W1:Y:S02]  /*0c90*/  LDC.U8 R6, c[0x0][0x328] ;  /* 0x0000ca00ff067b82 */ /* 0x000e640000000000 */
[----:B------:R-:W-:-:S04]  /*0ca0*/  IMAD.HI.U32 R0, R0, R3, RZ ;  /* 0x0000000300007227 */ /* 0x000fc800078e00ff */
[----:B------:R-:W-:-:S04]  /*0cb0*/  IMAD.MOV R2, RZ, RZ, -R0 ;  /* 0x000000ffff027224 */ /* 0x000fc800078e0a00 */
[----:B------:R-:W-:Y:S01]  /*0cc0*/  IMAD R2, R5, R2, R3 ;  /* 0x0000000205027224 */ /* 0x000fe200078e0203 */
[----:B------:R-:W-:-:S04]  /*0cd0*/  LOP3.LUT R3, R26, c[0x0][0x1c8], RZ, 0x3c, !PT ;  /* 0x000072001a037a12 */ /* 0x000fc800078e3cff */
[----:B------:R-:W-:Y:S02]  /*0ce0*/  ISETP.GT.U32.AND P2, PT, R5, R2, PT ;  /* 0x000000020500720c */ /* 0x000fe40003f44070 */
[----:B-1----:R-:W-:Y:S01]  /*0cf0*/  ISETP.NE.AND P0, PT, R6, RZ, PT ;  /* 0x000000ff0600720c */ /* 0x002fe20003f05270 */
[----:B------:R-:W-:-:S10]  /*0d00*/  IMAD.WIDE R6, R24, 0x80, RZ ;  /* 0x0000008018067825 */ /* 0x000fd400078e02ff */
[----:B------:R-:W-:Y:S01]  /*0d10*/  @!P2 IADD3 R0, R0, 0x1, RZ ;  /* 0x000000010000a810 */ /* 0x000fe20007ffe0ff */
[----:B------:R-:W-:Y:S01]  /*0d20*/  @!P2 IMAD.IADD R2, R2, 0x1, -R5 ;  /* 0x000000010202a824 */ /* 0x000fe200078e0a05 */
[----:B------:R-:W-:Y:S02]  /*0d30*/  SEL R22, R6, RZ, P1 ;  /* 0x000000ff06167207 */ /* 0x000fe40000800000 */
[----:B------:R-:W-:Y:S01]  /*0d40*/  SEL R23, R7, RZ, P1 ;  /* 0x000000ff07177207 */ /* 0x000fe20000800000 */
[----:B----4-:R-:W-:Y:S01]  /*0d50*/  IMAD.WIDE.U32 R6, R8, c[0x0][0x3d8], RZ ;  /* 0x0000f60008067a25 */ /* 0x010fe200078e00ff */
[----:B------:R-:W-:Y:S02]  /*0d60*/  ISETP.GE.U32.AND P3, PT, R2, R5, PT ;  /* 0x000000050200720c */ /* 0x000fe40003f66070 */
[----:B------:R-:W-:Y:S01]  /*0d70*/  ISETP.GE.AND P1, PT, R3, RZ, PT ;  /* 0x000000ff0300720c */ /* 0x000fe20003f26270 */
[----:B------:R-:W-:Y:S01]  /*0d80*/  @P0 IMAD R2, R24, c[0x0][0x214], RZ ;  /* 0x0000850018020a24 */ /* 0x000fe200078e02ff */
[----:B------:R-:W-:Y:S01]  /*0d90*/  ISETP.NE.AND P2, PT, RZ, c[0x0][0x1c8], PT ;  /* 0x00007200ff007a0c */ /* 0x000fe20003f45270 */
[----:B------:R-:W-:Y:S01]  /*0da0*/  IMAD R3, R8, c[0x0][0x3dc], R7 ;  /* 0x0000f70008037a24 */ /* 0x000fe200078e0207 */
[----:B------:R-:W-:Y:S01]  /*0db0*/  SEL R25, R6, RZ, P5 ;  /* 0x000000ff06197207 */ /* 0x000fe20002800000 */
[----:B------:R-:W-:Y:S01]  /*0dc0*/  @!P0 IMAD R5, R24, c[0x0][0x1c0], R26 ;  /* 0x0000700018058a24 */ /* 0x000fe200078e021a */
[----:B------:R-:W-:Y:S01]  /*0dd0*/  SHF.R.S32.HI R8, RZ, 0x1f, R17 ;  /* 0x0000001fff087819 */ /* 0x000fe20000011411 */
[----:B------:R-:W-:Y:S01]  /*0de0*/  @P0 IMAD R2, R26, c[0x0][0x234], R2 ;  /* 0x00008d001a020a24 */ /* 0x000fe200078e0202 */
[----:B------:R-:W-:Y:S01]  /*0df0*/  SEL R21, R3, RZ, P5 ;  /* 0x000000ff03157207 */ /* 0x000fe20002800000 */
[----:B------:R-:W-:-:S02]  /*0e00*/  @!P0 IMAD R2, R5, c[0x0][0x214], RZ ;  /* 0x0000850005028a24 */ /* 0x000fc400078e02ff */
[----:B------:R-:W-:-:S05]  /*0e10*/  @P3 IADD3 R0, R0, 0x1, RZ ;  /* 0x0000000100003810 */ /* 0x000fca0007ffe0ff */
[----:B------:R-:W-:Y:S01]  /*0e20*/  @!P1 IMAD.MOV R0, RZ, RZ, -R0 ;  /* 0x000000ffff009224 */ /* 0x000fe200078e0a00 */
[----:B------:R-:W-:-:S04]  /*0e30*/  @!P2 LOP3.LUT R0, RZ, c[0x0][0x1c8], RZ, 0x33, !PT ;  /* 0x00007200ff00aa12 */ /* 0x000fc800078e33ff */
[----:B------:R-:W-:Y:S01]  /*0e40*/  SHF.R.S32.HI R16, RZ, 0x1f, R0 ;  /* 0x0000001fff107819 */ /* 0x000fe20000011400 */
        /* <DEDUP_REMOVED lines=8> */
.L_x_448:
[----:B------:R-:W-:-:S04]  /*0ed0*/  IMAD R3, R24, c[0x0][0x1c0], R26 ;  /* 0x0000700018037a24 */ /* 0x000fc800078e021a */
[----:B------:R-:W-:Y:S02]  /*0ee0*/  IMAD R20, R3, c[0x0][0x224], RZ ;  /* 0x0000890003147a24 */ /* 0x000fe400078e02ff */
.L_x_449:
[----:B------:R-:W2:Y:S04]  /*0ef0*/  LDL.64 R10, [R1+0x8] ;  /* 0x00000800010a7983 */ /* 0x000ea80000100a00 */
[----:B------:R-:W3:Y:S01]  /*0f00*/  LDL R33, [R1+0x1c] ;  /* 0x00001c0001217983 */ /* 0x000ee20000100800 */
[----:B------:R-:W-:Y:S01]  /*0f10*/  IMAD R3, R27, c[0x0][0x368], RZ ;  /* 0x0000da001b037a24 */ /* 0x000fe200078e02ff */
[----:B------:R-:W-:Y:S02]  /*0f20*/  IADD3 R5, R2, UR10, RZ ;  /* 0x0000000a02057c10 */ /* 0x000fe4000fffe0ff */
[----:B------:R-:W1:Y:S01]  /*0f30*/  S2R R31, SR_TID.X ;  /* 0x00000000001f7919 */ /* 0x000e620000002100 */
[----:B------:R-:W-:Y:S01]  /*0f40*/  MOV R52, 0x4 ;  /* 0x0000000400347802 */ /* 0x000fe20000000f00 */
[----:B------:R-:W-:Y:S01]  /*0f50*/  IMAD R3, R24, c[0x0][0x36c], R3 ;  /* 0x0000db0018037a24 */ /* 0x000fe200078e0203 */
[----:B------:R-:W-:Y:S01]  /*0f60*/  IADD3 R252, P0, R17, R4, RZ ;  /* 0x0000000411fc7210 */ /* 0x000fe20007f1e0ff */
[----:B------:R-:W4:Y:S02]  /*0f70*/  S2R R32, SR_TID.X ;  /* 0x0000000000207919 */ /* 0x000f240000002100 */
[----:B------:R-:W-:Y:S01]  /*0f80*/  IMAD.WIDE R4, R5, R52, c[0x0][0x200] ;  /* 0x0000800005047625 */ /* 0x000fe200078e0234 */
[----:B------:R-:W-:-:S03]  /*0f90*/  IADD3.X R13, R9, R8, RZ, P0, !PT ;  /* 0x00000008090d7210 */ /* 0x000fc600007fe4ff */
[----:B------:R-:W-:Y:S01]  /*0fa0*/  IMAD.MOV.U32 R226, RZ, RZ, R4 ;  /* 0x000000ffffe27224 */ /* 0x000fe200078e0004 */
[----:B------:R-:W-:Y:S01]  /*0fb0*/  MOV R225, R5 ;  /* 0x0000000500e17202 */ /* 0x000fe20000000f00 */
[----:B------:R4:W-:Y:S01]  /*0fc0*/  STL [R1], R13 ;  /* 0x0000000d01007387 */ /* 0x0009e20000100800 */
[----:B------:R-:W-:-:S04]  /*0fd0*/  IMAD R14, R13, c[0x0][0x1a0], RZ ;  /* 0x000068000d0e7a24 */ /* 0x000fc800078e02ff */
[----:B------:R-:W-:Y:S01]  /*0fe0*/  IMAD R14, R252, c[0x0][0x1a4], R14 ;  /* 0x00006900fc0e7a24 */ /* 0x000fe200078e020e */
[----:B-1----:R-:W-:-:S04]  /*0ff0*/  SHF.R.S32.HI R31, RZ, 0x1f, R31 ;  /* 0x0000001fff1f7819 */ /* 0x002fc8000001141f */
[----:B----4-:R-:W-:-:S04]  /*1000*/  LEA.HI R31, R31, R32, RZ, 0x3 ;  /* 0x000000201f1f7211 */ /* 0x010fc800078f18ff */
[----:B------:R-:W-:-:S04]  /*1010*/  SHF.R.S32.HI R31, RZ, 0x3, R31 ;  /* 0x00000003ff1f7819 */ /* 0x000fc8000001141f */
[----:B------:R-:W-:Y:S01]  /*1020*/  IADD3 R2, P1, R31, UR10, RZ ;  /* 0x0000000a1f027c10 */ /* 0x000fe2000ff3e0ff */
[----:B------:R-:W-:-:S04]  /*1030*/  IMAD R13, R13, c[0x0][0x198], RZ ;  /* 0x000066000d0d7a24 */ /* 0x000fc800078e02ff */
[----:B------:R-:W-:Y:S01]  /*1040*/  IMAD R13, R252, c[0x0][0x19c], R13 ;  /* 0x00006700fc0d7a24 */ /* 0x000fe200078e020d */
[----:B------:R-:W-:Y:S01]  /*1050*/  @P5 BAR.SYNC.DEFER_BLOCKING 0x0 ;  /* 0x0000000000005b1d */ /* 0x000fe20000010000 */
[----:B--2---:R-:W-:-:S04]  /*1060*/  IMAD.WIDE.U32 R6, R24, c[0x0][0x368], R10 ;  /* 0x0000da0018067a25 */ /* 0x004fc800078e000a */
[----:B------:R-:W-:Y:S01]  /*1070*/  IMAD.IADD R7, R7, 0x1, R3 ;  /* 0x0000000107077824 */ /* 0x000fe200078e0203 */
[----:B---3--:R-:W-:Y:S01]  /*1080*/  IADD3.X R3, R33, UR4, RZ, P1, !PT ;  /* 0x0000000421037c10 */ /* 0x008fe20008ffe4ff */
[----:B------:R-:W-:Y:S01]  /*1090*/  UIADD3 UR4, UR11, -0x1, URZ ;  /* 0xffffffff0b047890 */ /* 0x000fe2000fffe03f */
[----:B------:R-:W-:-:S04]  /*10a0*/  IMAD.WIDE.U32 R8, R2, c[0x0][0x190], R10 ;  /* 0x0000640002087a25 */ /* 0x000fc800078e000a */
[----:B------:R-:W-:-:S04]  /*10b0*/  IMAD.WIDE.U32 R4, R252, c[0x0][0x1a0], R10 ;  /* 0x00006800fc047a25 */ /* 0x000fc800078e000a */
[----:B------:R-:W-:Y:S01]  /*10c0*/  IMAD R12, R3, c[0x0][0x190], RZ ;  /* 0x00006400030c7a24 */ /* 0x000fe200078e02ff */
[----:B------:R-:W-:Y:S01]  /*10d0*/  IADD3 R5, R5, R14, RZ ;  /* 0x0000000e05057210 */ /* 0x000fe20007ffe0ff */
[----:B------:R-:W-:-:S04]  /*10e0*/  IMAD.WIDE.U32 R10, R252, c[0x0][0x198], R10 ;  /* 0x00006600fc0a7a25 */ /* 0x000fc800078e000a */
[----:B------:R-:W-:Y:S02]  /*10f0*/  IMAD R15, R3, c[0x0][0x370], RZ ;  /* 0x0000dc00030f7a24 */ /* 0x000fe400078e02ff */
[----:B------:R-:W-:Y:S02]  /*1100*/  IMAD.U32 R210, RZ, RZ, UR4 ;  /* 0x00000004ffd27e24 */ /* 0x000fe4000f8e00ff */
[C---:B------:R-:W-:Y:S02]  /*1110*/  IMAD R12, R2.reuse, c[0x0][0x194], R12 ;  /* 0x00006500020c7a24 */ /* 0x040fe400078e020c */
[C---:B------:R-:W-:Y:S02]  /*1120*/  IMAD R15, R2.reuse, c[0x0][0x374], R15 ;  /* 0x0000dd00020f7a24 */ /* 0x040fe400078e020f */
[----:B------:R-:W-:Y:S01]  /*1130*/  IMAD.WIDE.U32 R6, R2, c[0x0][0x370], R6 ;  /* 0x0000dc0002067a25 */ /* 0x000fe200078e0006 */
[----:B------:R-:W-:Y:S02]  /*1140*/  MOV R2, R10 ;  /* 0x0000000a00027202 */ /* 0x000fe40000000f00 */
[----:B------:R-:W-:Y:S01]  /*1150*/  LEA.HI R10, R210, R210, RZ, 0x1 ;  /* 0x000000d2d20a7211 */ /* 0x000fe200078f08ff */
[----:B------:R-:W-:-:S02]  /*1160*/  IMAD.IADD R3, R11, 0x1, R13 ;  /* 0x000000010b037824 */ /* 0x000fc400078e020d */
[----:B------:R-:W-:Y:S01]  /*1170*/  IMAD R13, R27, c[0x0][0x180], RZ ;  /* 0x000060001b0d7a24 */ /* 0x000fe200078e02ff */
[----:B------:R-:W-:Y:S01]  /*1180*/  LOP3.LUT R10, R10, 0xfffffffe, RZ, 0xc0, !PT ;  /* 0xfffffffe0a0a7812 */ /* 0x000fe200078ec0ff */
[----:B------:R-:W-:Y:S02]  /*1190*/  IMAD.IADD R9, R9, 0x1, R12 ;  /* 0x0000000109097824 */ /* 0x000fe400078e020c */
[C---:B------:R-:W-:Y:S01]  /*11a0*/  IMAD R11, R27.reuse, c[0x0][0x178], RZ ;  /* 0x00005e001b0b7a24 */ /* 0x040fe200078e02ff */
[----:B------:R-:W-:Y:S01]  /*11b0*/  IADD3 R10, R210, -R10, RZ ;  /* 0x8000000ad20a7210 */ /* 0x000fe20007ffe0ff */
[----:B------:R-:W-:Y:S02]  /*11c0*/  IMAD R12, R27, c[0x0][0x188], RZ ;  /* 0x000062001b0c7a24 */ /* 0x000fe400078e02ff */
[----:B------:R-:W-:Y:S01]  /*11d0*/  IMAD R13, R24, c[0x0][0x184], R13 ;  /* 0x00006100180d7a24 */ /* 0x000fe200078e020d */
[----:B------:R-:W-:Y:S01]  /*11e0*/  ISETP.NE.AND P0, PT, R10, 0x1, PT ;  /* 0x000000010a00780c */ /* 0x000fe20003f05270 */
[C---:B------:R-:W-:Y:S01]  /*11f0*/  IMAD.WIDE.U32 R2, R24.reuse, c[0x0][0x180], R2 ;  /* 0x0000600018027a25 */ /* 0x040fe200078e0002 */
[----:B------:R-:W2:Y:S03]  /*1200*/  LDL R27, [R1+0x14] ;  /* 0x00001400011b7983 */ /* 0x000ea60000100800 */
[C---:B------:R-:W-:Y:S01]  /*1210*/  IMAD R11, R24.reuse, c[0x0][0x17c], R11 ;  /* 0x00005f00180b7a24 */ /* 0x040fe200078e020b */
[----:B------:R-:W-:Y:S01]  /*1220*/  IADD3 R3, R3, R13, RZ ;  /* 0x0000000d03037210 */ /* 0x000fe20007ffe0ff */
[----:B------:R-:W-:-:S04]  /*1230*/  IMAD.WIDE.U32 R8, R24, c[0x0][0x178], R8 ;  /* 0x00005e0018087a25 */ /* 0x000fc800078e0008 */
[C---:B------:R-:W-:Y:S01]  /*1240*/  IMAD R12, R24.reuse, c[0x0][0x18c], R12 ;  /* 0x00006300180c7a24 */ /* 0x040fe200078e020c */
[----:B------:R-:W-:Y:S01]  /*1250*/  IADD3 R9, R9, R11, RZ ;  /* 0x0000000b09097210 */ /* 0x000fe20007ffe0ff */
[----:B------:R-:W-:-:S04]  /*1260*/  IMAD.WIDE.U32 R4, R24, c[0x0][0x188], R4 ;  /* 0x0000620018047a25 */ /* 0x000fc800078e0004 */
[C---:B------:R-:W-:Y:S02]  /*1270*/  IMAD R10, R16.reuse, c[0x0][0x1b0], RZ ;  /* 0x00006c00100a7a24 */ /* 0x040fe400078e02ff */
[----:B------:R-:W-:Y:S02]  /*1280*/  IMAD.IADD R5, R5, 0x1, R12 ;  /* 0x0000000105057824 */ /* 0x000fe400078e020c */
[----:B------:R-:W-:Y:S02]  /*1290*/  IMAD R11, R16, c[0x0][0x1b8], RZ ;  /* 0x00006e00100b7a24 */ /* 0x000fe400078e02ff */
[C---:B------:R-:W-:Y:S02]  /*12a0*/  IMAD R10, R0.reuse, c[0x0][0x1b4], R10 ;  /* 0x00006d00000a7a24 */ /* 0x040fe400078e020a */
[----:B------:R-:W-:-:S04]  /*12b0*/  IMAD.WIDE.U32 R2, R0, c[0x0][0x1b0], R2 ;  /* 0x00006c0000027a25 */ /* 0x000fc800078e0002 */
[----:B------:R-:W-:Y:S01]  /*12c0*/  IMAD.IADD R7, R7, 0x1, R15 ;  /* 0x0000000107077824 */ /* 0x000fe200078e020f */
[----:B------:R-:W-:Y:S01]  /*12d0*/  IADD3 R3, R3, R10, RZ ;  /* 0x0000000a03037210 */ /* 0x000fe20007ffe0ff */
[C---:B------:R-:W-:Y:S02]  /*12e0*/  IMAD R11, R0.reuse, c[0x0][0x1bc], R11 ;  /* 0x00006f00000b7a24 */ /* 0x040fe400078e020b */
[----:B------:R-:W-:-:S04]  /*12f0*/  IMAD.WIDE.U32 R4, R0, c[0x0][0x1b8], R4 ;  /* 0x00006e0000047a25 */ /* 0x000fc800078e0004 */
[C---:B------:R-:W-:Y:S02]  /*1300*/  IMAD R16, R28.reuse, c[0x0][0x1a8], RZ ;  /* 0x00006a001c107a24 */ /* 0x040fe400078e02ff */
[----:B------:R-:W-:Y:S02]  /*1310*/  IMAD R15, R28, c[0x0][0x378], RZ ;  /* 0x0000de001c0f7a24 */ /* 0x000fe400078e02ff */
[----:B------:R-:W-:Y:S02]  /*1320*/  IMAD.IADD R5, R5, 0x1, R11 ;  /* 0x0000000105057824 */ /* 0x000fe400078e020b */
[C---:B------:R-:W-:Y:S02]  /*1330*/  IMAD R16, R26.reuse, c[0x0][0x1ac], R16 ;  /* 0x00006b001a107a24 */ /* 0x040fe400078e0210 */
[C---:B------:R-:W-:Y:S02]  /*1340*/  IMAD R15, R26.reuse, c[0x0][0x37c], R15 ;  /* 0x0000df001a0f7a24 */ /* 0x040fe400078e020f */
[----:B------:R-:W-:-:S04]  /*1350*/  IMAD.WIDE.U32 R12, R26, c[0x0][0x378], R6 ;  /* 0x0000de001a0c7a25 */ /* 0x000fc800078e0006 */
[----:B------:R-:W-:Y:S02]  /*1360*/  IMAD.WIDE.U32 R10, R26, c[0x0][0x1a8], R8 ;  /* 0x00006a001a0a7a25 */ /* 0x000fe400078e0008 */
[----:B------:R-:W3:Y:S02]  /*1370*/  LDL R26, [R1+0x10] ;  /* 0x00001000011a7983 */ /* 0x000ee40000100800 */
[----:B------:R-:W-:Y:S02]  /*1380*/  IMAD R14, R33, c[0x0][0x1a0], RZ ;  /* 0x00006800210e7a24 */ /* 0x000fe400078e02ff */
[----:B------:R-:W-:-:S04]  /*1390*/  IMAD.WIDE.U32 R8, R31, c[0x0][0x1a0], R4 ;  /* 0x000068001f087a25 */ /* 0x000fc800078e0004 */
[----:B------:R-:W-:Y:S01]  /*13a0*/  IMAD R14, R31, c[0x0][0x1a4], R14 ;  /* 0x000069001f0e7a24 */ /* 0x000fe200078e020e */
[----:B------:R-:W-:Y:S01]  /*13b0*/  LEA R206, P3, R12, c[0x0][0x330], 0x1 ;  /* 0x0000cc000cce7a11 */ /* 0x000fe200078608ff */
[----:B------:R-:W-:Y:S01]  /*13c0*/  IMAD.IADD R15, R13, 0x1, R15 ;  /* 0x000000010d0f7824 */ /* 0x000fe200078e020f */
[----:B------:R-:W-:Y:S01]  /*13d0*/  LEA R208, P4, R10, c[0x0][0x160], 0x1 ;  /* 0x000058000ad07a11 */ /* 0x000fe200078808ff */
[----:B------:R-:W-:Y:S01]  /*13e0*/  IMAD.WIDE.U32 R6, R31, c[0x0][0x198], R2 ;  /* 0x000066001f067a25 */ /* 0x000fe200078e0002 */
[----:B------:R-:W-:Y:S02]  /*13f0*/  IADD3 R3, R11, R16, RZ ;  /* 0x000000100b037210 */ /* 0x000fe40007ffe0ff */
[----:B------:R-:W-:Y:S01]  /*1400*/  LEA R4, P2, R8, c[0x0][0x170], 0x1 ;  /* 0x00005c0008047a11 */ /* 0x000fe200078408ff */
[----:B------:R-:W-:Y:S02]  /*1410*/  IMAD.IADD R14, R9, 0x1, R14 ;  /* 0x00000001090e7824 */ /* 0x000fe400078e020e */
[----:B------:R-:W-:Y:S01]  /*1420*/  IMAD.MOV.U32 R13, RZ, RZ, c[0x0][0x1a0] ;  /* 0x00006800ff0d7624 */ /* 0x000fe200078e00ff */
[----:B------:R-:W-:Y:S01]  /*1430*/  LEA.HI.X R207, R12, c[0x0][0x334], R15, 0x1, P3 ;  /* 0x0000cd000ccf7a11 */ /* 0x000fe200018f0c0f */
[----:B------:R-:W-:Y:S01]  /*1440*/  IMAD R0, R33, c[0x0][0x198], RZ ;  /* 0x0000660021007a24 */ /* 0x000fe200078e02ff */
[----:B------:R-:W-:-:S02]  /*1450*/  LEA.HI.X R209, R10, c[0x0][0x164], R3, 0x1, P4 ;  /* 0x000059000ad17a11 */ /* 0x000fc400020f0c03 */
[----:B------:R-:W-:Y:S02]  /*1460*/  MOV R16, c[0x0][0x1a4] ;  /* 0x0000690000107a02 */ /* 0x000fe40000000f00 */
[----:B------:R-:W-:Y:S02]  /*1470*/  LEA.HI.X R5, R8, c[0x0][0x174], R14, 0x1, P2 ;  /* 0x00005d0008057a11 */ /* 0x000fe400010f0c0e */
[----:B------:R-:W-:-:S04]  /*1480*/  LEA R12, P4, R13, R4, 0x6 ;  /* 0x000000040d0c7211 */ /* 0x000fc800078830ff */
[----:B------:R-:W-:Y:S02]  /*1490*/  LEA.HI.X R13, R13, R5, R16, 0x6, P4 ;  /* 0x000000050d0d7211 */ /* 0x000fe400020f3410 */
[----:B------:R-:W4:Y:S01]  /*14a0*/  LDL R16, [R1+0x18] ;  /* 0x0000180001107983 */ /* 0x000f220000100800 */
[----:B------:R-:W-:Y:S01]  /*14b0*/  IMAD R0, R31, c[0x0][0x19c], R0 ;  /* 0x000067001f007a24 */ /* 0x000fe200078e0200 */
[----:B------:R-:W-:Y:S01]  /*14c0*/  LEA R2, P1, R6, c[0x0][0x168], 0x1 ;  /* 0x00005a0006027a11 */ /* 0x000fe200078208ff */
[----:B------:R-:W-:-:S03]  /*14d0*/  IMAD.MOV.U32 R9, RZ, RZ, c[0x0][0x370] ;  /* 0x0000dc00ff097624 */ /* 0x000fc600078e00ff */
[----:B------:R-:W-:Y:S01]  /*14e0*/  IADD3 R0, R7, R0, RZ ;  /* 0x0000000007007210 */ /* 0x000fe20007ffe0ff */
[----:B------:R-:W-:-:S03]  /*14f0*/  IMAD.MOV.U32 R7, RZ, RZ, c[0x0][0x190] ;  /* 0x00006400ff077624 */ /* 0x000fc600078e00ff */
[----:B------:R-:W-:Y:S01]  /*1500*/  LEA.HI.X R3, R6, c[0x0][0x16c], R0, 0x1, P1 ;  /* 0x00005b0006037a11 */ /* 0x000fe200008f0c00 */
[----:B------:R-:W-:Y:S01]  /*1510*/  IMAD.MOV.U32 R0, RZ, RZ, c[0x0][0x198] ;  /* 0x00006600ff007624 */ /* 0x000fe200078e00ff */
[----:B------:R-:W-:Y:S02]  /*1520*/  MOV R11, c[0x0][0x374] ;  /* 0x0000dd00000b7a02 */ /* 0x000fe40000000f00 */
[----:B------:R-:W-:Y:S02]  /*1530*/  LEA R10, P3, R9, R206, 0x6 ;  /* 0x000000ce090a7211 */ /* 0x000fe400078630ff */
[----:B------:R-:W-:Y:S02]  /*1540*/  MOV R15, c[0x0][0x194] ;  /* 0x00006500000f7a02 */ /* 0x000fe40000000f00 */
[----:B------:R-:W-:Y:S02]  /*1550*/  MOV R14, c[0x0][0x19c] ;  /* 0x00006700000e7a02 */ /* 0x000fe40000000f00 */
[----:B------:R-:W-:-:S02]  /*1560*/  LEA R8, P2, R7, R208, 0x6 ;  /* 0x000000d007087211 */ /* 0x000fc400078430ff */
[C---:B------:R-:W-:Y:S02]  /*1570*/  LEA R6, P1, R0.reuse, R2, 0x6 ;  /* 0x0000000200067211 */ /* 0x040fe400078230ff */
[----:B------:R-:W-:Y:S02]  /*1580*/  LEA.HI.X R11, R9, R207, R11, 0x6, P3 ;  /* 0x000000cf090b7211 */ /* 0x000fe400018f340b */
[----:B------:R-:W-:Y:S02]  /*1590*/  LEA.HI.X R9, R7, R209, R15, 0x6, P2 ;  /* 0x000000d107097211 */ /* 0x000fe400010f340f */
[----:B------:R-:W-:Y:S02]  /*15a0*/  LEA.HI.X R7, R0, R3, R14, 0x6, P1 ;  /* 0x0000000300077211 */ /* 0x000fe400008f340e */
[----:B------:R-:W1:Y:S04]  /*15b0*/  S2R R14, SR_TID.X ;  /* 0x00000000000e7919 */ /* 0x000e680000002100 */
[----:B------:R-:W1:Y:S01]  /*15c0*/  S2R R15, SR_TID.X ;  /* 0x00000000000f7919 */ /* 0x000e620000002100 */
[----:B------:R-:W-:-:S02]  /*15d0*/  ULDC UR5, c[0x0][0x22c] ;  /* 0x00008b0000057ab9 */ /* 0x000fc40000000800 */
[----:B------:R-:W-:Y:S02]  /*15e0*/  ULDC UR4, c[0x0][0x1c0] ;  /* 0x0000700000047ab9 */ /* 0x000fe40000000800 */
[----:B------:R-:W-:Y:S02]  /*15f0*/  UIMAD UR9, UR5, UR4, URZ ;  /* 0x00000004050972a4 */ /* 0x000fe4000f8e023f */
        /* <DEDUP_REMOVED lines=37> */
[C---:B---3--:R-:W-:Y:S01]  /*1850*/  IMAD.SHL.U32 R212, R26.reuse, 0x2, RZ ;  /* 0x000000021ad47824 */ /* 0x048fe200078e00ff */
[----:B------:R-:W-:-:S04]  /*1860*/  IADD3 R0, R26, 0x2000, RZ ;  /* 0x000020001a007810 */ /* 0x000fc80007ffe0ff */
[----:B------:R-:W-:Y:S01]  /*1870*/  @!PT LDS RZ, [RZ] ;  /* 0x00000000fffff984 */ /* 0x000fe20000000800 */
[----:B------:R-:W-:Y:S01]  /*1880*/  @!PT LDS RZ, [RZ] ;  /* 0x00000000fffff984 */ /* 0x000fe20000000800 */
[----:B------:R-:W-:Y:S01]  /*1890*/  @!PT LDS RZ, [RZ] ;  /* 0x00000000fffff984 */ /* 0x000fe20000000800 */
[----:B------:R1:W-:Y:S01]  /*18a0*/  LDGSTS.E.BYPASS.LTC128B.128 [R212+0x10000], [R4.64] ;  /* 0x1000000004d47fae */ /* 0x0003e2000b901d4e */
[----:B------:R-:W-:-:S03]  /*18b0*/  SEL R0, R0, R26, !P0 ;  /* 0x0000001a00007207 */ /* 0x000fc60004000000 */
[----:B------:R1:W-:Y:S01]  /*18c0*/  LDGSTS.E.BYPASS.LTC128B.128 [R212+0x12000], [R4.64+0x80] ;  /* 0x1200008004d47fae */ /* 0x0003e2000b901d4e */
[----:B------:R-:W-:-:S03]  /*18d0*/  SHF.L.U32 R211, R0, 0x1, RZ ;  /* 0x0000000100d37819 */ /* 0x000fc600000006ff */
[----:B------:R2:W-:Y:S04]  /*18e0*/  LDGSTS.E.BYPASS.LTC128B.128 [R212+0x11000], [R12.64] ;  /* 0x110000000cd47fae */ /* 0x0005e8000b901d4e */
[----:B------:R2:W-:Y:S04]  /*18f0*/  LDGSTS.E.BYPASS.LTC128B.128 [R212+0x13000], [R12.64+0x80] ;  /* 0x130000800cd47fae */ /* 0x0005e8000b901d4e */
[----:B------:R-:W0:Y:S04]  /*1900*/  LDGDEPBAR ;  /* 0x00000000000079af */ /* 0x000e280000000000 */
[----:B------:R2:W-:Y:S04]  /*1910*/  LDGSTS.E.BYPASS.LTC128B.128 [R212+0x8000], [R206.64] ;  /* 0x08000000ced47fae */ /* 0x0005e8000b901d4e */
[----:B------:R2:W-:Y:S04]  /*1920*/  LDGSTS.E.BYPASS.LTC128B.128 [R212+0xa000], [R206.64+0x80] ;  /* 0x0a000080ced47fae */ /* 0x0005e8000b901d4e */
[----:B------:R2:W-:Y:S04]  /*1930*/  LDGSTS.E.BYPASS.LTC128B.128 [R212+0x9000], [R10.64] ;  /* 0x090000000ad47fae */ /* 0x0005e8000b901d4e */
[----:B------:R2:W-:Y:S01]  /*1940*/  LDGSTS.E.BYPASS.LTC128B.128 [R212+0xb000], [R10.64+0x80] ;  /* 0x0b0000800ad47fae */ /* 0x0005e2000b901d4e */
[----:B-1----:R-:W-:-:S03]  /*1950*/  IADD3 R4, P1, R234, R226, RZ ;  /* 0x000000e2ea047210 */ /* 0x002fc60007f3e0ff */
[----:B------:R2:W-:Y:S01]  /*1960*/  LDGSTS.E.BYPASS.LTC128B.128 [R211], [R208.64] ;  /* 0x00000000d0d37fae */ /* 0x0005e2000b901d4e */
[----:B----4-:R-:W-:-:S03]  /*1970*/  IMAD R0, R14, UR9, R16 ;  /* 0x000000090e007c24 */ /* 0x010fc6000f8e0210 */
[----:B------:R2:W-:Y:S04]  /*1980*/  LDGSTS.E.BYPASS.LTC128B.128 [R211+0x2000], [R208.64+0x80] ;  /* 0x02000080d0d37fae */ /* 0x0005e8000b901d4e */
[----:B------:R2:W-:Y:S04]  /*1990*/  LDGSTS.E.BYPASS.LTC128B.128 [R211+0x1000], [R8.64] ;  /* 0x0100000008d37fae */ /* 0x0005e8000b901d4e */
[----:B------:R2:W-:Y:S04]  /*19a0*/  LDGSTS.E.BYPASS.LTC128B.128 [R211+0x3000], [R8.64+0x80] ;  /* 0x0300008008d37fae */ /* 0x0005e8000b901d4e */
[----:B------:R1:W-:Y:S01]  /*19b0*/  LDGSTS.E.BYPASS.LTC128B.128 [R212+0xc000], [R2.64] ;  /* 0x0c00000002d47fae */ /* 0x0003e2000b901d4e */
[----:B------:R-:W-:-:S03]  /*19c0*/  IMAD.X R5, R238, 0x1, R225, P1 ;  /* 0x00000001ee057824 */ /* 0x000fc600008e06e1 */
[----:B------:R1:W-:Y:S04]  /*19d0*/  LDGSTS.E.BYPASS.LTC128B.128 [R212+0xe000], [R2.64+0x80] ;  /* 0x0e00008002d47fae */ /* 0x0003e8000b901d4e */
[----:B------:R3:W-:Y:S04]  /*19e0*/  LDGSTS.E.BYPASS.LTC128B.128 [R212+0xd000], [R6.64] ;  /* 0x0d00000006d47fae */ /* 0x0007e8000b901d4e */
[----:B------:R3:W-:Y:S04]  /*19f0*/  LDGSTS.E.BYPASS.LTC128B.128 [R212+0xf000], [R6.64+0x80] ;  /* 0x0f00008006d47fae */ /* 0x0007e8000b901d4e */
[----:B------:R-:W0:Y:S04]  /*1a00*/  LDGDEPBAR ;  /* 0x00000000000079af */ /* 0x000e280000000000 */
[----:B------:R4:W5:Y:S04]  /*1a10*/  LDG.E R221, [R4.64] ;  /* 0x0000000e04dd7981 */ /* 0x000968000c1e1900 */
[----:B------:R4:W5:Y:S01]  /*1a20*/  LDG.E R220, [R4.64+0x20] ;  /* 0x0000200e04dc7981 */ /* 0x000962000c1e1900 */
[----:B-1----:R-:W-:-:S02]  /*1a30*/  IADD3 R2, P2, P1, R0, UR8, R29 ;  /* 0x0000000800027c10 */ /* 0x002fc4000f95e01d */
[----:B------:R-:W-:-:S04]  /*1a40*/  SHF.R.S32.HI R0, RZ, 0x1f, R0 ;  /* 0x0000001fff007819 */ /* 0x000fc80000011400 */
[----:B------:R-:W-:Y:S02]  /*1a50*/  IADD3.X R3, R0, UR4, R30, P2, P1 ;  /* 0x0000000400037c10 */ /* 0x000fe400097e241e */
[----:B------:R-:W-:Y:S01]  /*1a60*/  IADD3 R2, P1, R2, R25, RZ ;  /* 0x0000001902027210 */ /* 0x000fe20007f3e0ff */
[----:B------:R-:W-:-:S04]  /*1a70*/  DEPBAR.LE SB0, 0x1 ;  /* 0x000080400000791a */ /* 0x000fc80000000000 */
[----:B------:R-:W-:Y:S01]  /*1a80*/  IADD3.X R3, R3, R21, RZ, P1, !PT ;  /* 0x0000001503037210 */ /* 0x000fe20000ffe4ff */
[----:B------:R-:W-:Y:S01]  /*1a90*/  BAR.SYNC.DEFER_BLOCKING 0x0 ;  /* 0x0000000000007b1d */ /* 0x000fe20000010000 */
[----:B----4-:R-:W-:Y:S01]  /*1aa0*/  IMAD.WIDE R4, R24, c[0x0][0x224], R18 ;  /* 0x0000890018047a25 */ /* 0x010fe200078e0212 */
[----:B---3--:R-:W-:-:S04]  /*1ab0*/  IADD3 R6, -R224, c[0x0][0x214], R17 ;  /* 0x00008500e0067a10 */ /* 0x008fc80007ffe111 */
[----:B------:R-:W-:-:S05]  /*1ac0*/  IADD3 R0, P2, R4, R22, RZ ;  /* 0x0000001604007210 */ /* 0x000fca0007f5e0ff */
[----:B------:R-:W-:Y:S02]  /*1ad0*/  IMAD.X R5, R5, 0x1, R23, P2 ;  /* 0x0000000105057824 */ /* 0x000fe400010e0617 */
[C---:B------:R-:W-:Y:S02]  /*1ae0*/  IMAD R4, R0.reuse, UR6, RZ ;  /* 0x0000000600047c24 */ /* 0x040fe4000f8e02ff */
[----:B------:R-:W-:Y:S01]  /*1af0*/  IMAD.WIDE.U32 R2, R0, UR12, R2 ;  /* 0x0000000c00027c25 */ /* 0x000fe2000f8e0002 */
[----:B------:R-:W-:-:S03]  /*1b00*/  IADD3 R0, R6, -c[0x0][0x2e8], RZ ;  /* 0x8000ba0006007a10 */ /* 0x000fc60007ffe0ff */
[----:B------:R-:W-:Y:S01]  /*1b10*/  IMAD R5, R5, UR12, R4 ;  /* 0x0000000c05057c24 */ /* 0x000fe2000f8e0204 */
[----:B------:R-:W-:Y:S01]  /*1b20*/  SHF.R.S32.HI R4, RZ, 0x1f, R0 ;  /* 0x0000001fff047819 */ /* 0x000fe20000011400 */
[----:B------:R2:W1:Y:S03]  /*1b30*/  LDSM.16.M88.4 R116, [R187+0x10000] ;  /* 0x01000000bb74783b */ /* 0x0004660000000200 */
[----:B------:R-:W-:Y:S01]  /*1b40*/  LEA.HI R4, R4, R0, RZ, 0x6 ;  /* 0x0000000004047211 */ /* 0x000fe200078f30ff */
[----:B------:R2:W3:Y:S03]  /*1b50*/  LDSM.16.M88.4 R120, [R187+0x10800] ;  /* 0x01080000bb78783b */ /* 0x0004e60000000200 */
[----:B------:R-:W-:Y:S01]  /*1b60*/  SHF.R.S32.HI R233, RZ, 0x6, R4 ;  /* 0x00000006ffe97819 */ /* 0x000fe20000011404 */
[----:B------:R2:W4:Y:S01]  /*1b70*/  LDSM.16.M88.4 R124, [R188+0x10000] ;  /* 0x01000000bc7c783b */ /* 0x0005220000000200 */
[----:B------:R-:W-:-:S02]  /*1b80*/  IADD3 R3, R3, R5, RZ ;  /* 0x0000000503037210 */ /* 0x000fc40007ffe0ff */
[C---:B------:R-:W-:Y:S01]  /*1b90*/  LEA R204, P1, R2.reuse, c[0x0][0x350], 0x2 ;  /* 0x0000d40002cc7a11 */ /* 0x040fe200078210ff */
[----:B------:R2:W1:Y:S01]  /*1ba0*/  LDSM.16.M88.4 R128, [R188+0x10800] ;  /* 0x01080000bc80783b */ /* 0x0004620000000200 */
[----:B------:R-:W-:Y:S02]  /*1bb0*/  IMNMX R233, RZ, R233, !PT ;  /* 0x000000e9ffe97217 */ /* 0x000fe40007800200 */
[----:B------:R-:W-:Y:S01]  /*1bc0*/  LEA.HI.X R205, R2, c[0x0][0x354], R3, 0x2, P1 ;  /* 0x0000d50002cd7a11 */ /* 0x000fe200008f1403 */
[----:B------:R2:W1:Y:S01]  /*1bd0*/  LDSM.16.M88.4 R132, [R189+0x10000] ;  /* 0x01000000bd84783b */ /* 0x0004620000000200 */
[----:B------:R-:W-:Y:S02]  /*1be0*/  ISETP.LT.AND P1, PT, R233, UR11, PT ;  /* 0x0000000be9007c0c */ /* 0x000fe4000bf21270 */
[----:B------:R-:W-:Y:S01]  /*1bf0*/  IADD3 R0, R20, UR10, RZ ;  /* 0x0000000a14007c10 */ /* 0x000fe2000fffe0ff */
        /* <DEDUP_REMOVED lines=41> */
[C---:B------:R-:W-:Y:S01]  /*1e90*/  IADD3 R197, R191.reuse, R192, RZ ;  /* 0x000000c0bfc57210 */ /* 0x040fe20007ffe0ff */
        /* <DEDUP_REMOVED lines=23> */
.L_x_453:
[----:B------:R-:W0:Y:S01]  /*2010*/  LDGDEPBAR ;  /* 0x00000000000079af */ /* 0x000e220000000000 */
[C---:B------:R-:W-:Y:S02]  /*2020*/  IADD3 R0, R186.reuse, R200, RZ ;  /* 0x000000c8ba007210 */ /* 0x040fe40007ffe0ff */
[-C--:B------:R-:W-:Y:S02]  /*2030*/  IADD3 R2, R186, R191.reuse, RZ ;  /* 0x000000bfba027210 */ /* 0x080fe40007ffe0ff */
[----:B------:R-:W-:Y:S02]  /*2040*/  IADD3 R180, R0, R191, RZ ;  /* 0x000000bf00b47210 */ /* 0x000fe40007ffe0ff */
[----:B-----5:R-:W-:Y:S02]  /*2050*/  FSETP.NEU.FTZ.AND P0, PT, R221, -INF , PT ;  /* 0xff800000dd00780b */ /* 0x020fe40003f1d000 */
[C---:B------:R-:W-:Y:S01]  /*2060*/  ISETP.GT.AND P4, PT, R210.reuse, R233, PT ;  /* 0x000000e9d200720c */ /* 0x040fe20003f84270 */
[----:B------:R-:W-:Y:S04]  /*2070*/  DEPBAR.LE SB0, 0x0 ;  /* 0x000080000000791a */ /* 0x000fe80000000000 */
[----:B------:R-:W-:Y:S08]  /*2080*/  BAR.SYNC.DEFER_BLOCKING 0x0 ;  /* 0x0000000000007b1d */ /* 0x000ff00000010000 */
[----:B------:R-:W-:Y:S08]  /*2090*/  LDSM.16.M88.4 R16, [R186] ;  /* 0x00000000ba10783b */ /* 0x000ff00000000200 */
[----:B--2---:R-:W2:Y:S08]  /*20a0*/  LDSM.16.M88.4 R8, [R187+0xc000] ;  /* 0x00c00000bb08783b */ /* 0x004eb00000000200 */
[----:B------:R-:W3:Y:S08]  /*20b0*/  LDSM.16.M88.4 R52, [R187+0xc800] ;  /* 0x00c80000bb34783b */ /* 0x000ef00000000200 */
[----:B------:R-:W-:Y:S08]  /*20c0*/  LDSM.16.M88.4 R56, [R0] ;  /* 0x000000000038783b */ /* 0x000ff00000000200 */
[----:B------:R-:W4:Y:S08]  /*20d0*/  LDSM.16.M88.4 R60, [R188+0xc000] ;  /* 0x00c00000bc3c783b */ /* 0x000f300000000200 */
[----:B------:R-:W1:Y:S01]  /*20e0*/  LDSM.16.M88.4 R64, [R188+0xc800] ;  /* 0x00c80000bc40783b */ /* 0x000e620000000200 */
[C---:B--2---:R-:W-:Y:S07]  /*20f0*/  HMMA.16816.F32 R4, R16.reuse, R8, RZ ;  /* 0x000000081004723c */ /* 0x044fee00000018ff */
[----:B------:R-:W-:Y:S01]  /*2100*/  LDSM.16.M88.4 R100, [R2] ;  /* 0x000000000264783b */ /* 0x000fe20000000200 */
[C---:B------:R-:W-:Y:S07]  /*2110*/  HMMA.16816.F32 R8, R16.reuse, R10, RZ ;  /* 0x0000000a1008723c */ /* 0x040fee00000018ff */
[----:B------:R-:W2:Y:S01]  /*2120*/  LDSM.16.M88.4 R104, [R189+0xc000] ;  /* 0x00c00000bd68783b */ /* 0x000ea20000000200 */
[C---:B---3--:R-:W-:Y:S07]  /*2130*/  HMMA.16816.F32 R12, R16.reuse, R52, RZ ;  /* 0x00000034100c723c */ /* 0x048fee00000018ff */
[----:B------:R-:W-:Y:S01]  /*2140*/  LDSM.16.M88.4 R108, [R180] ;  /* 0x00000000b46c783b */ /* 0x000fe20000000200 */
[----:B------:R-:W-:Y:S07]  /*2150*/  HMMA.16816.F32 R16, R16, R54, RZ ;  /* 0x000000361010723c */ /* 0x000fee00000018ff */
[----:B------:R-:W3:Y:S01]  /*2160*/  LDSM.16.M88.4 R52, [R189+0xc800] ;  /* 0x00c80000bd34783b */ /* 0x000ee20000000200 */
[C---:B----4-:R-:W-:Y:S07]  /*2170*/  HMMA.16816.F32 R4, R56.reuse, R60, R4 ;  /* 0x0000003c3804723c */ /* 0x050fee0000001804 */
[----:B------:R-:W4:Y:S01]  /*2180*/  LDSM.16.M88.4 R112, [R190+0xc000] ;  /* 0x00c00000be70783b */ /* 0x000f220000000200 */
[C---:B------:R-:W-:Y:S07]  /*2190*/  HMMA.16816.F32 R8, R56.reuse, R62, R8 ;  /* 0x0000003e3808723c */ /* 0x040fee0000001808 */
[----:B------:R-:W-:Y:S01]  /*21a0*/  LDSM.16.M88.4 R60, [R186+0x2000] ;  /* 0x00200000ba3c783b */ /* 0x000fe20000000200 */
[C---:B-1----:R-:W-:Y:S08]  /*21b0*/  HMMA.16816.F32 R12, R56.reuse, R64, R12 ;  /* 0x00000040380c723c */ /* 0x042ff0000000180c */
[----:B------:R-:W-:Y:S01]  /*21c0*/  HMMA.16816.F32 R16, R56, R66, R16 ;  /* 0x000000423810723c */ /* 0x000fe20000001810 */
[----:B------:R-:W1:Y:S07]  /*21d0*/  LDSM.16.M88.4 R56, [R190+0xc800] ;  /* 0x00c80000be38783b */ /* 0x000e6e0000000200 */
[C---:B--2---:R-:W-:Y:S01]  /*21e0*/  HMMA.16816.F32 R4, R100.reuse, R104, R4 ;  /* 0x000000686404723c */ /* 0x044fe20000001804 */
[----:B------:R-:W2:Y:S07]  /*21f0*/  LDSM.16.M88.4 R64, [R187+0xe000] ;  /* 0x00e00000bb40783b */ /* 0x000eae0000000200 */
[C---:B------:R-:W-:Y:S01]  /*2200*/  HMMA.16816.F32 R8, R100.reuse, R106, R8 ;  /* 0x0000006a6408723c */ /* 0x040fe20000001808 */
[----:B------:R-:W-:Y:S07]  /*2210*/  LDSM.16.M88.4 R104, [R188+0xe000] ;  /* 0x00e00000bc68783b */ /* 0x000fee0000000200 */
[C---:B---3--:R-:W-:Y:S08]  /*2220*/  HMMA.16816.F32 R12, R100.reuse, R52, R12 ;  /* 0x00000034640c723c */ /* 0x048ff0000000180c */
[----:B------:R-:W-:Y:S01]  /*2230*/  HMMA.16816.F32 R16, R100, R54, R16 ;  /* 0x000000366410723c */ /* 0x000fe20000001810 */
[----:B------:R-:W3:Y:S07]  /*2240*/  LDSM.16.M88.4 R52, [R187+0xe800] ;  /* 0x00e80000bb34783b */ /* 0x000eee0000000200 */
[C---:B----4-:R-:W-:Y:S01]  /*2250*/  HMMA.16816.F32 R4, R108.reuse, R112, R4 ;  /* 0x000000706c04723c */ /* 0x050fe20000001804 */
[----:B------:R4:W3:Y:S07]  /*2260*/  LDSM.16.M88.4 R100, [R0+0x2000] ;  /* 0x002000000064783b */ /* 0x0008ee0000000200 */
[C---:B------:R-:W-:Y:S01]  /*2270*/  HMMA.16816.F32 R8, R108.reuse, R114, R8 ;  /* 0x000000726c08723c */ /* 0x040fe20000001808 */
[----:B------:R-:W-:Y:S07]  /*2280*/  LDSM.16.M88.4 R112, [R189+0xe000] ;  /* 0x00e00000bd70783b */ /* 0x000fee0000000200 */
[C---:B-1----:R-:W-:Y:S08]  /*2290*/  HMMA.16816.F32 R12, R108.reuse, R56, R12 ;  /* 0x000000386c0c723c */ /* 0x042ff0000000180c */
[----:B------:R-:W-:Y:S01]  /*22a0*/  HMMA.16816.F32 R16, R108, R58, R16 ;  /* 0x0000003a6c10723c */ /* 0x000fe20000001810 */
[----:B------:R-:W1:Y:S03]  /*22b0*/  LDSM.16.M88.4 R56, [R188+0xe800] ;  /* 0x00e80000bc38783b */ /* 0x000e660000000200 */
[----:B----4-:R-:W-:Y:S04]  /*22c0*/  SHF.L.U32 R0, R210, 0x6, RZ ;  /* 0x00000006d2007819 */ /* 0x010fe800000006ff */
[C---:B--2---:R-:W-:Y:S01]  /*22d0*/  HMMA.16816.F32 R4, R60.reuse, R64, R4 ;  /* 0x000000403c04723c */ /* 0x044fe20000001804 */
[----:B------:R-:W2:Y:S04]  /*22e0*/  LDSM.16.M88.4 R108, [R2+0x2000] ;  /* 0x00200000026c783b */ /* 0x000ea80000000200 */
[----:B------:R-:W-:Y:S03]  /*22f0*/  ISETP.GE.AND P2, PT, R0, R240, PT ;  /* 0x000000f00000720c */ /* 0x000fe60003f46270 */
[C---:B------:R-:W-:Y:S01]  /*2300*/  HMMA.16816.F32 R8, R60.reuse, R66, R8 ;  /* 0x000000423c08723c */ /* 0x040fe20000001808 */
[----:B------:R-:W-:Y:S07]  /*2310*/  LDSM.16.M88.4 R64, [R190+0xe000] ;  /* 0x00e00000be40783b */ /* 0x000fee0000000200 */
[C---:B---3--:R-:W-:Y:S08]  /*2320*/  HMMA.16816.F32 R12, R60.reuse, R52, R12 ;  /* 0x000000343c0c723c */ /* 0x048ff0000000180c */
[----:B------:R-:W-:Y:S01]  /*2330*/  HMMA.16816.F32 R16, R60, R54, R16 ;  /* 0x000000363c10723c */ /* 0x000fe20000001810 */
[----:B------:R-:W3:Y:S07]  /*2340*/  LDSM.16.M88.4 R52, [R189+0xe800] ;  /* 0x00e80000bd34783b */ /* 0x000eee0000000200 */
[C---:B------:R-:W-:Y:S01]  /*2350*/  HMMA.16816.F32 R4, R100.reuse, R104, R4 ;  /* 0x000000686404723c */ /* 0x040fe20000001804 */
[----:B------:R-:W4:Y:S07]  /*2360*/  LDSM.16.M88.4 R60, [R180+0x2000] ;  /* 0x00200000b43c783b */ /* 0x000f2e0000000200 */
[C---:B------:R-:W-:Y:S08]  /*2370*/  HMMA.16816.F32 R8, R100.reuse, R106, R8 ;  /* 0x0000006a6408723c */ /* 0x040ff00000001808 */
[C---:B-1----:R-:W-:Y:S08]  /*2380*/  HMMA.16816.F32 R12, R100.reuse, R56, R12 ;  /* 0x00000038640c723c */ /* 0x042ff0000000180c */
[----:B------:R-:W-:Y:S08]  /*2390*/  HMMA.16816.F32 R16, R100, R58, R16 ;  /* 0x0000003a6410723c */ /* 0x000ff00000001810 */
[C---:B--2---:R-:W-:Y:S08]  /*23a0*/  HMMA.16816.F32 R4, R108.reuse, R112, R4 ;  /* 0x000000706c04723c */ /* 0x044ff00000001804 */
[C---:B------:R-:W-:Y:S08]  /*23b0*/  HMMA.16816.F32 R8, R108.reuse, R114, R8 ;  /* 0x000000726c08723c */ /* 0x040ff00000001808 */
[C---:B---3--:R-:W-:Y:S08]  /*23c0*/  HMMA.16816.F32 R12, R108.reuse, R52, R12 ;  /* 0x000000346c0c723c */ /* 0x048ff0000000180c */
[----:B------:R-:W-:Y:S01]  /*23d0*/  HMMA.16816.F32 R16, R108, R54, R16 ;  /* 0x000000366c10723c */ /* 0x000fe20000001810 */
[----:B------:R-:W1:Y:S07]  /*23e0*/  LDSM.16.M88.4 R52, [R190+0xe800] ;  /* 0x00e80000be34783b */ /* 0x000e6e0000000200 */
[C---:B----4-:R-:W-:Y:S08]  /*23f0*/  HMMA.16816.F32 R4, R60.reuse, R64, R4 ;  /* 0x000000403c04723c */ /* 0x050ff00000001804 */
[C---:B------:R-:W-:Y:S11]  /*2400*/  HMMA.16816.F32 R8, R60.reuse, R66, R8 ;  /* 0x000000423c08723c */ /* 0x040ff60000001808 */
[----:B------:R-:W-:Y:S05]  /*2410*/  @!UPT UIADD3 URZ, URZ, URZ, URZ ;  /* 0x0000003f3f3ff290 */ /* 0x000fea000fffe03f */
[----:B------:R-:W-:Y:S02]  /*2420*/  FMUL.FTZ R5, R5, c[0x0][0x2ec] ;  /* 0x0000bb0005057a20 */ /* 0x000fe40000410000 */
[----:B------:R-:W-:Y:S02]  /*2430*/  FMUL.FTZ R6, R6, c[0x0][0x2ec] ;  /* 0x0000bb0006067a20 */ /* 0x000fe40000410000 */
[----:B------:R2:W-:Y:S01]  /*2440*/  MUFU.TANH R66, R5 ;  /* 0x0000000500427308 */ /* 0x0005e20000002400 */
[----:B------:R-:W-:Y:S02]  /*2450*/  FMUL.FTZ R4, R4, c[0x0][0x2ec] ;  /* 0x0000bb0004047a20 */ /* 0x000fe40000410000 */
[----:B------:R-:W-:Y:S01]  /*2460*/  FMUL.FTZ R7, R7, c[0x0][0x2ec] ;  /* 0x0000bb0007077a20 */ /* 0x000fe20000410000 */
[C---:B-1----:R-:W-:Y:S03]  /*2470*/  HMMA.16816.F32 R12, R60.reuse, R52, R12 ;  /* 0x000000343c0c723c */ /* 0x042fe6000000180c */
[----:B------:R-:W-:Y:S03]  /*2480*/  FMUL.FTZ R11, R11, c[0x0][0x2ec] ;  /* 0x0000bb000b0b7a20 */ /* 0x000fe60000410000 */
[----:B------:R-:W1:Y:S01]  /*2490*/  MUFU.TANH R100, R4 ;  /* 0x0000000400647308 */ /* 0x000e620000002400 */
[----:B------:R-:W-:Y:S01]  /*24a0*/  FMUL.FTZ R10, R10, c[0x0][0x2ec] ;  /* 0x0000bb000a0a7a20 */ /* 0x000fe20000410000 */
[----:B------:R-:W-:Y:S04]  /*24b0*/  HMMA.16816.F32 R16, R60, R54, R16 ;  /* 0x000000363c10723c */ /* 0x000fe80000001810 */
[----:B------:R-:W-:Y:S02]  /*24c0*/  FMUL.FTZ R8, R8, c[0x0][0x2ec] ;  /* 0x0000bb0008087a20 */ /* 0x000fe40000410000 */
[----:B------:R-:W-:Y:S02]  /*24d0*/  FMUL.FTZ R9, R9, c[0x0][0x2ec] ;  /* 0x0000bb0009097a20 */ /* 0x000fe40000410000 */
[----:B------:R3:W4:Y:S01]  /*24e0*/  MUFU.TANH R105, R6 ;  /* 0x0000000600697308 */ /* 0x0007220000002400 */
[----:B--2---:R-:W-:Y:S03]  /*24f0*/  @!P2 IADD3 R5, R0, R247, R224 ;  /* 0x000000f70005a210 */ /* 0x004fe60007ffe0e0 */
[----:B------:R-:W-:Y:S04]  /*2500*/  @!P2 LEA R0, R239, R248, 0x6 ;  /* 0x000000f8ef00a211 */ /* 0x000fe800078e30ff */
[----:B------:R-:W-:Y:S02]  /*2510*/  FMUL.FTZ R12, R12, c[0x0][0x2ec] ;  /* 0x0000bb000c0c7a20 */ /* 0x000fe40000410000 */
[----:B------:R2:W-:Y:S01]  /*2520*/  MUFU.TANH R65, R8 ;  /* 0x0000000800417308 */ /* 0x0005e20000002400 */
[----:B------:R-:W-:Y:S02]  /*2530*/  FMUL.FTZ R13, R13, c[0x0][0x2ec] ;  /* 0x0000bb000d0d7a20 */ /* 0x000fe40000410000 */
[----:B------:R-:W-:Y:S01]  /*2540*/  FMUL.FTZ R14, R14, c[0x0][0x2ec] ;  /* 0x0000bb000e0e7a20 */ /* 0x000fe20000410000 */
[----:B-1----:R-:W-:Y:S01]  /*2550*/  MOV R2, R100 ;  /* 0x0000006400027202 */ /* 0x002fe20000000f00 */
[----:B------:R-:W-:Y:S02]  /*2560*/  FMUL.FTZ R15, R15, c[0x0][0x2ec] ;  /* 0x0000bb000f0f7a20 */ /* 0x000fe40000410000 */
[----:B------:R-:W-:Y:S02]  /*2570*/  FMUL.FTZ R16, R16, c[0x0][0x2ec] ;  /* 0x0000bb0010107a20 */ /* 0x000fe40000410000 */
[----:B------:R-:W-:Y:S01]  /*2580*/  FMUL.FTZ R17, R17, c[0x0][0x2ec] ;  /* 0x0000bb0011117a20 */ /* 0x000fe20000410000 */
[----:B------:R1:W1:Y:S01]  /*2590*/  MUFU.TANH R104, R7 ;  /* 0x0000000700687308 */ /* 0x0002620000002400 */
[----:B------:R-:W-:Y:S02]  /*25a0*/  FMUL.FTZ R18, R18, c[0x0][0x2ec] ;  /* 0x0000bb0012127a20 */ /* 0x000fe40000410000 */
[----:B------:R-:W-:Y:S01]  /*25b0*/  FMUL.FTZ R19, R19, c[0x0][0x2ec] ;  /* 0x0000bb0013137a20 */ /* 0x000fe20000410000 */
[----:B---3--:R-:W-:Y:S01]  /*25c0*/  @!P2 IMNMX R6, R5, R224, PT ;  /* 0x000000e00506a217 */ /* 0x008fe20003800200 */
[----:B------:R-:W-:Y:S01]  /*25d0*/  FMUL.FTZ R4, R221, 1.4426950216293334961 ;  /* 0x3fb8aa3bdd047820 */ /* 0x000fe20000410000 */
[----:B------:R-:W-:Y:S02]  /*25e0*/  @!P2 IADD3 R5, R5, 0x8, RZ ;  /* 0x000000080505a810 */ /* 0x000fe40007ffe0ff */
[----:B------:R-:W-:Y:S02]  /*25f0*/  @!P2 ISETP.GE.AND P1, PT, R0, R6, PT ;  /* 0x000000060000a20c */ /* 0x000fe40003f26270 */
[----:B------:R3:W3:Y:S01]  /*2600*/  MUFU.TANH R64, R9 ;  /* 0x0000000900407308 */ /* 0x0006e20000002400 */
[----:B------:R-:W-:Y:S02]  /*2610*/  @!P2 IMNMX R5, R5, R224, PT ;  /* 0x000000e00505a217 */ /* 0x000fe40003800200 */
[----:B------:R-:W-:Y:S02]  /*2620*/  @!P2 FSEL R2, R100, -INF , !P1 ;  /* 0xff8000006402a808 */ /* 0x000fe40004800000 */
[-C--:B------:R-:W-:Y:S02]  /*2630*/  @!P2 ISETP.GE.AND P1, PT, R0, R5.reuse, PT ;  /* 0x000000050000a20c */ /* 0x080fe40003f26270 */
[----:B------:R-:W-:Y:S02]  /*2640*/  FSEL R4, R4, RZ, P0 ;  /* 0x000000ff04047208 */ /* 0x000fe40000000000 */
[----:B--2---:R-:W-:Y:S01]  /*2650*/  @!P2 IADD3 R8, R0, 0x1, RZ ;  /* 0x000000010008a810 */ /* 0x004fe20007ffe0ff */
[----:B------:R2:W2:Y:S03]  /*2660*/  MUFU.TANH R103, R10 ;  /* 0x0000000a00677308 */ /* 0x0004a60000002400 */
[----:B------:R-:W-:Y:S01]  /*2670*/  @!P2 ISETP.GE.AND P0, PT, R8, R6, PT ;  /* 0x000000060800a20c */ /* 0x000fe20003f06270 */
[--C-:B-1----:R-:W-:Y:S01]  /*2680*/  FFMA.FTZ R7, R2, c[0x0][0x23c], -R4.reuse ;  /* 0x00008f0002077a23 */ /* 0x102fe20000010804 */
[----:B------:R-:W-:Y:S02]  /*2690*/  MOV R2, R66 ;  /* 0x0000004200027202 */ /* 0x000fe40000000f00 */
[----:B------:R-:W-:Y:S02]  /*26a0*/  @!P2 FSEL R2, R66, -INF , !P0 ;  /* 0xff8000004202a808 */ /* 0x000fe40004000000 */
[C---:B------:R-:W-:Y:S01]  /*26b0*/  FSETP.NEU.FTZ.AND P0, PT, R220.reuse, -INF , PT ;  /* 0xff800000dc00780b */ /* 0x040fe20003f1d000 */
[----:B------:R4:W-:Y:S01]  /*26c0*/  MUFU.EX2 R113, R7 ;  /* 0x0000000700717308 */ /* 0x0009e20000000800 */
[----:B---3--:R-:W-:Y:S09]  /*26d0*/  FMUL.FTZ R9, R220, 1.4426950216293334961 ;  /* 0x3fb8aa3bdc097820 */ /* 0x008ff20000410000 */
        /* <DEDUP_REMOVED lines=33> */
[----:B-1----:R-:W-:Y:S02]  /*28f0*/  MOV R7, R102 ;  /* 0x0000006600077202 */ /* 0x002fe40000000f00 */
[----:B------:R-:W-:Y:S06]  /*2900*/  @!P2 FSEL R7, R102, -INF , !P0 ;  /* 0xff8000006607a808 */ /* 0x000fec0004000000 */
[----:B------:R1:W-:Y:S01]  /*2910*/  MUFU.EX2 R182, R8 ;  /* 0x0000000800b67308 */ /* 0x0003e20000000800 */
[----:B--2---:R-:W-:Y:S01]  /*2920*/  FFMA.FTZ R10, R7, c[0x0][0x23c], -R2 ;  /* 0x00008f00070a7a23 */ /* 0x004fe20000010802 */
[----:B---3--:R-:W-:Y:S08]  /*2930*/  MOV R7, R67 ;  /* 0x0000004300077202 */ /* 0x008ff00000000f00 */
[----:B------:R2:W-:Y:S01]  /*2940*/  MUFU.EX2 R180, R10 ;  /* 0x0000000a00b47308 */ /* 0x0005e20000000800 */
[C---:B----4-:R-:W-:Y:S04]  /*2950*/  @!P2 IADD3 R9, R0.reuse, 0x10, RZ ;  /* 0x000000100009a810 */ /* 0x050fe80007ffe0ff */
[-C--:B------:R-:W-:Y:S05]  /*2960*/  @!P2 ISETP.GE.AND P0, PT, R9, R6.reuse, PT ;  /* 0x000000060900a20c */ /* 0x080fea0003f06270 */
[----:B------:R-:W3:Y:S01]  /*2970*/  MUFU.TANH R63, R15 ;  /* 0x0000000f003f7308 */ /* 0x000ee20000002400 */
[----:B------:R-:W-:Y:S02]  /*2980*/  @!P2 FSEL R7, R67, -INF , !P0 ;  /* 0xff8000004307a808 */ /* 0x000fe40004000000 */
[----:B-1----:R-:W-:Y:S04]  /*2990*/  @!P2 IADD3 R8, R0, 0x11, RZ ;  /* 0x000000110008a810 */ /* 0x002fe80007ffe0ff */
[----:B------:R-:W-:Y:S03]  /*29a0*/  @!P2 ISETP.GE.AND P0, PT, R8, R6, PT ;  /* 0x000000060800a20c */ /* 0x000fe60003f06270 */
[----:B------:R-:W1:Y:S01]  /*29b0*/  MUFU.TANH R59, R16 ;  /* 0x00000010003b7308 */ /* 0x000e620000002400 */
        /* <DEDUP_REMOVED lines=11> */
[----:B---3--:R-:W-:Y:S02]  /*2a70*/  MOV R7, R63 ;  /* 0x0000003f00077202 */ /* 0x008fe40000000f00 */
[----:B------:R-:W-:Y:S06]  /*2a80*/  @!P2 FSEL R7, R63, -INF , !P0 ;  /* 0xff8000003f07a808 */ /* 0x000fec0004000000 */
[----:B------:R3:W-:Y:S01]  /*2a90*/  MUFU.EX2 R214, R8 ;  /* 0x0000000800d67308 */ /* 0x0007e20000000800 */
[----:B--2---:R-:W-:Y:S01]  /*2aa0*/  FFMA.FTZ R10, R7, c[0x0][0x23c], -R2 ;  /* 0x00008f00070a7a23 */ /* 0x004fe20000010802 */
[----:B-1----:R-:W-:Y:S08]  /*2ab0*/  MOV R7, R59 ;  /* 0x0000003b00077202 */ /* 0x002ff00000000f00 */
[----:B------:R-:W1:Y:S01]  /*2ac0*/  MUFU.TANH R58, R17 ;  /* 0x00000011003a7308 */ /* 0x000e620000002400 */
[C---:B----4-:R-:W-:Y:S04]  /*2ad0*/  @!P2 IADD3 R9, R0.reuse, 0x18, RZ ;  /* 0x000000180009a810 */ /* 0x050fe80007ffe0ff */
[-C--:B------:R-:W-:Y:S05]  /*2ae0*/  @!P2 ISETP.GE.AND P0, PT, R9, R6.reuse, PT ;  /* 0x000000060900a20c */ /* 0x080fea0003f06270 */
[----:B------:R-:W2:Y:S01]  /*2af0*/  MUFU.TANH R62, R18 ;  /* 0x00000012003e7308 */ /* 0x000ea20000002400 */
[----:B------:R-:W-:Y:S02]  /*2b00*/  @!P2 FSEL R7, R59, -INF , !P0 ;  /* 0xff8000003b07a808 */ /* 0x000fe40004000000 */
[----:B---3--:R-:W-:Y:S04]  /*2b10*/  @!P2 IADD3 R8, R0, 0x19, RZ ;  /* 0x000000190008a810 */ /* 0x008fe80007ffe0ff */
[----:B------:R-:W-:Y:S01]  /*2b20*/  @!P2 ISETP.GE.AND P0, PT, R8, R6, PT ;  /* 0x000000060800a20c */ /* 0x000fe20003f06270 */
[--C-:B------:R-:W-:Y:S02]  /*2b30*/  FFMA.FTZ R6, R7, c[0x0][0x23c], -R4.reuse ;  /* 0x00008f0007067a23 */ /* 0x100fe40000010804 */
[----:B------:R-:W3:Y:S01]  /*2b40*/  MUFU.TANH R61, R19 ;  /* 0x00000013003d7308 */ /* 0x000ee20000002400 */
[----:B-1----:R-:W-:Y:S02]  /*2b50*/  MOV R0, R58 ;  /* 0x0000003a00007202 */ /* 0x002fe40000000f00 */
[----:B------:R-:W-:Y:S02]  /*2b60*/  @!P2 FSEL R0, R58, -INF , !P0 ;  /* 0xff8000003a00a808 */ /* 0x000fe40004000000 */
[-C--:B------:R-:W-:Y:S05]  /*2b70*/  @!P2 ISETP.GE.AND P0, PT, R9, R5.reuse, PT ;  /* 0x000000050900a20c */ /* 0x080fea0003f06270 */
[----:B------:R1:W-:Y:S01]  /*2b80*/  MUFU.EX2 R107, R6 ;  /* 0x00000006006b7308 */ /* 0x0003e20000000800 */
[----:B------:R-:W-:Y:S01]  /*2b90*/  FFMA.FTZ R4, R0, c[0x0][0x23c], -R4 ;  /* 0x00008f0000047a23 */ /* 0x000fe20000010804 */
[----:B--2---:R-:W-:Y:S02]  /*2ba0*/  MOV R0, R62 ;  /* 0x0000003e00007202 */ /* 0x004fe40000000f00 */
[----:B------:R-:W-:Y:S02]  /*2bb0*/  @!P2 FSEL R0, R62, -INF , !P0 ;  /* 0xff8000003e00a808 */ /* 0x000fe40004000000 */
[----:B------:R-:W-:Y:S04]  /*2bc0*/  @!P2 ISETP.GE.AND P0, PT, R8, R5, PT ;  /* 0x000000050800a20c */ /* 0x000fe80003f06270 */
[----:B------:R2:W-:Y:S01]  /*2bd0*/  MUFU.EX2 R106, R4 ;  /* 0x00000004006a7308 */ /* 0x0005e20000000800 */
[----:B------:R-:W-:Y:S09]  /*2be0*/  F2FP.PACK_AB R5, R109, R112 ;  /* 0x000000706d05723e */ /* 0x000ff200000000ff */
[----:B------:R-:W4:Y:S01]  /*2bf0*/  MUFU.EX2 R181, R10 ;  /* 0x0000000a00b57308 */ /* 0x000f220000000800 */
[----:B-1----:R-:W-:Y:S01]  /*2c00*/  F2FP.PACK_AB R6, R180, R182 ;  /* 0x000000b6b406723e */ /* 0x002fe200000000ff */
[--C-:B--2---:R-:W-:Y:S01]  /*2c10*/  FFMA.FTZ R4, R0, c[0x0][0x23c], -R2.reuse ;  /* 0x00008f0000047a23 */ /* 0x104fe20000010802 */
[----:B---3--:R-:W-:Y:S02]  /*2c20*/  MOV R0, R61 ;  /* 0x0000003d00007202 */ /* 0x008fe40000000f00 */
[----:B------:R-:W-:Y:S05]  /*2c30*/  @!P2 FSEL R0, R61, -INF , !P0 ;  /* 0xff8000003d00a808 */ /* 0x000fea0004000000 */
[----:B------:R1:W-:Y:S01]  /*2c40*/  MUFU.EX2 R115, R4 ;  /* 0x0000000400737308 */ /* 0x0003e20000000800 */
[----:B------:R-:W-:Y:S01]  /*2c50*/  IADD3 R56, P0, R234, R223, RZ ;  /* 0x000000dfea387210 */ /* 0x000fe20007f1e0ff */
[----:B------:R-:W-:Y:S01]  /*2c60*/  FFMA.FTZ R2, R0, c[0x0][0x23c], -R2 ;  /* 0x00008f0000027a23 */ /* 0x000fe20000010802 */
[----:B------:R-:W-:Y:S02]  /*2c70*/  F2FP.PACK_AB R0, R108, R110 ;  /* 0x0000006e6c00723e */ /* 0x000fe400000000ff */
[----:B------:R-:W-:Y:S05]  /*2c80*/  IADD3.X R57, R238, R222, RZ, P0, !PT ;  /* 0x000000deee397210 */ /* 0x000fea00007fe4ff */
[----:B------:R2:W3:Y:S01]  /*2c90*/  MUFU.EX2 R114, R2 ;  /* 0x0000000200727308 */ /* 0x0004e20000000800 */
[----:B-1----:R-:W-:Y:S05]  /*2ca0*/  F2FP.PACK_AB R4, R111, R113 ;  /* 0x000000716f04723e */ /* 0x002fea00000000ff */
[----:B------:R4:W-:Y:S01]  /*2cb0*/  STS [R217+0x12000], R4 ;  /* 0x01200004d9007388 */ /* 0x0009e20000000800 */
[----:B--2---:R-:W-:Y:S05]  /*2cc0*/  F2FP.PACK_AB R2, R183, R215 ;  /* 0x000000d7b702723e */ /* 0x004fea00000000ff */
[----:B------:R1:W-:Y:S04]  /*2cd0*/  STS [R217+0x12400], R2 ;  /* 0x01240002d9007388 */ /* 0x0003e80000000800 */
[----:B------:R3:W-:Y:S04]  /*2ce0*/  STS [R219+0x12000], R0 ;  /* 0x01200000db007388 */ /* 0x0007e80000000800 */
[----:B------:R-:W-:Y:S04]  /*2cf0*/  STS [R219+0x12400], R6 ;  /* 0x01240006db007388 */ /* 0x000fe80000000800 */
[----:B------:R-:W-:Y:S01]  /*2d00*/  STS [R216+0x12000], R5 ;  /* 0x01200005d8007388 */ /* 0x000fe20000000800 */
[----:B----4-:R-:W-:Y:S05]  /*2d10*/  F2FP.PACK_AB R4, R181, R214 ;  /* 0x000000d6b504723e */ /* 0x010fea00000000ff */
[----:B------:R-:W-:Y:S01]  /*2d20*/  STS [R216+0x12400], R4 ;  /* 0x01240004d8007388 */ /* 0x000fe20000000800 */
[----:B-1----:R-:W-:Y:S02]  /*2d30*/  F2FP.PACK_AB R2, R106, R107 ;  /* 0x0000006b6a02723e */ /* 0x002fe400000000ff */
[----:B---3--:R-:W-:Y:S03]  /*2d40*/  F2FP.PACK_AB R0, R114, R115 ;  /* 0x000000737200723e */ /* 0x008fe600000000ff */
[----:B------:R1:W-:Y:S04]  /*2d50*/  STS [R218+0x12000], R2 ;  /* 0x01200002da007388 */ /* 0x0003e80000000800 */
[----:B------:R2:W-:Y:S04]  /*2d60*/  STS [R218+0x12400], R0 ;  /* 0x01240000da007388 */ /* 0x0005e80000000800 */
[----:B------:R-:W3:Y:S08]  /*2d70*/  LDSM.16.M88.4 R16, [R192+0x8000] ;  /* 0x00800000c010783b */ /* 0x000ef00000000200 */
[----:B------:R-:W3:Y:S08]  /*2d80*/  LDSM.16.M88.4 R52, [R194+0x8000] ;  /* 0x00800000c234783b */ /* 0x000ef00000000200 */
[----:B-1----:R1:W4:Y:S04]  /*2d90*/  LDG.E R2, [R56.64] ;  /* 0x0000000e38027981 */ /* 0x002328000c1e1900 */
[----:B--2---:R1:W2:Y:S01]  /*2da0*/  LDG.E R0, [R56.64+0x20] ;  /* 0x0000200e38007981 */ /* 0x0042a2000c1e1900 */
[C---:B---3--:R-:W-:Y:S01]  /*2db0*/  HMMA.16816.F32 R4, R16.reuse, R116, RZ ;  /* 0x000000741004723c */ /* 0x048fe200000018ff */
[----:B-1----:R-:W-:Y:S02]  /*2dc0*/  MOV R57, c[0x0][0x1c0] ;  /* 0x0000700000397a02 */ /* 0x002fe40000000f00 */
[----:B------:R-:W-:Y:S05]  /*2dd0*/  FFMA.FTZ R56, -R66, R66, 1 ;  /* 0x3f80000042387423 */ /* 0x000fea0000010142 */
[C---:B------:R-:W-:Y:S01]  /*2de0*/  HMMA.16816.F32 R8, R16.reuse, R118, RZ ;  /* 0x000000761008723c */ /* 0x040fe200000018ff */
[----:B------:R-:W-:Y:S03]  /*2df0*/  IMAD R57, R57, c[0x0][0x22c], RZ ;  /* 0x00008b0039397a24 */ /* 0x000fe600078e02ff */
[----:B------:R-:W-:Y:S04]  /*2e00*/  FMUL.FTZ R56, R56, c[0x0][0x2ec] ;  /* 0x0000bb0038387a20 */ /* 0x000fe80000410000 */
[C---:B------:R-:W-:Y:S01]  /*2e10*/  HMMA.16816.F32 R12, R16.reuse, R120, RZ ;  /* 0x00000078100c723c */ /* 0x040fe200000018ff */
[----:B------:R-:W-:Y:S04]  /*2e20*/  LEA R57, -R57, RZ, 0x6 ;  /* 0x000000ff39397211 */ /* 0x000fe800078e31ff */
[C---:B------:R-:W-:Y:S03]  /*2e30*/  LEA R204, P0, R57.reuse, R204, 0x2 ;  /* 0x000000cc39cc7211 */ /* 0x040fe600078010ff */
[----:B------:R-:W-:Y:S01]  /*2e40*/  HMMA.16816.F32 R16, R16, R122, RZ ;  /* 0x0000007a1010723c */ /* 0x000fe200000018ff */
[----:B------:R-:W-:Y:S03]  /*2e50*/  LEA.HI.X.SX32 R205, R57, R205, 0x2, P0 ;  /* 0x000000cd39cd7211 */ /* 0x000fe600000f16ff */
[----:B------:R-:W-:Y:S04]  /*2e60*/  FFMA.FTZ R57, -R100, R100, 1 ;  /* 0x3f80000064397423 */ /* 0x000fe80000010164 */
[C---:B------:R-:W-:Y:S05]  /*2e70*/  HMMA.16816.F32 R4, R52.reuse, R124, R4 ;  /* 0x0000007c3404723c */ /* 0x040fea0000001804 */
[----:B------:R-:W-:Y:S03]  /*2e80*/  FMUL.FTZ R57, R57, c[0x0][0x2ec] ;  /* 0x0000bb0039397a20 */ /* 0x000fe60000410000 */
        /* <DEDUP_REMOVED lines=41> */
[----:B------:R-:W-:Y:S02]  /*3120*/  FADD.FTZ R13, -R2, R13 ;  /* 0x0000000d020d7221 */ /* 0x000fe40000010100 */
[----:B------:R-:W-:Y:S02]  /*3130*/  FFMA.FTZ R55, -R67, R67, 1 ;  /* 0x3f80000043377423 */ /* 0x000fe40000010143 */
[----:B------:R-:W-:Y:S02]  /*3140*/  FFMA.FTZ R54, -R60, R60, 1 ;  /* 0x3f8000003c367423 */ /* 0x000fe4000001013c */
[----:B------:R-:W-:Y:S02]  /*3150*/  FADD.FTZ R9, -R2, R9 ;  /* 0x0000000902097221 */ /* 0x000fe40000010100 */
[----:B------:R-:W-:Y:S02]  /*3160*/  FMUL.FTZ R8, R110, R8 ;  /* 0x000000086e087220 */ /* 0x000fe40000410000 */
[----:B------:R-:W-:Y:S02]  /*3170*/  FMUL.FTZ R56, R5, R56 ;  /* 0x0000003805387220 */ /* 0x000fe40000410000 */
[----:B------:R-:W-:Y:S02]  /*3180*/  FFMA.FTZ R5, -R64, R64, 1 ;  /* 0x3f80000040057423 */ /* 0x000fe40000010140 */
[C---:B------:R-:W-:Y:S02]  /*3190*/  FADD.FTZ R53, -R2.reuse, R16 ;  /* 0x0000001002357221 */ /* 0x040fe40000010100 */
[----:B------:R-:W-:Y:S02]  /*31a0*/  FADD.FTZ R52, -R2, R17 ;  /* 0x0000001102347221 */ /* 0x000fe40000010100 */
[----:B------:R-:W-:Y:S02]  /*31b0*/  FMUL.FTZ R17, R4, c[0x0][0x2ec] ;  /* 0x0000bb0004117a20 */ /* 0x000fe40000410000 */
[----:B------:R-:W-:Y:S02]  /*31c0*/  FMUL.FTZ R2, R112, R12 ;  /* 0x0000000c70027220 */ /* 0x000fe40000410000 */
[----:B------:R-:W-:Y:S02]  /*31d0*/  FMUL.FTZ R4, R109, R13 ;  /* 0x0000000d6d047220 */ /* 0x000fe40000410000 */
[----:B------:R-:W-:Y:S02]  /*31e0*/  FMUL.FTZ R55, R55, c[0x0][0x2ec] ;  /* 0x0000bb0037377a20 */ /* 0x000fe40000410000 */
[----:B------:R-:W-:Y:S02]  /*31f0*/  FMUL.FTZ R54, R54, c[0x0][0x2ec] ;  /* 0x0000bb0036367a20 */ /* 0x000fe40000410000 */
[----:B------:R-:W-:Y:S02]  /*3200*/  FMUL.FTZ R16, R5, c[0x0][0x2ec] ;  /* 0x0000bb0005107a20 */ /* 0x000fe40000410000 */
[----:B------:R-:W-:Y:S02]  /*3210*/  FMUL.FTZ R17, R8, R17 ;  /* 0x0000001108117220 */ /* 0x000fe40000410000 */
[----:B------:R-:W-:Y:S02]  /*3220*/  FMUL.FTZ R5, R107, R53 ;  /* 0x000000356b057220 */ /* 0x000fe40000410000 */
[----:B------:R-:W-:Y:S02]  /*3230*/  FMUL.FTZ R8, R106, R52 ;  /* 0x000000346a087220 */ /* 0x000fe40000410000 */
[----:B------:R-:W-:Y:S02]  /*3240*/  FFMA.FTZ R53, -R59, R59, 1 ;  /* 0x3f8000003b357423 */ /* 0x000fe4000001013b */
[----:B------:R-:W-:Y:S02]  /*3250*/  FFMA.FTZ R52, -R58, R58, 1 ;  /* 0x3f8000003a347423 */ /* 0x000fe4000001013a */
[----:B------:R-:W-:Y:S02]  /*3260*/  FMUL.FTZ R55, R2, R55 ;  /* 0x0000003702377220 */ /* 0x000fe40000410000 */
[----:B------:R-:W-:Y:S02]  /*3270*/  FMUL.FTZ R54, R4, R54 ;  /* 0x0000003604367220 */ /* 0x000fe40000410000 */
[C---:B--2---:R-:W-:Y:S02]  /*3280*/  FADD.FTZ R2, -R0.reuse, R6 ;  /* 0x0000000600027221 */ /* 0x044fe40000010100 */
[----:B------:R-:W-:Y:S02]  /*3290*/  FADD.FTZ R4, -R0, R7 ;  /* 0x0000000700047221 */ /* 0x000fe40000010100 */
        /* <DEDUP_REMOVED lines=51> */
[C---:B------:R-:W-:Y:S02]  /*35d0*/  LEA R4, P0, R2.reuse, R208, 0x1 ;  /* 0x000000d002047211 */ /* 0x040fe400078008ff */
        /* <DEDUP_REMOVED lines=16> */
.L_x_451:
[----:B------:R-:W-:Y:S02]  /*36e0*/  F2FP.PACK_AB R7, R56, R57 ;  /* 0x000000393807723e */ /* 0x000fe400000000ff */
[----:B------:R-:W-:Y:S02]  /*36f0*/  F2FP.PACK_AB R6, R6, R12 ;  /* 0x0000000c0606723e */ /* 0x000fe400000000ff */
[----:B-1----:R-:W-:Y:S01]  /*3700*/  F2FP.PACK_AB R5, R16, R17 ;  /* 0x000000111005723e */ /* 0x002fe200000000ff */
        /* <DEDUP_REMOVED lines=67> */
[C---:B------:R-:W-:Y:S05]  /*3b40*/  IMAD.U32 R2, R5.reuse, -0x40, RZ ;  /* 0xffffffc005027824 */ /* 0x040fea00078e00ff */
        /* <DEDUP_REMOVED lines=14> */
.L_x_452:
[----:B------:R-:W-:Y:S01]  /*3c30*/  LDSM.16.M88.4 R64, [R193] ;  /* 0x00000000c140783b */ /* 0x000fe20000000200 */
[----:B------:R-:W-:Y:S02]  /*3c40*/  IMAD.MOV.U32 R2, RZ, RZ, c[0x0][0x22c] ;  /* 0x00008b00ff027624 */ /* 0x000fe400078e00ff */
[----:B------:R-:W-:Y:S01]  /*3c50*/  IMAD.MOV.U32 R215, RZ, RZ, c[0x0][0x22c] ;  /* 0x00008b00ffd77624 */ /* 0x000fe200078e00ff */
[----:B------:R-:W2:Y:S01]  /*3c60*/  LDSM.16.MT88.4 R16, [R0+0xc000] ;  /* 0x00c000000010783b */ /* 0x000ea20000004200 */
[----:B------:R-:W-:Y:S02]  /*3c70*/  IMAD R2, R2, c[0x0][0x1c0], RZ ;  /* 0x0000700002027a24 */ /* 0x000fe400078e02ff */
[----:B------:R-:W-:Y:S01]  /*3c80*/  IMAD R215, R215, c[0x0][0x1c0], RZ ;  /* 0x00007000d7d77a24 */ /* 0x000fe200078e02ff */
[----:B------:R-:W3:Y:S01]  /*3c90*/  LDSM.16.M88.4 R60, [R193+0x1000] ;  /* 0x00100000c13c783b */ /* 0x000ee20000000200 */
[----:B------:R-:W-:Y:S02]  /*3ca0*/  IMAD R2, R2, 0x18, RZ ;  /* 0x0000001802027824 */ /* 0x000fe400078e02ff */
[----:B------:R-:W-:Y:S01]  /*3cb0*/  IMAD R215, R215, 0x28, RZ ;  /* 0x00000028d7d77824 */ /* 0x000fe200078e02ff */
[----:B------:R-:W4:Y:S01]  /*3cc0*/  LDSM.16.MT88.4 R100, [R0+0xe000] ;  /* 0x00e000000064783b */ /* 0x000f220000004200 */
[----:B------:R-:W-:Y:S03]  /*3cd0*/  IMAD.MOV.U32 R214, RZ, RZ, c[0x0][0x22c] ;  /* 0x00008b00ffd67624 */ /* 0x000fe600078e00ff */
[----:B------:R-:W-:Y:S01]  /*3ce0*/  LDSM.16.M88.4 R104, [R195] ;  /* 0x00000000c368783b */ /* 0x000fe20000000200 */
[----:B------:R-:W-:Y:S03]  /*3cf0*/  IMAD R214, R214, c[0x0][0x1c0], RZ ;  /* 0x00007000d6d67a24 */ /* 0x000fe600078e02ff */
[----:B------:R-:W1:Y:S01]  /*3d00*/  LDSM.16.MT88.4 R108, [R0+0xc800] ;  /* 0x00c80000006c783b */ /* 0x000e620000004200 */
[----:B------:R-:W-:Y:S03]  /*3d10*/  IMAD R214, R214, 0x30, RZ ;  /* 0x00000030d6d67824 */ /* 0x000fe600078e02ff */
[----:B------:R-:W1:Y:S04]  /*3d20*/  LDSM.16.M88.4 R112, [R195+0x1000] ;  /* 0x00100000c370783b */ /* 0x000e680000000200 */
        /* <DEDUP_REMOVED lines=28> */
[C---:B------:R-:W-:Y:S07]  /*3ef0*/  HMMA.16816.F32 R56, R112.reuse, R104, R56 ;  /* 0x000000687038723c */ /* 0x040fee0000001838 */
[----:B------:R-:W-:Y:S01]  /*3f00*/  @P4 IADD3 R104, P0, R234, R226, RZ ;  /* 0x000000e2ea684210 */ /* 0x000fe20007f1e0ff */
[-C--:B------:R-:W-:Y:S01]  /*3f10*/  HMMA.16816.F32 R60, R112, R106.reuse, R60 ;  /* 0x0000006a703c723c */ /* 0x080fe2000000183c */
[----:B------:R-:W1:Y:S03]  /*3f20*/  LDSM.16.MT88.4 R112, [R0+0xd800] ;  /* 0x00d800000070783b */ /* 0x000e660000004200 */
[----:B------:R-:W-:Y:S04]  /*3f30*/  @P4 IMAD.X R105, R238, 0x1, R225, P0 ;  /* 0x00000001ee694824 */ /* 0x000fe800000e06e1 */
[----:B------:R-:W-:Y:S01]  /*3f40*/  HMMA.16816.F32 R64, R100, R106, R64 ;  /* 0x0000006a6440723c */ /* 0x000fe20000001840 */
[----:B------:R2:W3:Y:S04]  /*3f50*/  LDSM.16.MT88.4 R100, [R0+0xf800] ;  /* 0x00f800000064783b */ /* 0x0004e80000004200 */
[----:B------:R4:W5:Y:S04]  /*3f60*/  @P4 LDG.E R221, [R104.64+-0x100] ;  /* 0xffff000e68dd4981 */ /* 0x000968000c1e1900 */
[----:B------:R4:W5:Y:S03]  /*3f70*/  @P4 LDG.E R220, [R104.64+-0xe0] ;  /* 0xffff200e68dc4981 */ /* 0x000966000c1e1900 */
[----:B--2---:R-:W-:Y:S04]  /*3f80*/  IMAD.MOV.U32 R0, RZ, RZ, c[0x0][0x22c] ;  /* 0x00008b00ff007624 */ /* 0x004fe800078e00ff */
[----:B------:R-:W-:Y:S04]  /*3f90*/  IMAD R0, R0, c[0x0][0x1c0], RZ ;  /* 0x0000700000007a24 */ /* 0x000fe800078e02ff */
[----:B------:R-:W-:Y:S01]  /*3fa0*/  IMAD.SHL.U32 R0, R0, 0x20, RZ ;  /* 0x0000002000007824 */ /* 0x000fe200078e00ff */
[-C--:B-1----:R-:W-:Y:S08]  /*3fb0*/  HMMA.16816.F32 R4, R108, R112.reuse, R4 ;  /* 0x000000706c04723c */ /* 0x082ff00000001804 */
[C---:B------:R-:W-:Y:S07]  /*3fc0*/  HMMA.16816.F32 R8, R180.reuse, R112, R8 ;  /* 0x00000070b408723c */ /* 0x040fee0000001808 */
[CC--:B------:R-:W-:Y:S01]  /*3fd0*/  LEA R112, P0, R241.reuse, R204.reuse, 0x2 ;  /* 0x000000ccf1707211 */ /* 0x0c0fe200078010ff */
[-C--:B------:R-:W-:Y:S04]  /*3fe0*/  HMMA.16816.F32 R12, R180, R114.reuse, R12 ;  /* 0x00000072b40c723c */ /* 0x080fe8000000180c */
[-C--:B------:R-:W-:Y:S02]  /*3ff0*/  LEA.HI.X.SX32 R113, R241, R205.reuse, 0x2, P0 ;  /* 0x000000cdf1717211 */ /* 0x080fe400000f16ff */
[CC--:B----4-:R-:W-:Y:S01]  /*4000*/  LEA R104, P0, R0.reuse, R204.reuse, 0x2 ;  /* 0x000000cc00687211 */ /* 0x0d0fe200078010ff */
[----:B------:R1:W-:Y:S01]  /*4010*/  RED.E.ADD.F32.FTZ.RN.STRONG.GPU [R204.64], R4 ;  /* 0x00000004cc00798e */ /* 0x0003e2000c10e78e */
[C---:B------:R-:W-:Y:S04]  /*4020*/  HMMA.16816.F32 R16, R108.reuse, R114, R16 ;  /* 0x000000726c10723c */ /* 0x040fe80000001810 */
[-C--:B------:R-:W-:Y:S01]  /*4030*/  LEA.HI.X.SX32 R105, R0, R205.reuse, 0x2, P0 ;  /* 0x000000cd00697211 */ /* 0x080fe200000f16ff */
[C---:B------:R-:W-:Y:S03]  /*4040*/  IMAD.IADD R0, R213.reuse, 0x1, R243 ;  /* 0x00000001d5007824 */ /* 0x040fe600078e02f3 */
[-C--:B---3--:R-:W-:Y:S08]  /*4050*/  HMMA.16816.F32 R52, R108, R100.reuse, R52 ;  /* 0x000000646c34723c */ /* 0x088ff00000001834 */
[C---:B------:R-:W-:Y:S07]  /*4060*/  HMMA.16816.F32 R56, R180.reuse, R100, R56 ;  /* 0x00000064b438723c */ /* 0x040fee0000001838 */
[CC--:B------:R-:W-:Y:S01]  /*4070*/  LEA R100, P1, R213.reuse, R204.reuse, 0x2 ;  /* 0x000000ccd5647211 */ /* 0x0c0fe200078210ff */
[-C--:B------:R-:W-:Y:S04]  /*4080*/  HMMA.16816.F32 R60, R180, R102.reuse, R60 ;  /* 0x00000066b43c723c */ /* 0x080fe8000000183c */
[-C--:B------:R-:W-:Y:S02]  /*4090*/  LEA.HI.X.SX32 R101, R213, R205.reuse, 0x2, P1 ;  /* 0x000000cdd5657211 */ /* 0x080fe400008f16ff */
[CC--:B------:R-:W-:Y:S02]  /*40a0*/  LEA R106, P1, R2.reuse, R204.reuse, 0x2 ;  /* 0x000000cc026a7211 */ /* 0x0c0fe400078210ff */
[----:B------:R-:W-:Y:S01]  /*40b0*/  HMMA.16816.F32 R64, R108, R102, R64 ;  /* 0x000000666c40723c */ /* 0x000fe20000001840 */
[----:B------:R2:W-:Y:S03]  /*40c0*/  RED.E.ADD.F32.FTZ.RN.STRONG.GPU [R100.64], R5 ;  /* 0x000000056400798e */ /* 0x0005e6000c10e78e */
[-C--:B------:R-:W-:Y:S01]  /*40d0*/  LEA.HI.X.SX32 R107, R2, R205.reuse, 0x2, P1 ;  /* 0x000000cd026b7211 */ /* 0x080fe200008f16ff */
[----:B------:R3:W-:Y:S01]  /*40e0*/  RED.E.ADD.F32.FTZ.RN.STRONG.GPU [R112.64], R6 ;  /* 0x000000067000798e */ /* 0x0007e2000c10e78e */
[-C--:B-1----:R-:W-:Y:S01]  /*40f0*/  LEA R4, P1, R214, R204.reuse, 0x2 ;  /* 0x000000ccd6047211 */ /* 0x082fe200078210ff */
[----:B------:R-:W-:Y:S01]  /*4100*/  IMAD.MOV.U32 R2, RZ, RZ, c[0x0][0x22c] ;  /* 0x00008b00ff027624 */ /* 0x000fe200078e00ff */
[CC--:B------:R-:W-:Y:S01]  /*4110*/  LEA R102, P2, R215.reuse, R204.reuse, 0x2 ;  /* 0x000000ccd7667211 */ /* 0x0c0fe200078410ff */
[----:B------:R1:W-:Y:S03]  /*4120*/  RED.E.ADD.F32.FTZ.RN.STRONG.GPU [R106.64], R7 ;  /* 0x000000076a00798e */ /* 0x0003e6000c10e78e */
[-C--:B------:R-:W-:Y:S01]  /*4130*/  LEA.HI.X.SX32 R103, R215, R205.reuse, 0x2, P2 ;  /* 0x000000cdd7677211 */ /* 0x080fe200010f16ff */
[----:B------:R4:W-:Y:S01]  /*4140*/  RED.E.ADD.F32.FTZ.RN.STRONG.GPU [R104.64], R8 ;  /* 0x000000086800798e */ /* 0x0009e2000c10e78e */
[----:B------:R-:W-:Y:S03]  /*4150*/  IMAD R2, R2, c[0x0][0x1c0], RZ ;  /* 0x0000700002027a24 */ /* 0x000fe600078e02ff */
[----:B------:R4:W-:Y:S01]  /*4160*/  RED.E.ADD.F32.FTZ.RN.STRONG.GPU [R102.64], R9 ;  /* 0x000000096600798e */ /* 0x0009e2000c10e78e */
[----:B------:R-:W-:Y:S01]  /*4170*/  IMAD R2, R2, 0x38, RZ ;  /* 0x0000003802027824 */ /* 0x000fe200078e02ff */
[-C--:B--2---:R-:W-:Y:S04]  /*4180*/  LEA.HI.X.SX32 R5, R214, R205.reuse, 0x2, P1 ;  /* 0x000000cdd6057211 */ /* 0x084fe800008f16ff */
[CC--:B---3--:R-:W-:Y:S01]  /*4190*/  LEA R6, P0, R2.reuse, R204.reuse, 0x2 ;  /* 0x000000cc02067211 */ /* 0x0c8fe200078010ff */
[----:B------:R2:W-:Y:S03]  /*41a0*/  RED.E.ADD.F32.FTZ.RN.STRONG.GPU [R4.64], R10 ;  /* 0x0000000a0400798e */ /* 0x0005e6000c10e78e */
[-C--:B-1----:R-:W-:Y:S01]  /*41b0*/  LEA.HI.X.SX32 R7, R2, R205.reuse, 0x2, P0 ;  /* 0x000000cd02077211 */ /* 0x082fe200000f16ff */
[----:B------:R-:W-:Y:S01]  /*41c0*/  IMAD.IADD R2, R213, 0x1, R244 ;  /* 0x00000001d5027824 */ /* 0x000fe200078e02f4 */
[CC--:B----4-:R-:W-:Y:S03]  /*41d0*/  LEA R8, P2, R232.reuse, R204.reuse, 0x2 ;  /* 0x000000cce8087211 */ /* 0x0d0fe600078410ff */
[----:B------:R1:W-:Y:S01]  /*41e0*/  RED.E.ADD.F32.FTZ.RN.STRONG.GPU [R6.64], R11 ;  /* 0x0000000b0600798e */ /* 0x0003e2000c10e78e */
[-C--:B------:R-:W-:Y:S03]  /*41f0*/  LEA.HI.X.SX32 R9, R232, R205.reuse, 0x2, P2 ;  /* 0x000000cde8097211 */ /* 0x080fe600010f16ff */
[----:B------:R-:W-:Y:S04]  /*4200*/  RED.E.ADD.F32.FTZ.RN.STRONG.GPU [R204.64+0x80], R16 ;  /* 0x00008010cc00798e */ /* 0x000fe8000c10e78e */
[----:B------:R-:W-:Y:S01]  /*4210*/  RED.E.ADD.F32.FTZ.RN.STRONG.GPU [R100.64+0x80], R17 ;  /* 0x000080116400798e */ /* 0x000fe2000c10e78e */
[CC--:B--2---:R-:W-:Y:S04]  /*4220*/  LEA R4, P0, R251.reuse, R204.reuse, 0x2 ;  /* 0x000000ccfb047211 */ /* 0x0c4fe800078010ff */
[-C--:B------:R-:W-:Y:S02]  /*4230*/  LEA.HI.X.SX32 R5, R251, R205.reuse, 0x2, P0 ;  /* 0x000000cdfb057211 */ /* 0x080fe400000f16ff */
[-C--:B------:R-:W-:Y:S02]  /*4240*/  LEA R10, P0, R2, R204.reuse, 0x2 ;  /* 0x000000cc020a7211 */ /* 0x080fe400078010ff */
[-C--:B-1----:R-:W-:Y:S01]  /*4250*/  LEA R6, P1, R244, R204.reuse, 0x2 ;  /* 0x000000ccf4067211 */ /* 0x082fe200078210ff */
[----:B------:R1:W-:Y:S01]  /*4260*/  RED.E.ADD.F32.FTZ.RN.STRONG.GPU [R4.64], R18 ;  /* 0x000000120400798e */ /* 0x0003e2000c10e78e */
[-C--:B------:R-:W-:Y:S02]  /*4270*/  LEA.HI.X.SX32 R11, R2, R205.reuse, 0x2, P0 ;  /* 0x000000cd020b7211 */ /* 0x080fe400000f16ff */
[-C--:B------:R-:W-:Y:S05]  /*4280*/  LEA.HI.X.SX32 R7, R244, R205.reuse, 0x2, P1 ;  /* 0x000000cdf4077211 */ /* 0x080fea00008f16ff */
        /* <DEDUP_REMOVED lines=13> */
[----:B------:R-:W-:Y:S01]  /*4360*/  RED.E.ADD.F32.FTZ.RN.STRONG.GPU [R100.64+0x100], R53 ;  /* 0x000100356400798e */ /* 0x000fe2000c10e78e */
[CC--:B-1----:R-:W-:Y:S04]  /*4370*/  LEA R4, P0, R250.reuse, R204.reuse, 0x2 ;  /* 0x000000ccfa047211 */ /* 0x0c2fe800078010ff */
[-C--:B------:R-:W-:Y:S02]  /*4380*/  LEA.HI.X.SX32 R5, R250, R205.reuse, 0x2, P0 ;  /* 0x000000cdfa057211 */ /* 0x080fe400000f16ff */
[CC--:B------:R-:W-:Y:S02]  /*4390*/  LEA R10, P0, R0.reuse, R204.reuse, 0x2 ;  /* 0x000000cc000a7211 */ /* 0x0c0fe400078010ff */
[-C--:B--2---:R-:W-:Y:S01]  /*43a0*/  LEA R6, P1, R243, R204.reuse, 0x2 ;  /* 0x000000ccf3067211 */ /* 0x084fe200078210ff */
[----:B------:R1:W-:Y:S01]  /*43b0*/  RED.E.ADD.F32.FTZ.RN.STRONG.GPU [R4.64], R54 ;  /* 0x000000360400798e */ /* 0x0003e2000c10e78e */
        /* <DEDUP_REMOVED lines=12> */
[-C--:B------:R-:W-:Y:S02]  /*4480*/  LEA R12, P0, R242, R204.reuse, 0x2 ;  /* 0x000000ccf20c7211 */ /* 0x080fe400078010ff */
[-C--:B---3--:R-:W-:Y:S01]  /*4490*/  LEA R10, P3, R0, R204.reuse, 0x2 ;  /* 0x000000cc000a7211 */ /* 0x088fe200078610ff */
[----:B------:R2:W-:Y:S01]  /*44a0*/  RED.E.ADD.F32.FTZ.RN.STRONG.GPU [R6.64], R59 ;  /* 0x0000003b0600798e */ /* 0x0005e2000c10e78e */
[-C--:B------:R-:W-:Y:S02]  /*44b0*/  LEA.HI.X.SX32 R13, R242, R205.reuse, 0x2, P0 ;  /* 0x000000cdf20d7211 */ /* 0x080fe400000f16ff */
[-C--:B----4-:R-:W-:Y:S01]  /*44c0*/  LEA R8, P2, R228, R204.reuse, 0x2 ;  /* 0x000000cce4087211 */ /* 0x090fe200078410ff */
[----:B------:R-:W-:Y:S01]  /*44d0*/  RED.E.ADD.F32.FTZ.RN.STRONG.GPU [R204.64+0x180], R64 ;  /* 0x00018040cc00798e */ /* 0x000fe2000c10e78e */
[-C--:B------:R-:W-:Y:S02]  /*44e0*/  LEA.HI.X.SX32 R11, R0, R205.reuse, 0x2, P3 ;  /* 0x000000cd000b7211 */ /* 0x080fe400018f16ff */
[-C--:B------:R-:W-:Y:S01]  /*44f0*/  LEA.HI.X.SX32 R9, R228, R205.reuse, 0x2, P2 ;  /* 0x000000cde4097211 */ /* 0x080fe200010f16ff */
[----:B------:R-:W-:Y:S01]  /*4500*/  RED.E.ADD.F32.FTZ.RN.STRONG.GPU [R100.64+0x180], R65 ;  /* 0x000180416400798e */ /* 0x000fe2000c10e78e */
[----:B------:R-:W-:Y:S03]  /*4510*/  LOP3.LUT R0, R210, 0x1, RZ, 0xc0, !PT ;  /* 0x00000001d2007812 */ /* 0x000fe600078ec0ff */
[----:B------:R-:W-:Y:S04]  /*4520*/  LDSM.16.MT88.4 R56, [R3+0x800] ;  /* 0x000800000338783b */ /* 0x000fe80000004200 */
[----:B------:R-:W-:Y:S01]  /*4530*/  LDSM.16.MT88.4 R100, [R3+0x2800] ;  /* 0x002800000364783b */ /* 0x000fe20000004200 */
[CC--:B-1----:R-:W-:Y:S04]  /*4540*/  LEA R4, P1, R249.reuse, R204.reuse, 0x2 ;  /* 0x000000ccf9047211 */ /* 0x0c2fe800078210ff */
[-C--:B------:R-:W-:Y:S02]  /*4550*/  LEA.HI.X.SX32 R5, R249, R205.reuse, 0x2, P1 ;  /* 0x000000cdf9057211 */ /* 0x080fe400008f16ff */
[CC--:B--2---:R-:W-:Y:S03]  /*4560*/  LEA R6, P1, R227.reuse, R204.reuse, 0x2 ;  /* 0x000000cce3067211 */ /* 0x0c4fe600078210ff */
[----:B------:R1:W-:Y:S01]  /*4570*/  RED.E.ADD.F32.FTZ.RN.STRONG.GPU [R4.64], R66 ;  /* 0x000000420400798e */ /* 0x0003e2000c10e78e */
[-C--:B------:R-:W-:Y:S03]  /*4580*/  LEA.HI.X.SX32 R7, R227, R205.reuse, 0x2, P1 ;  /* 0x000000cde3077211 */ /* 0x080fe600008f16ff */
[----:B------:R-:W-:Y:S01]  /*4590*/  RED.E.ADD.F32.FTZ.RN.STRONG.GPU [R12.64], R67 ;  /* 0x000000430c00798e */ /* 0x000fe2000c10e78e */
[----:B------:R-:W-:Y:S03]  /*45a0*/  @P4 IADD3 R223, P1, R223, -0x100, RZ ;  /* 0xffffff00dfdf4810 */ /* 0x000fe60007f3e0ff */
[----:B------:R-:W-:Y:S01]  /*45b0*/  RED.E.ADD.F32.FTZ.RN.STRONG.GPU [R10.64], R60 ;  /* 0x0000003c0a00798e */ /* 0x000fe2000c10e78e */
[----:B------:R-:W-:Y:S03]  /*45c0*/  @P4 IADD3.X R222, R222, -0x1, RZ, P1, !PT ;  /* 0xffffffffdede4810 */ /* 0x000fe60000ffe4ff */
[----:B------:R-:W-:Y:S04]  /*45d0*/  RED.E.ADD.F32.FTZ.RN.STRONG.GPU [R8.64], R61 ;  /* 0x0000003d0800798e */ /* 0x000fe8000c10e78e */
[----:B------:R-:W-:Y:S04]  /*45e0*/  RED.E.ADD.F32.FTZ.RN.STRONG.GPU [R6.64], R62 ;  /* 0x0000003e0600798e */ /* 0x000fe8000c10e78e */
[----:B------:R-:W-:Y:S04]  /*45f0*/  LDSM.16.MT88.4 R8, [R3] ;  /* 0x000000000308783b */ /* 0x000fe80000004200 */
[----:B------:R-:W-:Y:S01]  /*4600*/  LDSM.16.MT88.4 R12, [R184+0x10000] ;  /* 0x01000000b80c783b */ /* 0x000fe20000004200 */
[C---:B-1----:R-:W-:Y:S03]  /*4610*/  LEA R4, P0, R235.reuse, R204, 0x2 ;  /* 0x000000cceb047211 */ /* 0x042fe600078010ff */
[----:B------:R-:W-:Y:S01]  /*4620*/  LDSM.16.MT88.4 R64, [R184+0x10800] ;  /* 0x01080000b840783b */ /* 0x000fe20000004200 */
[----:B------:R-:W-:Y:S02]  /*4630*/  LEA.HI.X.SX32 R5, R235, R205, 0x2, P0 ;  /* 0x000000cdeb057211 */ /* 0x000fe400000f16ff */
[----:B------:R-:W-:Y:S02]  /*4640*/  ISETP.NE.U32.AND P0, PT, R0, 0x1, PT ;  /* 0x000000010000780c */ /* 0x000fe40003f05070 */
[----:B------:R-:W-:Y:S01]  /*4650*/  @P4 IADD3 R0, P2, R226, -0x100, RZ ;  /* 0xffffff00e2004810 */ /* 0x000fe20007f5e0ff */
[----:B------:R-:W-:Y:S03]  /*4660*/  RED.E.ADD.F32.FTZ.RN.STRONG.GPU [R4.64], R63 ;  /* 0x0000003f0400798e */ /* 0x000fe6000c10e78e */
[----:B------:R-:W-:Y:S01]  /*4670*/  @P4 IADD3.X R2, R225, -0x1, RZ, P2, !PT ;  /* 0xffffffffe1024810 */ /* 0x000fe200017fe4ff */
[----:B------:R-:W1:Y:S01]  /*4680*/  LDSM.16.MT88.4 R4, [R185+0x10000] ;  /* 0x01000000b904783b */ /* 0x000e620000004200 */
[----:B------:R-:W-:Y:S01]  /*4690*/  @P4 IMAD.MOV.U32 R226, RZ, RZ, R0 ;  /* 0x000000ffffe24224 */ /* 0x000fe200078e0000 */
[C---:B------:R-:W-:Y:S02]  /*46a0*/  ISETP.GT.AND P2, PT, R210.reuse, R233, PT ;  /* 0x000000e9d200720c */ /* 0x040fe40003f44270 */
[----:B------:R-:W-:Y:S01]  /*46b0*/  LDSM.16.MT88.4 R60, [R184+0x11000] ;  /* 0x01100000b83c783b */ /* 0x000fe20000004200 */
[C---:B------:R-:W-:Y:S01]  /*46c0*/  IADD3 R0, R3.reuse, -0x4000, RZ ;  /* 0xffffc00003007810 */ /* 0x040fe20007ffe0ff */
[----:B------:R-:W-:Y:S01]  /*46d0*/  @P4 IMAD.MOV.U32 R225, RZ, RZ, R2 ;  /* 0x000000ffffe14224 */ /* 0x000fe200078e0002 */
[----:B------:R-:W-:Y:S01]  /*46e0*/  @P0 IADD3 R0, R3, 0x4000, RZ ;  /* 0x0000400003000810 */ /* 0x000fe20007ffe0ff */
        /* <DEDUP_REMOVED lines=43> */
.L_x_450:
[----:B---34-:R-:W3:Y:S04]  /*49a0*/  LDL.LU R2, [R1] ;  /* 0x0000000001027983 */ /* 0x018ee80000300800 */
[----:B------:R-:W4:Y:S01]  /*49b0*/  LDL.64 R52, [R1+0x8] ;  /* 0x0000080001347983 */ /* 0x000f220000100a00 */
[----:B------:R-:W-:Y:S01]  /*49c0*/  F2FP.PACK_AB R48, R49, R48 ;  /* 0x000000303130723e */ /* 0x000fe200000000ff */
[----:B------:R-:W-:Y:S01]  /*49d0*/  FMUL.FTZ R68, R68, c[0x0][0x2e0] ;  /* 0x0000b80044447a20 */ /* 0x000fe20000410000 */
[----:B------:R-:W-:Y:S01]  /*49e0*/  F2FP.PACK_AB R20, R21, R20 ;  /* 0x000000141514723e */ /* 0x000fe200000000ff */
[----:B--2---:R-:W2:Y:S01]  /*49f0*/  LDL R49, [R1+0x1c] ;  /* 0x00001c0001317983 */ /* 0x004ea20000100800 */
[----:B------:R-:W-:Y:S01]  /*4a00*/  FMUL.FTZ R6, R69, c[0x0][0x2e0] ;  /* 0x0000b80045067a20 */ /* 0x000fe20000410000 */
[----:B------:R-:W-:Y:S01]  /*4a10*/  F2FP.PACK_AB R22, R23, R22 ;  /* 0x000000161716723e */ /* 0x000fe200000000ff */
[----:B------:R-:W-:Y:S01]  /*4a20*/  FMUL.FTZ R70, R70, c[0x0][0x2e0] ;  /* 0x0000b80046467a20 */ /* 0x000fe20000410000 */
[----:B------:R-:W1:Y:S01]  /*4a30*/  S2R R18, SR_CTAID.Y ;  /* 0x0000000000127919 */ /* 0x000e620000002600 */
[----:B------:R-:W-:Y:S01]  /*4a40*/  FMUL.FTZ R0, R71, c[0x0][0x2e0] ;  /* 0x0000b80047007a20 */ /* 0x000fe20000410000 */
[----:B------:R-:W-:Y:S01]  /*4a50*/  F2FP.PACK_AB R6, R6, R68 ;  /* 0x000000440606723e */ /* 0x000fe200000000ff */
[----:B------:R-:W-:Y:S01]  /*4a60*/  FMUL.FTZ R80, R80, c[0x0][0x2e0] ;  /* 0x0000b80050507a20 */ /* 0x000fe20000410000 */
        /* <DEDUP_REMOVED lines=50> */
[----:B------:R-:W-:Y:S02]  /*4d90*/  FMUL.FTZ R94, R94, c[0x0][0x2e0] ;  /* 0x0000b8005e5e7a20 */ /* 0x000fe40000410000 */
[----:B------:R-:W-:Y:S01]  /*4da0*/  FMUL.FTZ R95, R95, c[0x0][0x2e0] ;  /* 0x0000b8005f5f7a20 */ /* 0x000fe20000410000 */
[----:B------:R-:W-:Y:S01]  /*4db0*/  STS [R245], R6 ;  /* 0x00000006f5007388 */ /* 0x000fe20000000800 */
[----:B------:R-:W-:Y:S02]  /*4dc0*/  F2FP.PACK_AB R89, R89, R88 ;  /* 0x000000585959723e */ /* 0x000fe400000000ff */
[----:B------:R-:W-:Y:S01]  /*4dd0*/  F2FP.PACK_AB R90, R91, R90 ;  /* 0x0000005a5b5a723e */ /* 0x000fe200000000ff */
[----:B------:R1:W-:Y:S01]  /*4de0*/  STS [R245+0x400], R0 ;  /* 0x00040000f5007388 */ /* 0x0003e20000000800 */
[----:B------:R-:W-:Y:S02]  /*4df0*/  F2FP.PACK_AB R92, R93, R92 ;  /* 0x0000005c5d5c723e */ /* 0x000fe400000000ff */
[----:B------:R-:W-:Y:S01]  /*4e00*/  F2FP.PACK_AB R94, R95, R94 ;  /* 0x0000005e5f5e723e */ /* 0x000fe200000000ff */
[----:B------:R1:W-:Y:S04]  /*4e10*/  STS [R246], R7 ;  /* 0x00000007f6007388 */ /* 0x0003e80000000800 */
[----:B------:R-:W-:Y:S04]  /*4e20*/  STS [R246+0x400], R8 ;  /* 0x00040008f6007388 */ /* 0x000fe80000000800 */
[----:B------:R1:W-:Y:S04]  /*4e30*/  STS [R245+0x1000], R9 ;  /* 0x00100009f5007388 */ /* 0x0003e80000000800 */
        /* <DEDUP_REMOVED lines=24> */
[----:B-1----:R-:W-:-:S03]  /*4fc0*/  SHF.R.S32.HI R0, RZ, 0x1f, R18 ;  /* 0x0000001fff007819 */ /* 0x002fc60000011412 */
[----:B------:R-:W-:Y:S04]  /*4fd0*/  STS [R245+0x7000], R40 ;  /* 0x00700028f5007388 */ /* 0x000fe80000000800 */
[----:B------:R-:W-:Y:S04]  /*4fe0*/  STS [R245+0x7400], R42 ;  /* 0x0074002af5007388 */ /* 0x000fe80000000800 */
[----:B------:R-:W-:Y:S04]  /*4ff0*/  STS [R246+0x7000], R44 ;  /* 0x0070002cf6007388 */ /* 0x000fe80000000800 */
[----:B------:R-:W-:Y:S04]  /*5000*/  STS [R246+0x7400], R46 ;  /* 0x0074002ef6007388 */ /* 0x000fe80000000800 */
[----:B------:R-:W-:Y:S01]  /*5010*/  BAR.SYNC.DEFER_BLOCKING 0x0 ;  /* 0x0000000000007b1d */ /* 0x000fe20000010000 */
[----:B------:R-:W-:-:S02]  /*5020*/  IMAD R7, R0, c[0x0][0x388], RZ ;  /* 0x0000e20000077a24 */ /* 0x000fc400078e02ff */
[----:B------:R-:W-:-:S03]  /*5030*/  IMAD R6, R0, c[0x0][0x390], RZ ;  /* 0x0000e40000067a24 */ /* 0x000fc600078e02ff */
[----:B------:R-:W1:Y:S01]  /*5040*/  S2R R45, SR_TID.X ;  /* 0x00000000002d7919 */ /* 0x000e620000002100 */
[----:B------:R-:W-:-:S03]  /*5050*/  IMAD R0, R18, c[0x0][0x38c], R7 ;  /* 0x0000e30012007a24 */ /* 0x000fc600078e0207 */
[----:B------:R-:W1:Y:S01]  /*5060*/  S2R R47, SR_TID.X ;  /* 0x00000000002f7919 */ /* 0x000e620000002100 */
[----:B------:R-:W-:-:S03]  /*5070*/  IMAD R6, R18, c[0x0][0x394], R6 ;  /* 0x0000e50012067a24 */ /* 0x000fc600078e0206 */
[----:B------:R-:W2:Y:S04]  /*5080*/  LDS.128 R40, [R212+0xc000] ;  /* 0x00c00000d4287984 */ /* 0x000ea80000000c00 */
[----:B------:R-:W2:Y:S04]  /*5090*/  LDS.128 R32, [R212+0xe000] ;  /* 0x00e00000d4207984 */ /* 0x000ea80000000c00 */
[----:B------:R-:W2:Y:S04]  /*50a0*/  LDS.128 R36, [R212+0xd000] ;  /* 0x00d00000d4247984 */ /* 0x000ea80000000c00 */
[----:B------:R-:W2:Y:S04]  /*50b0*/  LDS.128 R28, [R212+0xf000] ;  /* 0x00f00000d41c7984 */ /* 0x000ea80000000c00 */
[----:B------:R-:W2:Y:S04]  /*50c0*/  LDS.128 R24, [R212+0x10000] ;  /* 0x01000000d4187984 */ /* 0x000ea80000000c00 */
[----:B------:R-:W-:Y:S04]  /*50d0*/  LDS.128 R20, [R212+0x11000] ;  /* 0x01100000d4147984 */ /* 0x000fe80000000c00 */
[----:B------:R-:W-:Y:S01]  /*50e0*/  LDS.128 R12, [R212+0x13000] ;  /* 0x01300000d40c7984 */ /* 0x000fe20000000c00 */
[----:B-1----:R-:W-:-:S04]  /*50f0*/  SHF.R.S32.HI R45, RZ, 0x1f, R45 ;  /* 0x0000001fff2d7819 */ /* 0x002fc8000001142d */
[----:B------:R-:W-:Y:S01]  /*5100*/  LEA.HI R45, R45, R47, RZ, 0x3 ;  /* 0x0000002f2d2d7211 */ /* 0x000fe200078f18ff */
[C---:B---3--:R-:W-:Y:S02]  /*5110*/  IMAD R4, R2.reuse, c[0x0][0x3a0], RZ ;  /* 0x0000e80002047a24 */ /* 0x048fe400078e02ff */
[----:B------:R-:W-:Y:S01]  /*5120*/  IMAD R10, R2, c[0x0][0x3a8], RZ ;  /* 0x0000ea00020a7a24 */ /* 0x000fe200078e02ff */
[----:B----4-:R-:W-:Y:S02]  /*5130*/  MOV R2, R52 ;  /* 0x0000003400027202 */ /* 0x010fe40000000f00 */
[----:B------:R-:W-:Y:S01]  /*5140*/  MOV R3, R53 ;  /* 0x0000003500037202 */ /* 0x000fe20000000f00 */
[----:B------:R-:W-:-:S04]  /*5150*/  IMAD R11, R252, c[0x0][0x3a4], R4 ;  /* 0x0000e900fc0b7a24 */ /* 0x000fc800078e0204 */
[----:B------:R-:W-:-:S04]  /*5160*/  IMAD.WIDE.U32 R4, R252, c[0x0][0x3a0], R2 ;  /* 0x0000e800fc047a25 */ /* 0x000fc800078e0002 */
[----:B------:R-:W-:Y:S01]  /*5170*/  IMAD.WIDE.U32 R2, R252, c[0x0][0x3a8], R2 ;  /* 0x0000ea00fc027a25 */ /* 0x000fe200078e0002 */
[----:B------:R-:W-:-:S03]  /*5180*/  IADD3 R5, R5, R11, RZ ;  /* 0x0000000b05057210 */ /* 0x000fc60007ffe0ff */
[----:B------:R-:W-:Y:S02]  /*5190*/  IMAD R10, R252, c[0x0][0x3ac], R10 ;  /* 0x0000eb00fc0a7a24 */ /* 0x000fe400078e020a */
[----:B------:R-:W-:-:S03]  /*51a0*/  IMAD.WIDE.U32 R4, R18, c[0x0][0x388], R4 ;  /* 0x0000e20012047a25 */ /* 0x000fc600078e0004 */
[----:B------:R-:W-:Y:S02]  /*51b0*/  IADD3 R3, R3, R10, RZ ;  /* 0x0000000a03037210 */ /* 0x000fe40007ffe0ff */
[----:B------:R-:W-:Y:S02]  /*51c0*/  IADD3 R5, R5, R0, RZ ;  /* 0x0000000005057210 */ /* 0x000fe40007ffe0ff */
[----:B------:R-:W-:Y:S01]  /*51d0*/  SHF.R.S32.HI R0, RZ, 0x1f, R17 ;  /* 0x0000001fff007819 */ /* 0x000fe20000011411 */
[----:B------:R-:W-:-:S04]  /*51e0*/  IMAD.WIDE.U32 R2, R18, c[0x0][0x390], R2 ;  /* 0x0000e40012027a25 */ /* 0x000fc800078e0002 */
[C---:B------:R-:W-:Y:S01]  /*51f0*/  IMAD R7, R0.reuse, c[0x0][0x3b8], RZ ;  /* 0x0000ee0000077a24 */ /* 0x040fe200078e02ff */
[----:B------:R-:W-:Y:S01]  /*5200*/  IADD3 R3, R3, R6, RZ ;  /* 0x0000000603037210 */ /* 0x000fe20007ffe0ff */
[----:B------:R-:W-:Y:S02]  /*5210*/  IMAD R6, R0, c[0x0][0x3c0], RZ ;  /* 0x0000f00000067a24 */ /* 0x000fe400078e02ff */
[C---:B------:R-:W-:Y:S02]  /*5220*/  IMAD R0, R17.reuse, c[0x0][0x3bc], R7 ;  /* 0x0000ef0011007a24 */ /* 0x040fe400078e0207 */
[C---:B------:R-:W-:Y:S02]  /*5230*/  IMAD R6, R17.reuse, c[0x0][0x3c4], R6 ;  /* 0x0000f10011067a24 */ /* 0x040fe400078e0206 */
[----:B------:R-:W-:-:S04]  /*5240*/  IMAD.WIDE.U32 R4, R17, c[0x0][0x3b8], R4 ;  /* 0x0000ee0011047a25 */ /* 0x000fc800078e0004 */
[----:B------:R-:W-:Y:S02]  /*5250*/  IMAD.WIDE.U32 R2, R17, c[0x0][0x3c0], R2 ;  /* 0x0000f00011027a25 */ /* 0x000fe400078e0002 */
[----:B------:R-:W1:Y:S01]  /*5260*/  LDS.128 R16, [R212+0x12000] ;  /* 0x01200000d4107984 */ /* 0x000e620000000c00 */
[----:B------:R-:W-:Y:S01]  /*5270*/  IADD3 R5, R5, R0, RZ ;  /* 0x0000000005057210 */ /* 0x000fe20007ffe0ff */
[----:B--2---:R-:W-:Y:S01]  /*5280*/  IMAD R0, R49, c[0x0][0x3a8], RZ ;  /* 0x0000ea0031007a24 */ /* 0x004fe200078e02ff */
[----:B------:R-:W-:Y:S02]  /*5290*/  IADD3 R3, R3, R6, RZ ;  /* 0x0000000603037210 */ /* 0x000fe40007ffe0ff */
[----:B------:R-:W-:Y:S01]  /*52a0*/  SHF.R.S32.HI R45, RZ, 0x3, R45 ;  /* 0x00000003ff2d7819 */ /* 0x000fe2000001142d */
[----:B------:R-:W-:-:S04]  /*52b0*/  IMAD R10, R49, c[0x0][0x3a0], RZ ;  /* 0x0000e800310a7a24 */ /* 0x000fc800078e02ff */
[C---:B------:R-:W-:Y:S02]  /*52c0*/  IMAD R0, R45.reuse, c[0x0][0x3ac], R0 ;  /* 0x0000eb002d007a24 */ /* 0x040fe400078e0200 */
[----:B------:R-:W-:-:S04]  /*52d0*/  IMAD.WIDE.U32 R6, R45, c[0x0][0x3a8], R2 ;  /* 0x0000ea002d067a25 */ /* 0x000fc800078e0002 */
[C---:B------:R-:W-:Y:S02]  /*52e0*/  IMAD R10, R45.reuse, c[0x0][0x3a4], R10 ;  /* 0x0000e9002d0a7a24 */ /* 0x040fe400078e020a */
[----:B------:R-:W-:Y:S01]  /*52f0*/  IMAD.WIDE.U32 R8, R45, c[0x0][0x3a0], R4 ;  /* 0x0000e8002d087a25 */ /* 0x000fe200078e0004 */
[----:B------:R-:W-:Y:S02]  /*5300*/  IADD3 R0, R7, R0, RZ ;  /* 0x0000000007007210 */ /* 0x000fe40007ffe0ff */
[----:B------:R-:W-:Y:S02]  /*5310*/  LEA R2, P0, R6, c[0x0][0x348], 0x1 ;  /* 0x0000d20006027a11 */ /* 0x000fe400078008ff */
[----:B------:R-:W-:Y:S02]  /*5320*/  IADD3 R10, R9, R10, RZ ;  /* 0x0000000a090a7210 */ /* 0x000fe40007ffe0ff */
[----:B------:R-:W-:Y:S02]  /*5330*/  LEA R4, P1, R8, c[0x0][0x340], 0x1 ;  /* 0x0000d00008047a11 */ /* 0x000fe400078208ff */
[----:B------:R-:W-:-:S02]  /*5340*/  MOV R7, c[0x0][0x3a0] ;  /* 0x0000e80000077a02 */ /* 0x000fc40000000f00 */
[----:B------:R-:W-:Y:S02]  /*5350*/  LEA.HI.X R3, R6, c[0x0][0x34c], R0, 0x1, P0 ;  /* 0x0000d30006037a11 */ /* 0x000fe400000f0c00 */
[----:B------:R-:W-:Y:S02]  /*5360*/  MOV R0, c[0x0][0x3a8] ;  /* 0x0000ea0000007a02 */ /* 0x000fe40000000f00 */
[----:B------:R-:W-:Y:S02]  /*5370*/  LEA.HI.X R5, R8, c[0x0][0x344], R10, 0x1, P1 ;  /* 0x0000d10008057a11 */ /* 0x000fe400008f0c0a */
[----:B------:R-:W-:Y:S02]  /*5380*/  MOV R9, c[0x0][0x3a4] ;  /* 0x0000e90000097a02 */ /* 0x000fe40000000f00 */
[----:B------:R-:W-:Y:S02]  /*5390*/  LEA R8, P1, R7, R4, 0x6 ;  /* 0x0000000407087211 */ /* 0x000fe400078230ff */
[----:B------:R-:W-:-:S02]  /*53a0*/  MOV R10, c[0x0][0x3ac] ;  /* 0x0000eb00000a7a02 */ /* 0x000fc40000000f00 */
[C---:B------:R-:W-:Y:S02]  /*53b0*/  LEA R6, P0, R0.reuse, R2, 0x6 ;  /* 0x0000000200067211 */ /* 0x040fe400078030ff */
[----:B------:R-:W-:Y:S02]  /*53c0*/  LEA.HI.X R9, R7, R5, R9, 0x6, P1 ;  /* 0x0000000507097211 */ /* 0x000fe400008f3409 */
[----:B------:R-:W-:Y:S01]  /*53d0*/  LEA.HI.X R7, R0, R3, R10, 0x6, P0 ;  /* 0x0000000300077211 */ /* 0x000fe200000f340a */
[----:B------:R2:W-:Y:S04]  /*53e0*/  STG.E.128 [R4.64], R40 ;  /* 0x0000002804007986 */ /* 0x0005e8000c101d0e */
[----:B------:R2:W-:Y:S04]  /*53f0*/  STG.E.128 [R4.64+0x80], R32 ;  /* 0x0000802004007986 */ /* 0x0005e8000c101d0e */
[----:B------:R2:W-:Y:S04]  /*5400*/  STG.E.128 [R8.64], R36 ;  /* 0x0000002408007986 */ /* 0x0005e8000c101d0e */
[----:B------:R2:W-:Y:S04]  /*5410*/  STG.E.128 [R8.64+0x80], R28 ;  /* 0x0000801c08007986 */ /* 0x0005e8000c101d0e */
[----:B------:R2:W-:Y:S04]  /*5420*/  STG.E.128 [R2.64], R24 ;  /* 0x0000001802007986 */ /* 0x0005e8000c101d0e */
[----:B-1----:R2:W-:Y:S04]  /*5430*/  STG.E.128 [R2.64+0x80], R16 ;  /* 0x0000801002007986 */ /* 0x0025e8000c101d0e */
[----:B------:R2:W-:Y:S04]  /*5440*/  STG.E.128 [R6.64], R20 ;  /* 0x0000001406007986 */ /* 0x0005e8000c101d0e */
[----:B------:R2:W-:Y:S02]  /*5450*/  STG.E.128 [R6.64+0x80], R12 ;  /* 0x0000800c06007986 */ /* 0x0005e4000c101d0e */
.L_x_447:
        /* <DEDUP_REMOVED lines=9> */
.L_x_454:
[----:B------:R-:W-:Y:S05]  /*54f0*/  EXIT ;  /* 0x000000000000794d */ /* 0x000fea0003800000 */
.L_x_456:
        /* <DEDUP_REMOVED lines=16> */
.L_x_1074:


//--------------------- .text._ZN5flash44flash_bwd_dq_dk_dv_loop_seqk_parallel_kernelI23Flash_bwd_kernel_traitsILi128ELi64ELi64ELi8ELi4ELi2ELi2ELb1ELb0EN7cutlass6half_tE19Flash_kernel_traitsILi128ELi64ELi64ELi8ES3_EELb1ELb1ELb0ELb0ELb0ELb1ELb0EEEvNS_16Flash_bwd_paramsE --------------------------
	.section	.text._ZN5flash44flash_bwd_dq_dk_dv_loop_seqk_parallel_kernelI23Flash_bwd_kernel_traitsILi128ELi64ELi64ELi8ELi4ELi2ELi2ELb1ELb0EN7cutlass6half_tE19Flash_kernel_traitsILi128ELi64ELi64ELi8ES3_EELb1ELb1ELb0ELb0ELb0ELb1ELb0EEEvNS_16Flash_bwd_paramsE,"ax",@progbits
	.sectioninfo	@"SHI_REGISTERS=255"
	.align	128
        .global         _ZN5flash44flash_bwd_dq_dk_dv_loop_seqk_parallel_kernelI23Flash_bwd_kernel_traitsILi128ELi64ELi64ELi8ELi4ELi2ELi2ELb1ELb0EN7cutlass6half_tE19Flash_kernel_traitsILi128ELi64ELi64ELi8ES3_EELb1ELb1ELb0ELb0ELb0ELb1ELb0EEEvNS_16Flash_bwd_paramsE
        .type           _ZN5flash44flash_bwd_dq_dk_dv_loop_seqk_parallel_kernelI23Flash_bwd_kernel_traitsILi128ELi64ELi64ELi8ELi4ELi2ELi2ELb1ELb0EN7cutlass6half_tE19Flash_kernel_traitsILi128ELi64ELi64ELi8ES3_EELb1ELb1ELb0ELb0ELb0ELb1ELb0EEEvNS_16Flash_bwd_paramsE,@function
        .size           _ZN5flash44flash_bwd_dq_dk_dv_loop_seqk_parallel_kernelI23Flash_bwd_kernel_traitsILi128ELi64ELi64ELi8ELi4ELi2ELi2ELb1ELb0EN7cutlass6half_tE19Flash_kernel_traitsILi128ELi64ELi64ELi8ES3_EELb1ELb1ELb0ELb0ELb0ELb1ELb0EEEvNS_16Flash_bwd_paramsE,(.L_x_1075 - _ZN5flash44flash_bwd_dq_dk_dv_loop_seqk_parallel_kernelI23Flash_bwd_kernel_traitsILi128ELi64ELi64ELi8ELi4ELi2ELi2ELb1ELb0EN7cutlass6half_tE19Flash_kernel_traitsILi128ELi64ELi64ELi8ES3_EELb1ELb1ELb0ELb0ELb0ELb1ELb0EEEvNS_16Flash_bwd_paramsE)
        .other          _ZN5flash44flash_bwd_dq_dk_dv_loop_seqk_parallel_kernelI23Flash_bwd_kernel_traitsILi128ELi64ELi64ELi8ELi4ELi2ELi2ELb1ELb0EN7cutlass6half_tE19Flash_kernel_traitsILi128ELi64ELi64ELi8ES3_EELb1ELb1ELb0ELb0ELb0ELb1ELb0EEEvNS_16Flash_bwd_paramsE,@"STO_CUDA_ENTRY STV_DEFAULT"
_ZN5flash44flash_bwd_dq_dk_dv_loop_seqk_parallel_kernelI23Flash_bwd_kernel_traitsILi128ELi64ELi64ELi8ELi4ELi2ELi2ELb1ELb0EN7cutlass6half_tE19Flash_kernel_traitsILi128ELi64ELi64ELi8ES3_EELb1ELb1ELb0ELb0ELb0ELb1ELb0EEEvNS_16Flash_bwd_paramsE:
.text._ZN5flash44flash_bwd_dq_dk_dv_loop_seqk_parallel_kernelI23Flash_bwd_kernel_traitsILi128ELi64ELi64ELi8ELi4ELi2ELi2ELb1ELb0EN7cutlass6half_tE19Flash_kernel_traitsILi128ELi64ELi64ELi8ES3_EELb1ELb1ELb0ELb0ELb0ELb1ELb0EEEvNS_16Flash_bwd_paramsE:
        /* <DEDUP_REMOVED lines=53> */
[----:B------:R-:W-:Y:S01]  /*0350*/  STL [R1+0x8], R15 ;  /* 0x0000080f01007387 */ /* 0x000fe20000100800 */
[----:B------:R-:W-:Y:S01]  /*0360*/  LOP3.LUT R2, R0, 0x38, R16, 0xf8, !PT ;  /* 0x0000003800027812 */ /* 0x000fe200078ef810 */
[C---:B------:R-:W-:Y:S01]  /*0370*/  IMAD.SHL.U32 R0, R5.reuse, 0x40, RZ ;  /* 0x0000004005007824 */ /* 0x040fe200078e00ff */
[C---:B------:R-:W-:Y:S01]  /*0380*/  LOP3.LUT P4, RZ, R5.reuse, 0x2, RZ, 0xc0, !PT ;  /* 0x0000000205ff7812 */ /* 0x040fe2000788c0ff */
[----:B------:R1:W-:Y:S01]  /*0390*/  STL [R1+0x10], R16 ;  /* 0x0000101001007387 */ /* 0x0003e20000100800 */
[----:B------:R-:W-:Y:S01]  /*03a0*/  LOP3.LUT P3, RZ, R5, 0x4, RZ, 0xc0, !PT ;  /* 0x0000000405ff7812 */ /* 0x000fe2000786c0ff */
[----:B------:R-:W-:Y:S01]  /*03b0*/  IMAD.SHL.U32 R7, R13, 0x2, RZ ;  /* 0x000000020d077824 */ /* 0x000fe200078e00ff */
[----:B------:R-:W-:-:S02]  /*03c0*/  LEA.HI R220, R6, R10, RZ, 0x2 ;  /* 0x0000000a06dc7211 */ /* 0x000fc400078f10ff */
[----:B------:R-:W-:Y:S02]  /*03d0*/  SHF.R.S32.HI R5, RZ, 0x1f, R9 ;  /* 0x0000001fff057819 */ /* 0x000fe40000011409 */
[----:B------:R-:W-:Y:S01]  /*03e0*/  LOP3.LUT R6, R2, R3, RZ, 0x3c, !PT ;  /* 0x0000000302067212 */ /* 0x000fe200078e3cff */
[----:B------:R-:W-:Y:S01]  /*03f0*/  IMAD.SHL.U32 R2, R194, 0x10, RZ ;  /* 0x00000010c2027824 */ /* 0x000fe200078e00ff */
[----:B------:R-:W-:Y:S02]  /*0400*/  LOP3.LUT R0, R0, 0x1c0, RZ, 0xc0, !PT ;  /* 0x000001c000007812 */ /* 0x000fe400078ec0ff */
[----:B------:R-:W-:Y:S02]  /*0410*/  LEA.HI R10, R5, R9, RZ, 0x3 ;  /* 0x00000009050a7211 */ /* 0x000fe400078f18ff */
[C---:B------:R-:W-:Y:S02]  /*0420*/  LOP3.LUT R190, R0.reuse, 0x8, R11, 0xf8, !PT ;  /* 0x0000000800be7812 */ /* 0x040fe400078ef80b */
[----:B------:R-:W-:Y:S01]  /*0430*/  LOP3.LUT R5, R0, 0x10, R2, 0xf8, !PT ;  /* 0x0000001000057812 */ /* 0x000fe200078ef802 */
[----:B------:R-:W-:Y:S01]  /*0440*/  IMAD.SHL.U32 R2, R8, 0x200, RZ ;  /* 0x0000020008027824 */ /* 0x000fe200078e00ff */
[----:B------:R-:W-:-:S02]  /*0450*/  SHF.R.U32.HI R186, RZ, 0x3, R0 ;  /* 0x00000003ffba7819 */ /* 0x000fc40000011600 */
[----:B------:R-:W-:Y:S02]  /*0460*/  LOP3.LUT R0, R4, 0x1, RZ, 0xc0, !PT ;  /* 0x0000000104007812 */ /* 0x000fe400078ec0ff */
[----:B------:R-:W-:Y:S02]  /*0470*/  LOP3.LUT R3, R10, 0xfffffff8, RZ, 0xc0, !PT ;  /* 0xfffffff80a037812 */ /* 0x000fe400078ec0ff */
[----:B------:R-:W-:Y:S02]  /*0480*/  SHF.R.S32.HI R252, RZ, 0x7, R252 ;  /* 0x00000007fffc7819 */ /* 0x000fe400000114fc */
[----:B------:R-:W-:Y:S01]  /*0490*/  ISETP.NE.U32.AND P0, PT, R0, 0x1, PT ;  /* 0x000000010000780c */ /* 0x000fe20003f05070 */
[----:B-1----:R-:W-:Y:S01]  /*04a0*/  IMAD.IADD R16, R9, 0x1, -R3 ;  /* 0x0000000109107824 */ /* 0x002fe200078e0a03 */
[----:B------:R-:W-:Y:S01]  /*04b0*/  LOP3.LUT R190, R190, R186, RZ, 0x3c, !PT ;  /* 0x000000babebe7212 */ /* 0x000fe200078e3cff */
[C---:B------:R-:W-:Y:S01]  /*04c0*/  IMAD R3, R252.reuse, 0x800, R2 ;  /* 0x00000800fc037824 */ /* 0x040fe200078e0202 */
[----:B------:R-:W-:Y:S01]  /*04d0*/  SHF.R.S32.HI R0, RZ, 0x6, R12 ;  /* 0x00000006ff007819 */ /* 0x000fe2000001140c */
[----:B------:R-:W-:Y:S01]  /*04e0*/  IMAD.SHL.U32 R17, R252, 0x20, RZ ;  /* 0x00000020fc117824 */ /* 0x000fe200078e00ff */
[C---:B------:R-:W-:Y:S01]  /*04f0*/  R2P PR, R4.reuse, 0x6 ;  /* 0x0000000604007804 */ /* 0x040fe20000000000 */
[----:B------:R-:W-:Y:S01]  /*0500*/  IMAD.SHL.U32 R4, R4, 0x40, RZ ;  /* 0x0000004004047824 */ /* 0x000fe200078e00ff */
[----:B------:R-:W-:Y:S01]  /*0510*/  LOP3.LUT R5, R5, 0x8, R11, 0xf8, !PT ;  /* 0x0000000805057812 */ /* 0x000fe200078ef80b */
[----:B------:R-:W-:Y:S01]  /*0520*/  IMAD.IADD R190, R3, 0x1, R190 ;  /* 0x0000000103be7824 */ /* 0x000fe200078e02be */
[----:B------:R-:W-:Y:S01]  /*0530*/  SEL R185, R185, 0xffffffc0, !P3 ;  /* 0xffffffc0b9b97807 */ /* 0x000fe20005800000 */
[----:B------:R-:W-:Y:S01]  /*0540*/  IMAD.SHL.U32 R3, R0, 0x8, RZ ;  /* 0x0000000800037824 */ /* 0x000fe200078e00ff */
[----:B------:R-:W-:Y:S01]  /*0550*/  LOP3.LUT R186, R2, R5, R186, 0xf6, !PT ;  /* 0x0000000502ba7212 */ /* 0x000fe200078ef6ba */
[----:B------:R-:W-:Y:S01]  /*0560*/  IMAD R14, R0, 0x200, R6 ;  /* 0x00000200000e7824 */ /* 0x000fe200078e0206 */
[----:B------:R-:W-:Y:S01]  /*0570*/  LOP3.LUT R0, R4, 0x1c0, RZ, 0xc0, !PT ;  /* 0x000001c004007812 */ /* 0x000fe200078ec0ff */
[----:B------:R-:W-:Y:S01]  /*0580*/  IMAD.SHL.U32 R4, R8, 0x20, RZ ;  /* 0x0000002008047824 */ /* 0x000fe200078e00ff */
[----:B------:R-:W-:Y:S01]  /*0590*/  LOP3.LUT R2, R3, 0x18, RZ, 0xc0, !PT ;  /* 0x0000001803027812 */ /* 0x000fe200078ec0ff */
[----:B------:R-:W-:Y:S01]  /*05a0*/  IMAD.SHL.U32 R6, R16, 0x40, RZ ;  /* 0x0000004010067824 */ /* 0x000fe200078e00ff */
[----:B------:R-:W-:Y:S01]  /*05b0*/  SHF.R.U32.HI R3, RZ, 0x3, R0 ;  /* 0x00000003ff037819 */ /* 0x000fe20000011600 */
[----:B------:R-:W-:Y:S01]  /*05c0*/  IMAD R188, R190, 0x2, R185 ;  /* 0x00000002bebc7824 */ /* 0x000fe200078e02b9 */
[----:B------:R-:W-:Y:S01]  /*05d0*/  LOP3.LUT R5, R0, 0x20, R17, 0xf8, !PT ;  /* 0x0000002000057812 */ /* 0x000fe200078ef811 */
[----:B------:R1:W-:Y:S01]  /*05e0*/  STL [R1+0x1c], R16 ;  /* 0x00001c1001007387 */ /* 0x0003e20000100800 */
[----:B------:R-:W-:Y:S01]  /*05f0*/  LOP3.LUT R9, R2, 0x20, R4, 0xf8, !PT ;  /* 0x0000002002097812 */ /* 0x000fe200078ef804 */
[--C-:B------:R-:W-:Y:S01]  /*0600*/  IMAD R4, R15, 0x400, R7.reuse ;  /* 0x000004000f047824 */ /* 0x100fe200078e0207 */
[----:B------:R-:W-:Y:S01]  /*0610*/  LOP3.LUT R11, R3, R0, R2, 0x1e, !PT ;  /* 0x00000000030b7212 */ /* 0x000fe200078e1e02 */
[----:B------:R1:W-:Y:S01]  /*0620*/  STL [R1+0x18], R14 ;  /* 0x0000180e01007387 */ /* 0x0003e20000100800 */
        /* <DEDUP_REMOVED lines=18> */
[----:B------:R-:W-:Y:S01]  /*0750*/  IADD3 R222, R221, 0x20, RZ ;  /* 0x00000020ddde7810 */ /* 0x000fe20007ffe0ff */
[----:B------:R-:W-:Y:S01]  /*0760*/  IMAD.IADD R4, R4, 0x1, R11 ;  /* 0x0000000104047824 */ /* 0x000fe200078e020b */
[----:B------:R-:W-:Y:S01]  /*0770*/  SHF.R.S32.HI R220, RZ, 0x2, R220 ;  /* 0x00000002ffdc7819 */ /* 0x000fe200000114dc */
[----:B------:R-:W-:Y:S01]  /*0780*/  IMAD.IADD R194, R3, 0x1, R194 ;  /* 0x0000000103c27824 */ /* 0x000fe200078e02c2 */
[----:B------:R-:W-:Y:S01]  /*0790*/  SEL R0, R0, 0xffffffe0, !P4 ;  /* 0xffffffe000007807 */ /* 0x000fe20006000000 */
[C---:B------:R-:W-:Y:S01]  /*07a0*/  IMAD.IADD R224, R221.reuse, 0x1, R223 ;  /* 0x00000001dde07824 */ /* 0x040fe200078e02df */
[----:B------:R-:W-:Y:S01]  /*07b0*/  LEA R2, R4, 0xc000, 0x1 ;  /* 0x0000c00004027811 */ /* 0x000fe200078e08ff */
[----:B------:R-:W-:Y:S01]  /*07c0*/  IMAD.IADD R204, R204, 0x1, R3 ;  /* 0x00000001cccc7824 */ /* 0x000fe200078e0203 */
[----:B------:R-:W-:Y:S01]  /*07d0*/  @P1 IADD3 R222, R221, -0x20, RZ ;  /* 0xffffffe0ddde1810 */ /* 0x000fe20007ffe0ff */
[----:B------:R-:W-:Y:S01]  /*07e0*/  IMAD R189, R190, 0x2, R0 ;  /* 0x00000002bebd7824 */ /* 0x000fe200078e0200 */
[----:B------:R-:W-:Y:S01]  /*07f0*/  LEA R194, R194, 0x10000, 0x1 ;  /* 0x00010000c2c27811 */ /* 0x000fe200078e08ff */
[----:B------:R-:W-:Y:S01]  /*0800*/  IMAD.IADD R203, R0, 0x1, R188 ;  /* 0x0000000100cb7824 */ /* 0x000fe200078e02bc */
[C---:B------:R-:W-:Y:S01]  /*0810*/  IADD3 R0, R2.reuse, 0x40, RZ ;  /* 0x0000004002007810 */ /* 0x040fe20007ffe0ff */
[----:B------:R1:W-:Y:S01]  /*0820*/  STL [R1], R2 ;  /* 0x0000000201007387 */ /* 0x0003e20000100800 */
[----:B------:R-:W-:Y:S01]  /*0830*/  @P2 IADD3 R0, R2, -0x40, RZ ;  /* 0xffffffc002002810 */ /* 0x000fe20007ffe0ff */
[----:B------:R-:W-:-:S02]  /*0840*/  IMAD.IADD R191, R185, 0x1, R189 ;  /* 0x00000001b9bf7824 */ /* 0x000fc400078e02bd */
[----:B------:R-:W-:Y:S02]  /*0850*/  IMAD R185, R186, 0x2, R185 ;  /* 0x00000002bab97824 */ /* 0x000fe400078e02b9 */
[----:B------:R1:W-:Y:S01]  /*0860*/  STL [R1+0x4], R0 ;  /* 0x0000040001007387 */ /* 0x0003e20000100800 */
[----:B------:R-:W-:Y:S02]  /*0870*/  IMAD R220, R15, 0x10, R220 ;  /* 0x000000100fdc7824 */ /* 0x000fe400078e02dc */
[----:B------:R-:W-:Y:S02]  /*0880*/  IMAD.SHL.U32 R190, R190, 0x2, RZ ;  /* 0x00000002bebe7824 */ /* 0x000fe400078e00ff */
[----:B------:R-:W-:Y:S02]  /*0890*/  IMAD.SHL.U32 R186, R186, 0x2, RZ ;  /* 0x00000002baba7824 */ /* 0x000fe400078e00ff */
[----:B------:R-:W-:Y:S02]  /*08a0*/  IMAD.IADD R223, R223, 0x1, R222 ;  /* 0x00000001dfdf7824 */ /* 0x000fe400078e02de */
.L_x_485:
[----:B-1----:R-:W2:Y:S01]  /*08b0*/  S2R R32, SR_CTAID.Y ;  /* 0x0000000000207919 */ /* 0x002ea20000002600 */
[----:B-1----:R-:W1:Y:S01]  /*08c0*/  LDC.U8 R0, c[0x0][0x312] ;  /* 0x0000c480ff007b82 */ /* 0x002e620000000000 */
[----:B------:R-:W-:-:S02]  /*08d0*/  ISETP.NE.U32.AND P4, PT, RZ, c[0x0][0x240], PT ;  /* 0x00009000ff007a0c */ /* 0x000fc40003f85070 */
[----:B------:R-:W-:Y:S02]  /*08e0*/  ISETP.EQ.U32.AND P5, PT, RZ, c[0x0][0x248], PT ;  /* 0x00009200ff007a0c */ /* 0x000fe40003fa2070 */
[----:B------:R-:W-:Y:S02]  /*08f0*/  ISETP.NE.AND.EX P4, PT, RZ, c[0x0][0x244], PT, P4 ;  /* 0x00009100ff007a0c */ /* 0x000fe40003f85340 */
[----:B------:R-:W-:Y:S01]  /*0900*/  ISETP.NE.U32.AND P2, PT, RZ, c[0x0][0x250], PT ;  /* 0x00009400ff007a0c */ /* 0x000fe20003f45070 */
[----:B------:R-:W-:-:S03]  /*0910*/  IMAD.MOV.U32 R36, RZ, RZ, -0x1 ;  /* 0xffffffffff247424 */ /* 0x000fc600078e00ff */
[----:B------:R-:W-:Y:S01]  /*0920*/  ISETP.NE.AND.EX P2, PT, RZ, c[0x0][0x254], PT, P2 ;  /* 0x00009500ff007a0c */ /* 0x000fe20003f45320 */
[----:B--2---:R-:W-:Y:S01]  /*0930*/  IMAD.SHL.U32 R8, R32, 0x4, RZ ;  /* 0x0000000420087824 */ /* 0x004fe200078e00ff */
[----:B------:R-:W-:Y:S02]  /*0940*/  SHF.R.S32.HI R28, RZ, 0x1f, R32 ;  /* 0x0000001fff1c7819 */ /* 0x000fe40000011420 */
        /* <DEDUP_REMOVED lines=21> */
[----:B------:R-:W-:Y:S05]  /*0aa0*/  @!P0 BRA `(.L_x_457) ;  /* 0x0000003000008947 */ /* 0x000fea0003800000 */
[----:B------:R-:W2:Y:S02]  /*0ab0*/  @P3 LDG.E R4, [R2.64+0x4] ;  /* 0x0000040802043981 */ /* 0x000ea4000c1e1900 */
[----:B--2---:R-:W-:-:S06]  /*0ac0*/  @P3 IADD3 R4, R4, -R36, RZ ;  /* 0x8000002404043210 */ /* 0x004fcc0007ffe0ff */
[----:B------:R2:W5:Y:S02]  /*0ad0*/  @!P3 LDG.E R4, [R2.64] ;  /* 0x000000080204b981 */ /* 0x000564000c1e1900 */
.L_x_457:
        /* <DEDUP_REMOVED lines=45> */
.L_x_459:
        /* <DEDUP_REMOVED lines=15> */
.L_x_460:
        /* <DEDUP_REMOVED lines=39> */
[----:B------:R-:W-:-:S05]  /*1110*/  IMAD R5, R28, c[0x0][0x224], R7 ;  /* 0x000089001c057a24 */ /* 0x000fca00078e0207 */
[----:B------:R-:W-:Y:S01]  /*1120*/  IADD3 R4, R17, R5, RZ ;  /* 0x0000000511047210 */ /* 0x000fe20007ffe0ff */
[-C--:B------:R-:W-:Y:S02]  /*1130*/  IMAD R5, R21, R16.reuse, RZ ;  /* 0x0000001015057224 */ /* 0x080fe400078e02ff */
[----:B------:R-:W-:-:S04]  /*1140*/  IMAD.WIDE.U32 R16, R20, R16, RZ ;  /* 0x0000001014107225 */ /* 0x000fc800078e00ff */
[----:B------:R-:W-:Y:S01]  /*1150*/  IMAD R5, R20, R4, R5 ;  /* 0x0000000414057224 */ /* 0x000fe200078e0205 */
[----:B------:R-:W-:Y:S01]  /*1160*/  SEL R4, R6, RZ, P4 ;  /* 0x000000ff06047207 */ /* 0x000fe20002000000 */
[----:B------:R-:W-:Y:S01]  /*1170*/  IMAD.WIDE.U32 R6, R20, R0, RZ ;  /* 0x0000000014067225 */ /* 0x000fe200078e00ff */
[----:B------:R-:W-:Y:S02]  /*1180*/  @!P5 IADD3 R3, R3, -R12, RZ ;  /* 0x8000000c0303d210 */ /* 0x000fe40007ffe0ff */
[----:B------:R-:W-:Y:S02]  /*1190*/  IADD3 R4, P4, R9, R4, RZ ;  /* 0x0000000409047210 */ /* 0x000fe40007f9e0ff */
[----:B------:R-:W-:Y:S01]  /*11a0*/  ISETP.GE.U32.AND P6, PT, R3, R12, PT ;  /* 0x0000000c0300720c */ /* 0x000fe20003fc6070 */
[----:B------:R-:W-:Y:S01]  /*11b0*/  IMAD R3, R21, R0, RZ ;  /* 0x0000000015037224 */ /* 0x000fe200078e02ff */
[----:B------:R-:W-:Y:S01]  /*11c0*/  SEL R13, R16, R6, !P1 ;  /* 0x00000006100d7207 */ /* 0x000fe20004800000 */
[----:B------:R-:W-:Y:S01]  /*11d0*/  IMAD.X R8, R15, 0x1, R8, P4 ;  /* 0x000000010f087824 */ /* 0x000fe200020e0608 */
[----:B------:R-:W-:Y:S01]  /*11e0*/  ISETP.NE.AND P4, PT, RZ, c[0x0][0x1c8], PT ;  /* 0x00007200ff007a0c */ /* 0x000fe20003f85270 */
[----:B------:R-:W-:Y:S01]  /*11f0*/  @P2 IMAD R6, R32, c[0x0][0x214], RZ ;  /* 0x0000850020062a24 */ /* 0x000fe200078e02ff */
[----:B------:R-:W-:Y:S01]  /*1200*/  @!P5 IADD3 R2, R2, 0x1, RZ ;  /* 0x000000010202d810 */ /* 0x000fe20007ffe0ff */
[----:B------:R-:W-:Y:S01]  /*1210*/  IMAD R14, R21, R4, RZ ;  /* 0x00000004150e7224 */ /* 0x000fe200078e02ff */
[----:B------:R-:W-:Y:S01]  /*1220*/  IADD3 R12, R17, R5, RZ ;  /* 0x00000005110c7210 */ /* 0x000fe20007ffe0ff */
[----:B-----5:R-:W-:-:S04]  /*1230*/  IMAD.WIDE.U32 R16, R27, c[0x0][0x3d8], RZ ;  /* 0x0000f6001b107a25 */ /* 0x020fc800078e00ff */
[----:B------:R-:W-:Y:S01]  /*1240*/  @P6 IADD3 R2, R2, 0x1, RZ ;  /* 0x0000000102026810 */ /* 0x000fe20007ffe0ff */
[----:B------:R-:W-:Y:S01]  /*1250*/  @P1 IMAD.IADD R12, R7, 0x1, R3 ;  /* 0x00000001070c1824 */ /* 0x000fe200078e0203 */
[----:B------:R-:W-:Y:S01]  /*1260*/  @P2 SEL R3, R6, R0, !P1 ;  /* 0x0000000006032207 */ /* 0x000fe20004800000 */
[----:B------:R-:W-:Y:S01]  /*1270*/  IMAD R6, R27, c[0x0][0x3dc], R17 ;  /* 0x0000f7001b067a24 */ /* 0x000fe200078e0211 */
[----:B-1----:R-:W-:Y:S01]  /*1280*/  ISETP.NE.AND P6, PT, R29, RZ, PT ;  /* 0x000000ff1d00720c */ /* 0x002fe20003fc5270 */
[----:B------:R-:W-:Y:S01]  /*1290*/  IMAD.WIDE.U32 R4, R20, R4, RZ ;  /* 0x0000000414047225 */ /* 0x000fe200078e00ff */
[----:B------:R-:W-:Y:S02]  /*12a0*/  @!P3 IADD3 R2, -R2, RZ, RZ ;  /* 0x000000ff0202b210 */ /* 0x000fe40007ffe1ff */
[----:B------:R-:W-:Y:S01]  /*12b0*/  @!P4 LOP3.LUT R2, RZ, c[0x0][0x1c8], RZ, 0x33, !PT ;  /* 0x00007200ff02ca12 */ /* 0x000fe200078e33ff */
[----:B------:R-:W-:Y:S01]  /*12c0*/  IMAD R8, R20, R8, R14 ;  /* 0x0000000814087224 */ /* 0x000fe200078e020e */
[----:B------:R-:W-:Y:S01]  /*12d0*/  SEL R17, R16, RZ, P6 ;  /* 0x000000ff10117207 */ /* 0x000fe20003000000 */
[C---:B------:R-:W-:Y:S01]  /*12e0*/  IMAD R21, R33.reuse, c[0x0][0x22c], RZ ;  /* 0x00008b0021157a24 */ /* 0x040fe200078e02ff */
[----:B------:R-:W-:Y:S01]  /*12f0*/  SEL R14, R6, RZ, P6 ;  /* 0x000000ff060e7207 */ /* 0x000fe20003000000 */
[----:B------:R-:W-:Y:S01]  /*1300*/  @!P2 IMAD R7, R32, c[0x0][0x1c0], R33 ;  /* 0x000070002007aa24 */ /* 0x000fe200078e0221 */
[----:B------:R-:W-:Y:S01]  /*1310*/  SHF.R.S32.HI R16, RZ, 0x1f, R18 ;  /* 0x0000001fff107819 */ /* 0x000fe20000011412 */
[----:B------:R-:W-:Y:S01]  /*1320*/  @P2 IMAD R3, R33, c[0x0][0x234], R3 ;  /* 0x00008d0021032a24 */ /* 0x000fe200078e0203 */
[----:B------:R-:W-:Y:S01]  /*1330*/  SHF.R.S32.HI R27, RZ, 0x1f, R21 ;  /* 0x0000001fff1b7819 */ /* 0x000fe20000011415 */
[----:B------:R-:W-:Y:S01]  /*1340*/  @!P2 IMAD R3, R7, c[0x0][0x214], RZ ;  /* 0x000085000703aa24 */ /* 0x000fe200078e02ff */
[----:B------:R-:W-:-:S02]  /*1350*/  IADD3 R6, R5, R8, RZ ;  /* 0x0000000805067210 */ /* 0x000fc40007ffe0ff */
        /* <DEDUP_REMOVED lines=9> */
.L_x_461:
[----:B------:R-:W-:-:S04]  /*13f0*/  IMAD R0, R32, c[0x0][0x1c0], R33 ;  /* 0x0000700020007a24 */ /* 0x000fc800078e0221 */
[----:B------:R-:W-:Y:S02]  /*1400*/  IMAD R0, R0, c[0x0][0x224], RZ ;  /* 0x0000890000007a24 */ /* 0x000fe400078e02ff */
.L_x_462:
[----:B------:R-:W2:Y:S04]  /*1410*/  LDL.64 R38, [R1+0x10] ;  /* 0x0000100001267983 */ /* 0x000ea80000100a00 */
[----:B------:R1:W2:Y:S01]  /*1420*/  LDL.64 R34, [R1+0x10] ;  /* 0x0000100001227983 */ /* 0x0002a20000100a00 */
[----:B------:R-:W-:Y:S01]  /*1430*/  IMAD R30, R30, c[0x0][0x1c0], RZ ;  /* 0x000070001e1e7a24 */ /* 0x000fe200078e02ff */
[----:B------:R-:W-:Y:S01]  /*1440*/  BSSY B1, `(.L_x_458) ;  /* 0x0000581000017945 */ /* 0x000fe20003800000 */
[----:B------:R-:W-:Y:S01]  /*1450*/  IMAD.MOV.U32 R217, RZ, RZ, 0x4 ;  /* 0x00000004ffd97424 */ /* 0x000fe200078e00ff */
[----:B------:R-:W3:Y:S01]  /*1460*/  S2R R29, SR_TID.X ;  /* 0x00000000001d7919 */ /* 0x000ee20000002100 */
[----:B------:R-:W-:Y:S02]  /*1470*/  IMAD.SHL.U32 R5, R30, 0x40, RZ ;  /* 0x000000401e057824 */ /* 0x000fe400078e00ff */
[----:B------:R-:W-:Y:S01]  /*1480*/  IMAD.IADD R216, R9, 0x1, R3 ;  /* 0x0000000109d87824 */ /* 0x000fe200078e0203 */
[----:B------:R-:W-:-:S02]  /*1490*/  IADD3 R3, -R215, R244, R18 ;  /* 0x000000f4d7037210 */ /* 0x000fc40007ffe112 */
[----:B------:R-:W-:Y:S02]  /*14a0*/  IADD3 R4, P2, P1, R4, R5, R21 ;  /* 0x0000000504047210 */ /* 0x000fe4000795e015 */
[----:B------:R-:W-:Y:S02]  /*14b0*/  SHF.R.S32.HI R5, RZ, 0x1f, R5 ;  /* 0x0000001fff057819 */ /* 0x000fe40000011405 */
[----:B------:R-:W-:Y:S02]  /*14c0*/  IADD3 R3, R3, -c[0x0][0x2e8], RZ ;  /* 0x8000ba0003037a10 */ /* 0x000fe40007ffe0ff */
[----:B------:R-:W-:Y:S01]  /*14d0*/  IADD3.X R8, R6, R5, R27, P2, P1 ;  /* 0x0000000506087210 */ /* 0x000fe200017e241b */
[----:B------:R-:W-:Y:S01]  /*14e0*/  IMAD.IADD R6, R9, 0x1, R0 ;  /* 0x0000000109067824 */ /* 0x000fe200078e0200 */
[----:B------:R-:W-:Y:S01]  /*14f0*/  IADD3 R13, P2, P1, R17, R4, R13 ;  /* 0x00000004110d7210 */ /* 0x000fe2000795e00d */
[----:B------:R-:W-:Y:S01]  /*1500*/  IMAD R0, R15, c[0x0][0x370], RZ ;  /* 0x0000dc000f007a24 */ /* 0x000fe200078e02ff */
[----:B------:R-:W-:-:S02]  /*1510*/  SHF.R.S32.HI R27, RZ, 0x1f, R242 ;  /* 0x0000001fff1b7819 */ /* 0x000fc400000114f2 */
[----:B------:R-:W-:Y:S01]  /*1520*/  IADD3.X R12, R14, R8, R12, P2, P1 ;  /* 0x000000080e0c7210 */ /* 0x000fe200017e240c */
[----:B------:R-:W-:Y:S02]  /*1530*/  IMAD R0, R9, c[0x0][0x374], R0 ;  /* 0x0000dd0009007a24 */ /* 0x000fe400078e0200 */
[----:B------:R-:W-:Y:S01]  /*1540*/  IMAD R14, R31, c[0x0][0x1a8], RZ ;  /* 0x00006a001f0e7a24 */ /* 0x000fe200078e02ff */
[----:B---3--:R-:W-:-:S04]  /*1550*/  SHF.R.S32.HI R7, RZ, 0x1f, R29 ;  /* 0x0000001fff077819 */ /* 0x008fc8000001141d */
[----:B------:R-:W-:-:S04]  /*1560*/  LEA.HI R7, R7, R29, RZ, 0x5 ;  /* 0x0000001d07077211 */ /* 0x000fc800078f28ff */
[----:B------:R-:W-:-:S05]  /*1570*/  LOP3.LUT R21, R7, 0xffffffe0, RZ, 0xc0, !PT ;  /* 0xffffffe007157812 */ /* 0x000fca00078ec0ff */
[----:B------:R-:W-:Y:S02]  /*1580*/  IMAD.IADD R21, R29, 0x1, -R21 ;  /* 0x000000011d157824 */ /* 0x000fe400078e0a15 */
[----:B--2---:R-:W-:-:S05]  /*1590*/  IMAD.MOV.U32 R34, RZ, RZ, R38 ;  /* 0x000000ffff227224 */ /* 0x004fca00078e0026 */
[----:B------:R-:W-:Y:S02]  /*15a0*/  IADD3 R4, P3, R34, R10, RZ ;  /* 0x0000000a22047210 */ /* 0x000fe40007f7e0ff */
[----:B------:R-:W-:-:S05]  /*15b0*/  SHF.R.S32.HI R35, RZ, 0x1f, R34 ;  /* 0x0000001fff237819 */ /* 0x000fca0000011422 */
[----:B------:R-:W-:Y:S01]  /*15c0*/  IMAD.X R5, R35, 0x1, R11, P3 ;  /* 0x0000000123057824 */ /* 0x000fe200018e060b */
[----:B------:R1:W-:Y:S01]  /*15d0*/  STL [R1+0x14], R35 ;  /* 0x0000142301007387 */ /* 0x0003e20000100800 */
[----:B------:R-:W-:Y:S01]  /*15e0*/  IMAD.WIDE R10, R6, R217, c[0x0][0x3c8] ;  /* 0x0000f200060a7625 */ /* 0x000fe200078e02d9 */
[----:B------:R-:W-:-:S03]  /*15f0*/  IADD3 R6, P3, R242, R9, RZ ;  /* 0x00000009f2067210 */ /* 0x000fc60007f7e0ff */
[----:B------:R-:W-:-:S04]  /*1600*/  IMAD.WIDE.U32 R4, R9, c[0x0][0x370], R4 ;  /* 0x0000dc0009047a25 */ /* 0x000fc800078e0004 */
[----:B------:R-:W-:Y:S01]  /*1610*/  IMAD.MOV.U32 R225, RZ, RZ, R11 ;  /* 0x000000ffffe17224 */ /* 0x000fe200078e000b */
[----:B------:R-:W-:Y:S01]  /*1620*/  IADD3 R5, R5, R0, RZ ;  /* 0x0000000005057210 */ /* 0x000fe20007ffe0ff */
[----:B------:R-:W-:Y:S02]  /*1630*/  IMAD.X R0, R27, 0x1, R15, P3 ;  /* 0x000000011b007824 */ /* 0x000fe400018e060f */
[----:B------:R-:W-:Y:S02]  /*1640*/  IMAD R9, R31, c[0x0][0x378], RZ ;  /* 0x0000de001f097a24 */ /* 0x000fe400078e02ff */
[----:B------:R-:W-:Y:S01]  /*1650*/  IMAD R8, R0, c[0x0][0x190], RZ ;  /* 0x0000640000087a24 */ /* 0x000fe200078e02ff */
[----:B------:R-:W-:Y:S01]  /*1660*/  SHF.R.S32.HI R0, RZ, 0x5, R7 ;  /* 0x00000005ff007819 */ /* 0x000fe20000011407 */
[----:B------:R-:W-:Y:S02]  /*1670*/  IMAD.MOV.U32 R226, RZ, RZ, R10 ;  /* 0x000000ffffe27224 */ /* 0x000fe400078e000a */
[C---:B------:R-:W-:Y:S01]  /*1680*/  IMAD R11, R6.reuse, c[0x0][0x194], R8 ;  /* 0x00006500060b7a24 */ /* 0x040fe200078e0208 */
[----:B------:R-:W-:Y:S01]  /*1690*/  SHF.R.S32.HI R8, RZ, 0x1f, R3 ;  /* 0x0000001fff087819 */ /* 0x000fe20000011403 */
[----:B------:R-:W-:-:S03]  /*16a0*/  IMAD.WIDE.U32 R6, R6, c[0x0][0x190], R34 ;  /* 0x0000640006067a25 */ /* 0x000fc600078e0022 */
[----:B------:R-:W-:Y:S01]  /*16b0*/  LEA.HI R3, R8, R3, RZ, 0x6 ;  /* 0x0000000308037211 */ /* 0x000fe200078f30ff */
[----:B------:R-:W-:Y:S01]  /*16c0*/  IMAD R0, R0, R30, R21 ;  /* 0x0000001e00007224 */ /* 0x000fe200078e0215 */
[----:B------:R-:W-:Y:S01]  /*16d0*/  IADD3 R6, P2, R26, R6, RZ ;  /* 0x000000061a067210 */ /* 0x000fe20007f5e0ff */
[C---:B------:R-:W-:Y:S01]  /*16e0*/  IMAD R9, R33.reuse, c[0x0][0x37c], R9 ;  /* 0x0000df0021097a24 */ /* 0x040fe200078e0209 */
[----:B------:R-:W-:Y:S01]  /*16f0*/  SHF.R.S32.HI R3, RZ, 0x6, R3 ;  /* 0x00000006ff037819 */ /* 0x000fe20000011403 */
[C---:B------:R-:W-:Y:S01]  /*1700*/  IMAD.WIDE.U32 R4, R33.reuse, c[0x0][0x378], R4 ;  /* 0x0000de0021047a25 */ /* 0x040fe200078e0004 */
[----:B------:R-:W-:Y:S02]  /*1710*/  IADD3 R10, P1, R0, R13, RZ ;  /* 0x0000000d000a7210 */ /* 0x000fe40007f3e0ff */
[----:B------:R-:W-:Y:S01]  /*1720*/  IMNMX R238, RZ, R3, !PT ;  /* 0x00000003ffee7217 */ /* 0x000fe20007800200 */
[----:B------:R-:W-:Y:S01]  /*1730*/  IMAD R8, R33, c[0x0][0x1ac], R14 ;  /* 0x00006b0021087a24 */ /* 0x000fe200078e020e */
[----:B------:R-:W-:Y:S01]  /*1740*/  IADD3.X R7, R19, R7, R11, P2, !PT ;  /* 0x0000000713077210 */ /* 0x000fe200017fe40b */
[----:B------:R-:W-:Y:S01]  /*1750*/  IMAD.WIDE R216, R216, R217, c[0x0][0x200] ;  /* 0x00008000d8d87625 */ /* 0x000fe200078e02d9 */
[----:B------:R-:W-:-:S02]  /*1760*/  ISETP.GT.AND P4, PT, R205, R238, PT ;  /* 0x000000eecd00720c */ /* 0x000fc40003f84270 */
[----:B------:R-:W-:Y:S01]  /*1770*/  LEA.HI.X.SX32 R12, R0, R12, 0x1, P1 ;  /* 0x0000000c000c7211 */ /* 0x000fe200008f0eff */
[----:B------:R-:W-:Y:S01]  /*1780*/  IMAD R0, R27, c[0x0][0x370], RZ ;  /* 0x0000dc001b007a24 */ /* 0x000fe200078e02ff */
[----:B------:R-:W-:Y:S01]  /*1790*/  IADD3 R5, R5, R9, RZ ;  /* 0x0000000905057210 */ /* 0x000fe20007ffe0ff */
[----:B------:R-:W-:Y:S01]  /*17a0*/  IMAD.WIDE.U32 R6, R33, c[0x0][0x1a8], R6 ;  /* 0x00006a0021067a25 */ /* 0x000fe200078e0006 */
[----:B------:R-:W-:Y:S02]  /*17b0*/  LEA R206, P1, R10, c[0x0][0x350], 0x2 ;  /* 0x0000d4000ace7a11 */ /* 0x000fe400078210ff */
[----:B------:R-:W-:Y:S01]  /*17c0*/  IADD3 R205, R205, -0x1, RZ ;  /* 0xffffffffcdcd7810 */ /* 0x000fe20007ffe0ff */
[----:B------:R-:W-:Y:S01]  /*17d0*/  IMAD R0, R242, c[0x0][0x374], R0 ;  /* 0x0000dd00f2007a24 */ /* 0x000fe200078e0200 */
[----:B------:R-:W-:Y:S01]  /*17e0*/  LEA R208, P3, R6, c[0x0][0x160], 0x1 ;  /* 0x0000580006d07a11 */ /* 0x000fe200078608ff */
[----:B------:R-:W-:Y:S01]  /*17f0*/  IMAD.WIDE.U32 R4, R242, c[0x0][0x370], R4 ;  /* 0x0000dc00f2047a25 */ /* 0x000fe200078e0004 */
[----:B------:R-:W-:-:S03]  /*1800*/  LEA.HI.X R207, R10, c[0x0][0x354], R12, 0x2, P1 ;  /* 0x0000d5000acf7a11 */ /* 0x000fc600008f140c */
[----:B------:R-:W-:Y:S01]  /*1810*/  IMAD.IADD R8, R7, 0x1, R8 ;  /* 0x0000000107087824 */ /* 0x000fe200078e0208 */
[----:B------:R-:W-:Y:S01]  /*1820*/  LEA R210, P2, R4, c[0x0][0x330], 0x1 ;  /* 0x0000cc0004d27a11 */ /* 0x000fe200078408ff */
[----:B------:R-:W-:-:S03]  /*1830*/  IMAD.IADD R0, R5, 0x1, R0 ;  /* 0x0000000105007824 */ /* 0x000fc600078e0200 */
[----:B------:R-:W-:Y:S02]  /*1840*/  LEA.HI.X R209, R6, c[0x0][0x164], R8, 0x1, P3 ;  /* 0x0000590006d17a11 */ /* 0x000fe400018f0c08 */
[----:B------:R-:W-:Y:S01]  /*1850*/  LEA.HI.X R211, R4, c[0x0][0x334], R0, 0x1, P2 ;  /* 0x0000cd0004d37a11 */ /* 0x000fe200010f0c00 */
[----:B------:R-:W-:Y:S05]  /*1860*/  @P4 BRA `(.L_x_463) ;  /* 0x0000069000004947 */ /* 0x000fea0003800000 */
[----:B-1----:R-:W-:-:S05]  /*1870*/  @P0 IADD3 R0, R243, R36, RZ ;  /* 0x00000024f3000210 */ /* 0x002fca0007ffe0ff */
        /* <DEDUP_REMOVED lines=14> */
.L_x_464:
        /* <DEDUP_REMOVED lines=15> */
.L_x_465:
        /* <DEDUP_REMOVED lines=23> */
.L_x_467:
[----:B------:R-:W-:Y:S05]  /*1bc0*/  BSYNC B0 ;  /* 0x0000000000007941 */ /* 0x000fea0003800000 */
.L_x_466:
        /* <DEDUP_REMOVED lines=14> */
[----:B------:R1:W-:Y:S02]  /*1cb0*/  STG.E.128 [R2.64+0x80], RZ ;  /* 0x000080ff02007986 */ /* 0x0003e4000c101d08 */
.L_x_469:
[----:B------:R-:W-:Y:S05]  /*1cc0*/  BSYNC B0 ;  /* 0x0000000000007941 */ /* 0x000fea0003800000 */
.L_x_468:
        /* <DEDUP_REMOVED lines=21> */
.L_x_471:
[----:B------:R-:W-:Y:S05]  /*1e20*/  BSYNC B0 ;  /* 0x0000000000007941 */ /* 0x000fea0003800000 */
.L_x_470:
        /* <DEDUP_REMOVED lines=13> */
.L_x_463:
[----:B-1----:R-:W2:Y:S01]  /*1f00*/  LDL R26, [R1+0x18] ;  /* 0x00001800011a7983 */ /* 0x002ea20000100800 */
[----:B------:R-:W-:Y:S01]  /*1f10*/  IMAD R19, R205, -0x40, R244 ;  /* 0xffffffc0cd137824 */ /* 0x000fe200078e02f4 */
[----:B------:R-:W-:Y:S01]  /*1f20*/  IADD3 R3, R242, 0x20, RZ ;  /* 0x00000020f2037810 */ /* 0x000fe20007ffe0ff */
[----:B------:R-:W-:Y:S02]  /*1f30*/  IMAD R0, R239, -0x40, R215 ;  /* 0xffffffc0ef007824 */ /* 0x000fe400078e02d7 */
[----:B------:R-:W-:Y:S01]  /*1f40*/  IMAD.MOV.U32 R192, RZ, RZ, 0x40 ;  /* 0x00000040ffc07424 */ /* 0x000fe200078e00ff */
[C---:B------:R-:W-:Y:S01]  /*1f50*/  ISETP.GE.AND P1, PT, R3.reuse, R19, PT ;  /* 0x000000130300720c */ /* 0x040fe20003f26270 */
[----:B------:R-:W-:Y:S01]  /*1f60*/  IMAD.WIDE.U32 R6, R18, c[0x0][0x1a0], R34 ;  /* 0x0000680012067a25 */ /* 0x000fe200078e0022 */
[----:B------:R-:W-:-:S02]  /*1f70*/  ISETP.GE.AND P2, PT, R3, R0, PT ;  /* 0x000000000300720c */ /* 0x000fc40003f46270 */
[----:B------:R-:W-:Y:S01]  /*1f80*/  ISETP.GE.AND P3, PT, R242, R0, PT ;  /* 0x00000000f200720c */ /* 0x000fe20003f66270 */
[----:B------:R-:W-:Y:S01]  /*1f90*/  IMAD R0, R16, c[0x0][0x1a0], RZ ;  /* 0x0000680010007a24 */ /* 0x000fe200078e02ff */
[----:B------:R-:W-:Y:S01]  /*1fa0*/  @P6 BAR.SYNC.DEFER_BLOCKING 0x0 ;  /* 0x0000000000006b1d */ /* 0x000fe20000010000 */
[----:B------:R-:W-:-:S04]  /*1fb0*/  IMAD.WIDE.U32 R4, R18, c[0x0][0x198], R34 ;  /* 0x0000660012047a25 */ /* 0x000fc800078e0022 */
[----:B------:R-:W-:Y:S01]  /*1fc0*/  IMAD R3, R16, c[0x0][0x198], RZ ;  /* 0x0000660010037a24 */ /* 0x000fe200078e02ff */
[----:B------:R-:W-:Y:S01]  /*1fd0*/  IADD3 R8, P5, R22, R6, RZ ;  /* 0x0000000616087210 */ /* 0x000fe20007fbe0ff */
[----:B------:R-:W-:Y:S02]  /*1fe0*/  IMAD R9, R18, c[0x0][0x1a4], R0 ;  /* 0x0000690012097a24 */ /* 0x000fe400078e0200 */
[----:B------:R-:W-:Y:S01]  /*1ff0*/  IMAD.WIDE.U32 R10, R192, c[0x0][0x370], RZ ;  /* 0x0000dc00c00a7a25 */ /* 0x000fe200078e00ff */
[----:B------:R-:W-:-:S03]  /*2000*/  IADD3 R6, P0, R24, R4, RZ ;  /* 0x0000000418067210 */ /* 0x000fc60007f1e0ff */
[----:B------:R-:W-:Y:S01]  /*2010*/  IMAD R0, R18, c[0x0][0x19c], R3 ;  /* 0x0000670012007a24 */ /* 0x000fe200078e0203 */
[----:B------:R-:W-:Y:S01]  /*2020*/  @!P1 IADD3 R16, P4, R210, R10, RZ ;  /* 0x0000000ad2109210 */ /* 0x000fe20007f9e0ff */
[----:B------:R-:W-:Y:S01]  /*2030*/  IMAD R4, R192, c[0x0][0x374], RZ ;  /* 0x0000dd00c0047a24 */ /* 0x000fe200078e02ff */
[----:B------:R-:W-:Y:S02]  /*2040*/  IADD3.X R9, R23, R7, R9, P5, !PT ;  /* 0x0000000717097210 */ /* 0x000fe40002ffe409 */
[----:B------:R-:W-:Y:S01]  /*2050*/  IADD3.X R7, R25, R5, R0, P0, !PT ;  /* 0x0000000519077210 */ /* 0x000fe200007fe400 */
[C---:B------:R-:W-:Y:S01]  /*2060*/  IMAD R0, R20.reuse, c[0x0][0x1b0], RZ ;  /* 0x00006c0014007a24 */ /* 0x040fe200078e02ff */
[----:B------:R-:W-:Y:S01]  /*2070*/  @!P1 IADD3.X R17, R211, R11, R4, P4, !PT ;  /* 0x0000000bd3119210 */ /* 0x000fe200027fe404 */
[----:B------:R-:W-:Y:S02]  /*2080*/  IMAD R3, R20, c[0x0][0x1b8], RZ ;  /* 0x00006e0014037a24 */ /* 0x000fe400078e02ff */
[----:B------:R-:W-:-:S04]  /*2090*/  IMAD.WIDE.U32 R4, R2, c[0x0][0x1b8], R8 ;  /* 0x00006e0002047a25 */ /* 0x000fc800078e0008 */
[----:B------:R-:W-:Y:S01]  /*20a0*/  IMAD R8, R2, c[0x0][0x1b4], R0 ;  /* 0x00006d0002087a24 */ /* 0x000fe200078e0200 */
[----:B------:R-:W-:Y:S01]  /*20b0*/  @!P2 IADD3 R0, P4, R242, 0x20, RZ ;  /* 0x00000020f200a810 */ /* 0x000fe20007f9e0ff */
[C---:B------:R-:W-:Y:S02]  /*20c0*/  IMAD R10, R2.reuse, c[0x0][0x1bc], R3 ;  /* 0x00006f00020a7a24 */ /* 0x040fe400078e0203 */
[----:B------:R-:W-:-:S04]  /*20d0*/  IMAD.WIDE.U32 R2, R2, c[0x0][0x1b0], R6 ;  /* 0x00006c0002027a25 */ /* 0x000fc800078e0006 */
[----:B------:R-:W-:Y:S01]  /*20e0*/  IMAD.IADD R5, R5, 0x1, R10 ;  /* 0x0000000105057824 */ /* 0x000fe200078e020a */
[C---:B------:R-:W-:Y:S01]  /*20f0*/  @!P2 IADD3 R10, P0, R242.reuse, 0x20, RZ ;  /* 0x00000020f20aa810 */ /* 0x040fe20007f1e0ff */
[----:B------:R-:W-:Y:S02]  /*2100*/  @!P3 IMAD R7, R27, c[0x0][0x1a0], RZ ;  /* 0x000068001b07ba24 */ /* 0x000fe400078e02ff */
[----:B------:R-:W-:Y:S01]  /*2110*/  @!P2 IMAD.X R6, RZ, RZ, R27, P4 ;  /* 0x000000ffff06a224 */ /* 0x000fe200020e061b */
[----:B------:R-:W-:Y:S01]  /*2120*/  IADD3 R3, R3, R8, RZ ;  /* 0x0000000803037210 */ /* 0x000fe20007ffe0ff */
[----:B------:R-:W-:Y:S02]  /*2130*/  @!P2 IMAD.MOV.U32 R8, RZ, RZ, R4 ;  /* 0x000000ffff08a224 */ /* 0x000fe400078e0004 */
[----:B------:R-:W-:Y:S02]  /*2140*/  @!P2 IMAD.MOV.U32 R9, RZ, RZ, R5 ;  /* 0x000000ffff09a224 */ /* 0x000fe400078e0005 */
[----:B------:R-:W-:-:S02]  /*2150*/  @!P3 IMAD R15, R242, c[0x0][0x1a4], R7 ;  /* 0x00006900f20fba24 */ /* 0x000fc400078e0207 */
[----:B------:R-:W-:Y:S02]  /*2160*/  @!P2 IMAD R11, R6, c[0x0][0x1a0], RZ ;  /* 0x00006800060baa24 */ /* 0x000fe400078e02ff */
[----:B------:R-:W-:Y:S02]  /*2170*/  @!P2 IMAD.X R14, RZ, RZ, R27, P0 ;  /* 0x000000ffff0ea224 */ /* 0x000fe400000e061b */
[----:B------:R-:W-:Y:S01]  /*2180*/  @!P3 IMAD.WIDE.U32 R6, R242, c[0x0][0x1a0], R4 ;  /* 0x00006800f206ba25 */ /* 0x000fe200078e0004 */
[----:B------:R-:W-:-:S03]  /*2190*/  @!P2 MOV R12, R2 ;  /* 0x00000002000ca202 */ /* 0x000fc60000000f00 */
[C---:B------:R-:W-:Y:S02]  /*21a0*/  @!P2 IMAD R11, R0.reuse, c[0x0][0x1a4], R11 ;  /* 0x00006900000baa24 */ /* 0x040fe400078e020b */
[----:B------:R-:W-:Y:S01]  /*21b0*/  @!P2 IMAD.WIDE.U32 R4, R0, c[0x0][0x1a0], R8 ;  /* 0x000068000004aa25 */ /* 0x000fe200078e0008 */
[----:B------:R-:W-:-:S03]  /*21c0*/  LEA.HI R8, R205, R205, RZ, 0x1 ;  /* 0x000000cdcd087211 */ /* 0x000fc600078f08ff */
[----:B------:R-:W-:Y:S02]  /*21d0*/  @!P2 IMAD.MOV.U32 R13, RZ, RZ, R3 ;  /* 0x000000ffff0da224 */ /* 0x000fe400078e0003 */
[----:B------:R-:W-:Y:S01]  /*21e0*/  @!P2 IMAD R0, R14, c[0x0][0x198], RZ ;  /* 0x000066000e00aa24 */ /* 0x000fe200078e02ff */
[----:B------:R-:W-:Y:S01]  /*21f0*/  @!P3 LEA R14, P0, R6, c[0x0][0x170], 0x1 ;  /* 0x00005c00060eba11 */ /* 0x000fe200078008ff */
[----:B------:R-:W-:Y:S02]  /*2200*/  @!P3 IMAD.IADD R7, R7, 0x1, R15 ;  /* 0x000000010707b824 */ /* 0x000fe400078e020f */
[C---:B------:R-:W-:Y:S02]  /*2210*/  @!P2 IMAD R20, R10.reuse, c[0x0][0x19c], R0 ;  /* 0x000067000a14aa24 */ /* 0x040fe400078e0200 */
[----:B------:R-:W-:Y:S01]  /*2220*/  @!P2 IMAD.WIDE.U32 R12, R10, c[0x0][0x198], R12 ;  /* 0x000066000a0caa25 */ /* 0x000fe200078e000c */
[----:B------:R-:W-:Y:S02]  /*2230*/  @!P3 LEA.HI.X R15, R6, c[0x0][0x174], R7, 0x1, P0 ;  /* 0x00005d00060fba11 */ /* 0x000fe400000f0c07 */
[----:B------:R-:W-:Y:S01]  /*2240*/  LOP3.LUT R6, R8, 0xfffffffe, RZ, 0xc0, !PT ;  /* 0xfffffffe08067812 */ /* 0x000fe200078ec0ff */
[----:B------:R-:W-:Y:S01]  /*2250*/  @!P2 IMAD.IADD R5, R5, 0x1, R11 ;  /* 0x000000010505a824 */ /* 0x000fe200078e020b */
[----:B------:R-:W-:Y:S01]  /*2260*/  @!P2 LEA R10, P0, R4, c[0x0][0x170], 0x1 ;  /* 0x00005c00040aaa11 */ /* 0x000fe200078008ff */
[----:B------:R-:W-:Y:S01]  /*2270*/  @!P3 IMAD.WIDE.U32 R8, R242, c[0x0][0x198], R2 ;  /* 0x00006600f208ba25 */ /* 0x000fe200078e0002 */
[----:B------:R-:W-:-:S03]  /*2280*/  @!P2 LEA R2, P4, R12, c[0x0][0x168], 0x1 ;  /* 0x00005a000c02aa11 */ /* 0x000fc600078808ff */
[----:B------:R-:W-:Y:S02]  /*2290*/  @!P2 IMAD.IADD R3, R13, 0x1, R20 ;  /* 0x000000010d03a824 */ /* 0x000fe400078e0214 */
[----:B------:R-:W-:Y:S01]  /*22a0*/  IMAD.WIDE.U32 R22, R192, c[0x0][0x190], RZ ;  /* 0x00006400c0167a25 */ /* 0x000fe200078e00ff */
[----:B------:R-:W-:Y:S02]  /*22b0*/  @!P2 LEA.HI.X R11, R4, c[0x0][0x174], R5, 0x1, P0 ;  /* 0x00005d00040baa11 */ /* 0x000fe400000f0c05 */
[----:B------:R-:W-:Y:S01]  /*22c0*/  IADD3 R5, R205, -R6, RZ ;  /* 0x80000006cd057210 */ /* 0x000fe20007ffe0ff */
[----:B------:R-:W-:Y:S01]  /*22d0*/  IMAD R7, R192, c[0x0][0x194], RZ ;  /* 0x00006500c0077a24 */ /* 0x000fe200078e02ff */
[----:B------:R-:W-:Y:S02]  /*22e0*/  @!P2 LEA.HI.X R3, R12, c[0x0][0x16c], R3, 0x1, P4 ;  /* 0x00005b000c03aa11 */ /* 0x000fe400020f0c03 */
[----:B------:R-:W-:Y:S02]  /*22f0*/  @!P1 IADD3 R6, P0, R208, R22, RZ ;  /* 0x00000016d0069210 */ /* 0x000fe40007f1e0ff */
[----:B------:R-:W-:-:S02]  /*2300*/  ISETP.GE.AND P4, PT, R242, R19, PT ;  /* 0x00000013f200720c */ /* 0x000fc40003f86270 */
[----:B------:R-:W-:Y:S01]  /*2310*/  @!P1 IADD3.X R7, R209, R23, R7, P0, !PT ;  /* 0x00000017d1079210 */ /* 0x000fe200007fe407 */
[----:B------:R1:W-:Y:S01]  /*2320*/  @P3 STS.128 [R213+0x10000], RZ ;  /* 0x010000ffd5003388 */ /* 0x0003e20000000c00 */
[----:B------:R-:W-:Y:S01]  /*2330*/  ISETP.NE.AND P0, PT, R5, 0x1, PT ;  /* 0x000000010500780c */ /* 0x000fe20003f05270 */
[----:B------:R-:W-:Y:S02]  /*2340*/  @!P3 IMAD R0, R27, c[0x0][0x198], RZ ;  /* 0x000066001b00ba24 */ /* 0x000fe400078e02ff */
[----:B------:R1:W-:Y:S04]  /*2350*/  @P3 STS.128 [R213+0x12000], RZ ;  /* 0x012000ffd5003388 */ /* 0x0003e80000000c00 */
[----:B------:R-:W-:Y:S01]  /*2360*/  @!PT LDS RZ, [RZ] ;  /* 0x00000000fffff984 */ /* 0x000fe20000000800 */
[----:B------:R-:W-:Y:S01]  /*2370*/  @!PT LDS RZ, [RZ] ;  /* 0x00000000fffff984 */ /* 0x000fe20000000800 */
[----:B------:R-:W-:Y:S01]  /*2380*/  @!PT LDS RZ, [RZ] ;  /* 0x00000000fffff984 */ /* 0x000fe20000000800 */
[----:B------:R1:W-:Y:S04]  /*2390*/  @!P3 LDGSTS.E.BYPASS.LTC128B.128 [R213+0x10000], [R14.64] ;  /* 0x100000000ed5bfae */ /* 0x0003e8000b901d48 */
[----:B------:R1:W-:Y:S01]  /*23a0*/  @!P3 LDGSTS.E.BYPASS.LTC128B.128 [R213+0x12000], [R14.64+0x80] ;  /* 0x120000800ed5bfae */ /* 0x0003e2000b901d48 */
[----:B------:R-:W-:-:S03]  /*23b0*/  @!P3 IMAD R0, R242, c[0x0][0x19c], R0 ;  /* 0x00006700f200ba24 */ /* 0x000fc600078e0200 */
        /* <DEDUP_REMOVED lines=8> */
[----:B------:R-:W-:-:S03]  /*2440*/  @!P3 IMAD.IADD R0, R9, 0x1, R0 ;  /* 0x000000010900b824 */ /* 0x000fc600078e0200 */
[----:B------:R1:W-:Y:S04]  /*2450*/  @P4 STS.128 [R213+0x8000], RZ ;  /* 0x008000ffd5004388 */ /* 0x0003e80000000c00 */
[----:B------:R1:W-:Y:S01]  /*2460*/  @P4 STS.128 [R213+0xa000], RZ ;  /* 0x00a000ffd5004388 */ /* 0x0003e20000000c00 */
[----:B------:R-:W-:-:S03]  /*2470*/  @!P3 LEA R4, P5, R8, c[0x0][0x168], 0x1 ;  /* 0x00005a000804ba11 */ /* 0x000fc600078a08ff */
        /* <DEDUP_REMOVED lines=10> */
[----:B------:R1:W-:Y:S01]  /*2520*/  @!P1 LDGSTS.E.BYPASS.LTC128B.128 [R213+0x9000], [R16.64] ;  /* 0x0900000010d59fae */ /* 0x0003e2000b901d48 */
[----:B------:R-:W-:-:S03]  /*2530*/  @!P3 LEA.HI.X R5, R8, c[0x0][0x16c], R0, 0x1, P5 ;  /* 0x00005b000805ba11 */ /* 0x000fc600028f0c00 */
[----:B------:R1:W-:Y:S01]  /*2540*/  @!P1 LDGSTS.E.BYPASS.LTC128B.128 [R213+0xb000], [R16.64+0x80] ;  /* 0x0b00008010d59fae */ /* 0x0003e2000b901d48 */
[----:B------:R-:W-:Y:S01]  /*2550*/  IADD3 R0, R220, 0x8, RZ ;  /* 0x00000008dc007810 */ /* 0x000fe20007ffe0ff */
[----:B------:R-:W-:Y:S01]  /*2560*/  IMAD.MOV.U32 R219, RZ, RZ, 0x7f800000 ;  /* 0x7f800000ffdb7424 */ /* 0x000fe200078e00ff */
[----:B------:R-:W-:Y:S01]  /*2570*/  MOV R218, 0x7f800000 ;  /* 0x7f80000000da7802 */ /* 0x000fe20000000f00 */
[----:B------:R-:W-:Y:S01]  /*2580*/  IMAD.MOV.U32 R240, RZ, RZ, c[0x0][0x308] ;  /* 0x0000c200fff07624 */ /* 0x000fe200078e00ff */
[----:B------:R-:W3:Y:S01]  /*2590*/  LDL R8, [R1+0x1c] ;  /* 0x00001c0001087983 */ /* 0x000ee20000100800 */
[----:B------:R-:W-:Y:S01]  /*25a0*/  IMAD.MOV.U32 R241, RZ, RZ, c[0x0][0x30c] ;  /* 0x0000c300fff17624 */ /* 0x000fe200078e00ff */
        /* <DEDUP_REMOVED lines=15> */
[----:B------:R1:W-:Y:S04]  /*26a0*/  @!P4 LDGSTS.E.BYPASS.LTC128B.128 [R212+0x2000], [R208.64+0x80] ;  /* 0x02000080d0d4cfae */ /* 0x0003e8000b901d48 */
[----:B------:R1:W-:Y:S04]  /*26b0*/  @P1 STS [R212+0x1000], RZ ;  /* 0x001000ffd4001388 */ /* 0x0003e80000000800 */
        /* <DEDUP_REMOVED lines=27> */
[----:B------:R-:W-:-:S02]  /*2870*/  ISETP.GE.AND P2, PT, R220, R19, PT ;  /* 0x00000013dc00720c */ /* 0x000fc40003f46270 */
[----:B------:R-:W-:Y:S01]  /*2880*/  ISETP.GE.AND P1, PT, R0, R19, PT ;  /* 0x000000130000720c */ /* 0x000fe20003f26270 */
[----:B----4-:R-:W-:Y:S01]  /*2890*/  IMAD.WIDE R2, R220, 0x4, R216 ;  /* 0x00000004dc027825 */ /* 0x010fe200078e02d8 */
[----:B------:R-:W-:-:S09]  /*28a0*/  DEPBAR.LE SB0, 0x1 ;  /* 0x000080400000791a */ /* 0x000fd20000000000 */
[----:B------:R4:W5:Y:S04]  /*28b0*/  @!P2 LDG.E R218, [R2.64] ;  /* 0x0000000802daa981 */ /* 0x000968000c1e1900 */
[----:B------:R4:W5:Y:S04]  /*28c0*/  @!P1 LDG.E R219, [R2.64+0x20] ;  /* 0x0000200802db9981 */ /* 0x000968000c1e1900 */
[----:B------:R-:W-:Y:S06]  /*28d0*/  BAR.SYNC.DEFER_BLOCKING 0x0 ;  /* 0x0000000000007b1d */ /* 0x000fec0000010000 */
[----:B----4-:R4:W3:Y:S01]  /*28e0*/  LDG.E.64 R2, [R240.64+0x8] ;  /* 0x00000808f0027981 */ /* 0x0108e2000c1e1b00 */
[----:B------:R-:W-:Y:S01]  /*28f0*/  IMAD R0, R32, c[0x0][0x1c0], R33 ;  /* 0x0000700020007a24 */ /* 0x000fe200078e0221 */
[----:B--2---:R-:W-:-:S02]  /*2900*/  SHF.R.S32.HI R4, RZ, 0x1f, R21 ;  /* 0x0000001fff047819 */ /* 0x004fc40000011415 */
[----:B------:R1:W2:Y:S04]  /*2910*/  LDSM.16.M88.4 R104, [R190+0x10000] ;  /* 0x01000000be68783b */ /* 0x0002a80000000200 */
[----:B------:R1:W1:Y:S04]  /*2920*/  LDSM.16.M88.4 R108, [R190+0x10800] ;  /* 0x01080000be6c783b */ /* 0x0002680000000200 */
[----:B------:R1:W1:Y:S04]  /*2930*/  LDSM.16.M88.4 R112, [R189+0x10000] ;  /* 0x01000000bd70783b */ /* 0x0002680000000200 */
[----:B------:R1:W1:Y:S04]  /*2940*/  LDSM.16.M88.4 R116, [R189+0x10800] ;  /* 0x01080000bd74783b */ /* 0x0002680000000200 */
[----:B------:R1:W1:Y:S04]  /*2950*/  LDSM.16.M88.4 R120, [R188+0x10000] ;  /* 0x01000000bc78783b */ /* 0x0002680000000200 */
[----:B------:R1:W1:Y:S04]  /*2960*/  LDSM.16.M88.4 R124, [R188+0x10800] ;  /* 0x01080000bc7c783b */ /* 0x0002680000000200 */
[----:B----4-:R-:W4:Y:S01]  /*2970*/  LDG.E.64 R240, [R240.64] ;  /* 0x00000008f0f07981 */ /* 0x010f22000c1e1b00 */
[----:B------:R-:W-:-:S03]  /*2980*/  SHF.L.U32 R0, R0, 0x5, RZ ;  /* 0x0000000500007819 */ /* 0x000fc600000006ff */
        /* <DEDUP_REMOVED lines=9> */
[----:B------:R1:W1:Y:S01]  /*2a20*/  LDSM.16.M88.4 R164, [R203+0x12800] ;  /* 0x01280000cba4783b */ /* 0x0002620000000200 */
[----:B------:R-:W-:-:S02]  /*2a30*/  IMAD.MOV.U32 R201, RZ, RZ, 0x20 ;  /* 0x00000020ffc97424 */ /* 0x000fc400078e00ff */
[----:B------:R-:W-:Y:S01]  /*2a40*/  IMAD.SHL.U32 R193, R204, 0x2, RZ ;  /* 0x00000002ccc17824 */ /* 0x000fe200078e00ff */
[----:B------:R-:W-:Y:S01]  /*2a50*/  IADD3 R245, R244, 0x40, R18 ;  /* 0x00000040f4f57810 */ /* 0x000fe20007ffe012 */
        /* <DEDUP_REMOVED lines=34> */
[----:B------:R-:W-:-:S04]  /*2c80*/  SHF.R.S32.HI R0, RZ, 0x1f, R0 ;  /* 0x0000001fff007819 */ /* 0x000fc80000011400 */
[----:B------:R-:W-:Y:S02]  /*2c90*/  IADD3.X R247, R0, R3, R4, P4, P3 ;  /* 0x0000000300f77210 */ /* 0x000fe400027e6404 */
[----:B------:R-:W-:-:S04]  /*2ca0*/  IADD3 R0, R204, 0x2000, RZ ;  /* 0x00002000cc007810 */ /* 0x000fc80007ffe0ff */
[----:B------:R-:W-:Y:S02]  /*2cb0*/  SEL R0, R0, R204, !P0 ;  /* 0x000000cc00007207 */ /* 0x000fe40004000000 */
[----:B------:R-:W-:-:S03]  /*2cc0*/  IADD3 R2, R202, 0x2000, RZ ;  /* 0x00002000ca027810 */ /* 0x000fc60007ffe0ff */
[----:B------:R-:W-:Y:S02]  /*2cd0*/  IMAD.SHL.U32 R187, R0, 0x2, RZ ;  /* 0x0000000200bb7824 */ /* 0x000fe400078e00ff */
[----:B------:R-:W-:Y:S01]  /*2ce0*/  IMAD.MOV.U32 R0, RZ, RZ, c[0x0][0x22c] ;  /* 0x00008b00ff007624 */ /* 0x000fe200078e00ff */
[----:B------:R-:W-:-:S03]  /*2cf0*/  SEL R2, R2, R202, !P0 ;  /* 0x000000ca02027207 */ /* 0x000fc60004000000 */
[----:B------:R-:W-:Y:S01]  /*2d00*/  IMAD R0, R0, c[0x0][0x1c0], RZ ;  /* 0x0000700000007a24 */ /* 0x000fe200078e02ff */
[----:B------:R-:W-:Y:S02]  /*2d10*/  SHF.L.U32 R184, R2, 0x1, RZ ;  /* 0x0000000102b87819 */ /* 0x000fe400000006ff */
[----:B----4-:R-:W-:Y:S02]  /*2d20*/  IADD3 R3, R241, -0x4498517b, RZ ;  /* 0xbb67ae85f1037810 */ /* 0x010fe40007ffe0ff */
[----:B------:R-:W-:Y:S02]  /*2d30*/  SHF.L.U32 R248, R0, 0x4, RZ ;  /* 0x0000000400f87819 */ /* 0x000fe400000006ff */
[C---:B------:R-:W-:Y:S02]  /*2d40*/  IADD3 R4, R240.reuse, -0x61c88647, RZ ;  /* 0x9e3779b9f0047810 */ /* 0x040fe40007ffe0ff */
[C---:B------:R-:W-:Y:S02]  /*2d50*/  IADD3 R2, R240.reuse, 0x3c6ef372, RZ ;  /* 0x3c6ef372f0027810 */ /* 0x040fe40007ffe0ff */
[----:B------:R-:W-:-:S02]  /*2d60*/  IADD3 R3, R240, -0x255992d5, RZ ;  /* 0xdaa66d2bf0037810 */ /* 0x000fc40007ffe0ff */
[C---:B------:R-:W-:Y:S02]  /*2d70*/  IADD3 R4, R241.reuse, 0x76cf5d0a, RZ ;  /* 0x76cf5d0af1047810 */ /* 0x040fe40007ffe0ff */
[C---:B------:R-:W-:Y:S02]  /*2d80*/  IADD3 R2, R241.reuse, 0x32370b8f, RZ ;  /* 0x32370b8ff1027810 */ /* 0x040fe40007ffe0ff */
[----:B------:R-:W-:Y:S01]  /*2d90*/  IADD3 R3, R241, -0x126145ec, RZ ;  /* 0xed9eba14f1037810 */ /* 0x000fe20007ffe0ff */
[----:B------:R-:W-:Y:S01]  /*2da0*/  IMAD.SHL.U32 R214, R0, 0x8, RZ ;  /* 0x0000000800d67824 */ /* 0x000fe200078e00ff */
[C---:B------:R-:W-:Y:S02]  /*2db0*/  IADD3 R4, R240.reuse, 0x78dde6e4, RZ ;  /* 0x78dde6e4f0047810 */ /* 0x040fe40007ffe0ff */
[C---:B------:R-:W-:Y:S02]  /*2dc0*/  IADD3 R2, R240.reuse, 0x1715609d, RZ ;  /* 0x1715609df0027810 */ /* 0x040fe40007ffe0ff */
[----:B------:R-:W-:-:S02]  /*2dd0*/  IADD3 R3, R240, -0x4ab325aa, RZ ;  /* 0xb54cda56f0037810 */ /* 0x000fc40007ffe0ff */
[C---:B------:R-:W-:Y:S02]  /*2de0*/  IADD3 R4, R241.reuse, -0x56f99767, RZ ;  /* 0xa9066899f1047810 */ /* 0x040fe40007ffe0ff */
[----:B------:R-:W-:Y:S02]  /*2df0*/  IADD3 R2, R241, 0x646e171e, RZ ;  /* 0x646e171ef1027810 */ /* 0x000fe40007ffe0ff */
[C---:B------:R-:W-:Y:S02]  /*2e00*/  IADD3 R3, R248.reuse, 0x40, RZ ;  /* 0x00000040f8037810 */ /* 0x040fe40007ffe0ff */
[C---:B------:R-:W-:Y:S02]  /*2e10*/  IADD3 R4, R248.reuse, 0x20, RZ ;  /* 0x00000020f8047810 */ /* 0x040fe40007ffe0ff */
[----:B------:R-:W-:Y:S01]  /*2e20*/  IADD3 R2, R248, 0x60, RZ ;  /* 0x00000060f8027810 */ /* 0x000fe20007ffe0ff */
[C---:B------:R-:W-:Y:S02]  /*2e30*/  IMAD.IADD R250, R214.reuse, 0x1, R3 ;  /* 0x00000001d6fa7824 */ /* 0x040fe400078e0203 */
[C---:B------:R-:W-:Y:S01]  /*2e40*/  IMAD.IADD R251, R214.reuse, 0x1, R4 ;  /* 0x00000001d6fb7824 */ /* 0x040fe200078e0204 */
[C---:B------:R-:W-:Y:S01]  /*2e50*/  IADD3 R249, R214.reuse, R2, RZ ;  /* 0x00000002d6f97210 */ /* 0x040fe20007ffe0ff */
[----:B------:R-:W-:Y:S01]  /*2e60*/  IMAD.IADD R3, R214, 0x1, R250 ;  /* 0x00000001d6037824 */ /* 0x000fe200078e02fa */
[----:B------:R-:W-:Y:S01]  /*2e70*/  R2P PR, R8, 0x6 ;  /* 0x0000000608007804 */ /* 0x000fe20000000000 */
[C---:B------:R-:W-:Y:S01]  /*2e80*/  IMAD.IADD R4, R214.reuse, 0x1, R251 ;  /* 0x00000001d6047824 */ /* 0x040fe200078e02fb */
        /* <DEDUP_REMOVED lines=8> */
[C---:B------:R-:W-:Y:S01]  /*2f10*/  IADD3 R227, R214.reuse, R230, RZ ;  /* 0x000000e6d6e37210 */ /* 0x040fe20007ffe0ff */
[----:B------:R-:W-:Y:S02]  /*2f20*/  IMAD.IADD R195, R201, 0x1, R193 ;  /* 0x00000001c9c37824 */ /* 0x000fe400078e02c1 */
[----:B------:R-:W-:Y:S01]  /*2f30*/  IMAD.IADD R233, R214, 0x1, R234 ;  /* 0x00000001d6e97824 */ /* 0x000fe200078e02ea */
[----:B------:R-:W-:Y:S01]  /*2f40*/  CS2R R20, SRZ ;  /* 0x0000000000147805 */ /* 0x000fe2000001ff00 */
[----:B------:R-:W-:Y:S01]  /*2f50*/  IMAD.WIDE.U32 R228, R228, -0x2daee0ad, RZ ;  /* 0xd2511f53e4e47825 */ /* 0x000fe200078e00ff */
[----:B------:R-:W-:-:S02]  /*2f60*/  IADD3 R199, R194, R192, RZ ;  /* 0x000000c0c2c77210 */ /* 0x000fc40007ffe0ff */
[----:B------:R-:W-:Y:S01]  /*2f70*/  IADD3 R236, R214, R231, RZ ;  /* 0x000000e7d6ec7210 */ /* 0x000fe20007ffe0ff */
[C---:B------:R-:W-:Y:S02]  /*2f80*/  IMAD.IADD R198, R192.reuse, 0x1, R193 ;  /* 0x00000001c0c67824 */ /* 0x040fe400078e02c1 */
[C---:B------:R-:W-:Y:S02]  /*2f90*/  IMAD.IADD R200, R192.reuse, 0x1, R196 ;  /* 0x00000001c0c87824 */ /* 0x040fe400078e02c4 */
[----:B------:R-:W-:Y:S02]  /*2fa0*/  IMAD.IADD R197, R192, 0x1, R195 ;  /* 0x00000001c0c57824 */ /* 0x000fe400078e02c3 */
[C---:B------:R-:W-:Y:S02]  /*2fb0*/  IMAD.IADD R237, R214.reuse, 0x1, R233 ;  /* 0x00000001d6ed7824 */ /* 0x040fe400078e02e9 */
[----:B-12---:R-:W-:Y:S02]  /*2fc0*/  IMAD.IADD R235, R214, 0x1, R227 ;  /* 0x00000001d6eb7824 */ /* 0x006fe400078e02e3 */
.L_x_475:
[----:B------:R-:W0:Y:S01]  /*2fd0*/  LDGDEPBAR ;  /* 0x00000000000079af */ /* 0x000e220000000000 */
[C---:B------:R-:W-:Y:S01]  /*2fe0*/  IMAD.IADD R0, R187.reuse, 0x1, R201 ;  /* 0x00000001bb007824 */ /* 0x040fe200078e02c9 */
[----:B-----5:R-:W-:Y:S01]  /*2ff0*/  FSETP.NEU.FTZ.AND P0, PT, R218, -INF , PT ;  /* 0xff800000da00780b */ /* 0x020fe20003f1d000 */
[--C-:B------:R-:W-:Y:S01]  /*3000*/  IMAD.IADD R3, R187, 0x1, R192.reuse ;  /* 0x00000001bb037824 */ /* 0x100fe200078e02c0 */
[----:B------:R-:W-:Y:S01]  /*3010*/  IADD3 R170, R241, -0x126145ec, RZ ;  /* 0xed9eba14f1aa7810 */ /* 0x000fe20007ffe0ff */
[----:B------:R-:W-:Y:S02]  /*3020*/  IMAD.IADD R2, R0, 0x1, R192 ;  /* 0x0000000100027824 */ /* 0x000fe400078e02c0 */
[----:B------:R-:W-:Y:S01]  /*3030*/  IMAD.SHL.U32 R169, R252, 0x20, RZ ;  /* 0x00000020fca97824 */ /* 0x000fe200078e00ff */
[----:B------:R-:W2:Y:S01]  /*3040*/  LDL R168, [R1+0x8] ;  /* 0x0000080001a87983 */ /* 0x000ea20000100800 */
        /* <DEDUP_REMOVED lines=13> */
[----:B------:R-:W-:Y:S07]  /*3120*/  LDSM.16.M88.4 R52, [R3] ;  /* 0x000000000334783b */ /* 0x000fee0000000200 */
[C---:B----4-:R-:W-:Y:S08]  /*3130*/  HMMA.16816.F32 R4, R56.reuse, R60, R4 ;  /* 0x0000003c3804723c */ /* 0x050ff00000001804 */
[C---:B------:R-:W-:Y:S01]  /*3140*/  HMMA.16816.F32 R8, R56.reuse, R62, R8 ;  /* 0x0000003e3808723c */ /* 0x040fe20000001808 */
[----:B------:R-:W1:Y:S07]  /*3150*/  LDSM.16.M88.4 R60, [R188+0xc000] ;  /* 0x00c00000bc3c783b */ /* 0x000e6e0000000200 */
[C---:B------:R-:W-:Y:S08]  /*3160*/  HMMA.16816.F32 R12, R56.reuse, R64, R12 ;  /* 0x00000040380c723c */ /* 0x040ff0000000180c */
[----:B------:R-:W-:Y:S01]  /*3170*/  HMMA.16816.F32 R16, R56, R66, R16 ;  /* 0x000000423810723c */ /* 0x000fe20000001810 */
[----:B------:R-:W3:Y:S08]  /*3180*/  LDSM.16.M88.4 R56, [R188+0xc800] ;  /* 0x00c80000bc38783b */ /* 0x000ef00000000200 */
[----:B------:R-:W-:Y:S01]  /*3190*/  LDSM.16.M88.4 R64, [R191+0xc000] ;  /* 0x00c00000bf40783b */ /* 0x000fe20000000200 */
[C---:B-1----:R-:W-:Y:S08]  /*31a0*/  HMMA.16816.F32 R4, R52.reuse, R60, R4 ;  /* 0x0000003c3404723c */ /* 0x042ff00000001804 */
[C---:B------:R-:W-:Y:S01]  /*31b0*/  HMMA.16816.F32 R8, R52.reuse, R62, R8 ;  /* 0x0000003e3408723c */ /* 0x040fe20000001808 */
[----:B------:R-:W1:Y:S07]  /*31c0*/  LDSM.16.M88.4 R60, [R2] ;  /* 0x00000000023c783b */ /* 0x000e6e0000000200 */
[C---:B---3--:R-:W-:Y:S08]  /*31d0*/  HMMA.16816.F32 R12, R52.reuse, R56, R12 ;  /* 0x00000038340c723c */ /* 0x048ff0000000180c */
[----:B------:R-:W-:Y:S01]  /*31e0*/  HMMA.16816.F32 R16, R52, R58, R16 ;  /* 0x0000003a3410723c */ /* 0x000fe20000001810 */
[----:B------:R-:W3:Y:S08]  /*31f0*/  LDSM.16.M88.4 R52, [R191+0xc800] ;  /* 0x00c80000bf34783b */ /* 0x000ef00000000200 */
[----:B------:R-:W-:Y:S01]  /*3200*/  LDSM.16.M88.4 R56, [R187+0x2000] ;  /* 0x00200000bb38783b */ /* 0x000fe20000000200 */
[C---:B-1----:R-:W-:Y:S08]  /*3210*/  HMMA.16816.F32 R4, R60.reuse, R64, R4 ;  /* 0x000000403c04723c */ /* 0x042ff00000001804 */
[C---:B------:R-:W-:Y:S01]  /*3220*/  HMMA.16816.F32 R8, R60.reuse, R66, R8 ;  /* 0x000000423c08723c */ /* 0x040fe20000001808 */
[----:B------:R-:W1:Y:S07]  /*3230*/  LDSM.16.M88.4 R64, [R190+0xe000] ;  /* 0x00e00000be40783b */ /* 0x000e6e0000000200 */
        /* <DEDUP_REMOVED lines=10> */
[----:B------:R-:W4:Y:S01]  /*32e0*/  LDSM.16.M88.4 R56, [R3+0x2000] ;  /* 0x002000000338783b */ /* 0x000f220000000200 */
[C---:B-1----:R-:W-:Y:S08]  /*32f0*/  HMMA.16816.F32 R4, R60.reuse, R64, R4 ;  /* 0x000000403c04723c */ /* 0x042ff00000001804 */
[C---:B------:R-:W-:Y:S01]  /*3300*/  HMMA.16816.F32 R8, R60.reuse, R66, R8 ;  /* 0x000000423c08723c */ /* 0x040fe20000001808 */
[----:B------:R-:W-:Y:S07]  /*3310*/  LDSM.16.M88.4 R64, [R191+0xe000] ;  /* 0x00e00000bf40783b */ /* 0x000fee0000000200 */
[C---:B---3--:R-:W-:Y:S08]  /*3320*/  HMMA.16816.F32 R12, R60.reuse, R52, R12 ;  /* 0x000000343c0c723c */ /* 0x048ff0000000180c */
[----:B------:R-:W-:Y:S01]  /*3330*/  HMMA.16816.F32 R16, R60, R54, R16 ;  /* 0x000000363c10723c */ /* 0x000fe20000001810 */
[----:B------:R1:W-:Y:S07]  /*3340*/  LDSM.16.M88.4 R60, [R2+0x2000] ;  /* 0x00200000023c783b */ /* 0x0003ee0000000200 */
[C---:B----4-:R-:W-:Y:S01]  /*3350*/  HMMA.16816.F32 R4, R56.reuse, R100, R4 ;  /* 0x000000643804723c */ /* 0x050fe20000001804 */
[----:B------:R-:W3:Y:S06]  /*3360*/  LDSM.16.M88.4 R52, [R188+0xe800] ;  /* 0x00e80000bc34783b */ /* 0x000eec0000000200 */
[C---:B------:R-:W-:Y:S01]  /*3370*/  IADD3 R101, R240.reuse, -0x61c88647, RZ ;  /* 0x9e3779b9f0657810 */ /* 0x040fe20007ffe0ff */
[C---:B------:R-:W-:Y:S04]  /*3380*/  HMMA.16816.F32 R8, R56.reuse, R102, R8 ;  /* 0x000000663808723c */ /* 0x040fe80000001808 */
[----:B------:R-:W-:Y:S01]  /*3390*/  IADD3 R100, R240, 0x3c6ef372, RZ ;  /* 0x3c6ef372f0647810 */ /* 0x000fe20007ffe0ff */
[----:B-1----:R-:W-:Y:S05]  /*33a0*/  IMAD.SHL.U32 R2, R205, 0x40, RZ ;  /* 0x00000040cd027824 */ /* 0x002fea00078e00ff */
[----:B------:R-:W-:Y:S04]  /*33b0*/  ISETP.GE.AND P6, PT, R2, R245, PT ;  /* 0x000000f50200720c */ /* 0x000fe80003fc6270 */
[-C--:B------:R-:W-:Y:S11]  /*33c0*/  ISETP.LT.AND P6, PT, R246, R215.reuse, P6 ;  /* 0x000000d7f600720c */ /* 0x080ff600037c1270 */
[----:B------:R-:W-:Y:S02]  /*33d0*/  @!UPT UIADD3 URZ, URZ, URZ, URZ ;  /* 0x0000003f3f3ff290 */ /* 0x000fe4000fffe03f */
[----:B------:R-:W-:Y:S01]  /*33e0*/  @!P6 IADD3 R0, -R244, 0x1, R220 ;  /* 0x00000001f400e810 */ /* 0x000fe20007ffe1dc */
[----:B------:R-:W1:Y:S01]  /*33f0*/  @!P6 S2R R3, SR_TID.X ;  /* 0x000000000003e919 */ /* 0x000e620000002100 */
[C---:B---3--:R-:W-:Y:S03]  /*3400*/  HMMA.16816.F32 R12, R56.reuse, R52, R12 ;  /* 0x00000034380c723c */ /* 0x048fe6000000180c */
[----:B------:R-:W-:Y:S05]  /*3410*/  @!P6 IADD3 R2, R2, R0, R215 ;  /* 0x000000000202e210 */ /* 0x000fea0007ffe0d7 */
[----:B------:R-:W-:Y:S01]  /*3420*/  HMMA.16816.F32 R16, R56, R54, R16 ;  /* 0x000000363810723c */ /* 0x000fe20000001810 */
[----:B------:R-:W3:Y:S06]  /*3430*/  LDSM.16.M88.4 R52, [R191+0xe800] ;  /* 0x00e80000bf34783b */ /* 0x000eec0000000200 */
[CC--:B------:R-:W-:Y:S01]  /*3440*/  @!P6 IMNMX R56, R2.reuse, R215.reuse, PT ;  /* 0x000000d70238e217 */ /* 0x0c0fe20003800200 */
[C---:B------:R-:W-:Y:S05]  /*3450*/  HMMA.16816.F32 R4, R60.reuse, R64, R4 ;  /* 0x000000403c04723c */ /* 0x040fea0000001804 */
[----:B------:R-:W-:Y:S01]  /*3460*/  @!P6 IADD3 R2, R2, 0x8, RZ ;  /* 0x000000080202e810 */ /* 0x000fe20007ffe0ff */
[----:B-1----:R-:W-:Y:S02]  /*3470*/  @!P6 IMAD.SHL.U32 R3, R3, 0x2, RZ ;  /* 0x000000020303e824 */ /* 0x002fe400078e00ff */
[----:B------:R-:W-:Y:S01]  /*3480*/  FMUL.FTZ R57, R218, 1.4426950216293334961 ;  /* 0x3fb8aa3bda397820 */ /* 0x000fe20000410000 */
[----:B------:R-:W-:Y:S01]  /*3490*/  @!P6 IMNMX R2, R2, R215, PT ;  /* 0x000000d70202e217 */ /* 0x000fe20003800200 */
[C---:B------:R-:W-:Y:S03]  /*34a0*/  HMMA.16816.F32 R8, R60.reuse, R66, R8 ;  /* 0x000000423c08723c */ /* 0x040fe60000001808 */
[----:B------:R-:W-:Y:S01]  /*34b0*/  @!P6 LOP3.LUT R0, R169, 0x6, R3, 0xf8, !PT ;  /* 0x00000006a900e812 */ /* 0x000fe200078ef803 */
[----:B--2---:R-:W-:Y:S01]  /*34c0*/  IMAD R3, R205, 0x4, R168 ;  /* 0x00000004cd037824 */ /* 0x004fe200078e02a8 */
[----:B------:R-:W-:Y:S02]  /*34d0*/  FSEL R57, R57, RZ, P0 ;  /* 0x000000ff39397208 */ /* 0x000fe40000000000 */
[----:B------:R-:W-:Y:S01]  /*34e0*/  FSETP.NEU.FTZ.AND P0, PT, R219, -INF , PT ;  /* 0xff800000db00780b */ /* 0x000fe20003f1d000 */
[----:B------:R-:W-:Y:S01]  /*34f0*/  @!P6 IMAD R0, R239, 0x40, R0 ;  /* 0x00000040ef00e824 */ /* 0x000fe200078e0200 */
[----:B------:R-:W-:Y:S03]  /*3500*/  IADD3 R169, R241, -0x4498517b, RZ ;  /* 0xbb67ae85f1a97810 */ /* 0x000fe60007ffe0ff */
[----:B------:R-:W-:Y:S01]  /*3510*/  IMAD.WIDE.U32 R66, R3, -0x326172a9, RZ ;  /* 0xcd9e8d5703427825 */ /* 0x000fe200078e00ff */
[CC--:B------:R-:W-:Y:S02]  /*3520*/  @!P6 ISETP.GE.AND P1, PT, R0.reuse, R56.reuse, PT ;  /* 0x000000380000e20c */ /* 0x0c0fe40003f26270 */
[----:B------:R-:W-:Y:S01]  /*3530*/  @!P6 IADD3 R58, R0, 0x1, RZ ;  /* 0x00000001003ae810 */ /* 0x000fe20007ffe0ff */
[----:B------:R-:W-:Y:S01]  /*3540*/  IMAD R3, R239, 0x2, R252 ;  /* 0x00000002ef037824 */ /* 0x000fe200078e02fc */
[----:B------:R-:W-:Y:S02]  /*3550*/  @!P6 FSEL R4, R4, -INF , !P1 ;  /* 0xff8000000404e808 */ /* 0x000fe40004800000 */
[----:B------:R-:W-:Y:S02]  /*3560*/  @!P6 ISETP.GE.AND P1, PT, R58, R56, PT ;  /* 0x000000383a00e20c */ /* 0x000fe40003f26270 */
[----:B------:R-:W-:Y:S01]  /*3570*/  LOP3.LUT R59, R229, R241, R3, 0x96, !PT ;  /* 0x000000f1e53b7212 */ /* 0x000fe200078e9603 */
[--C-:B------:R-:W-:Y:S01]  /*3580*/  FFMA.FTZ R4, R4, c[0x0][0x23c], -R57.reuse ;  /* 0x00008f0004047a23 */ /* 0x100fe20000010839 */
[----:B------:R-:W-:Y:S01]  /*3590*/  @!P6 FSEL R5, R5, -INF , !P1 ;  /* 0xff8000000505e808 */ /* 0x000fe20004800000 */
[C---:B---3--:R-:W-:Y:S02]  /*35a0*/  HMMA.16816.F32 R12, R60.reuse, R52, R12 ;  /* 0x000000343c0c723c */ /* 0x048fe4000000180c */
[----:B------:R1:W-:Y:S01]  /*35b0*/  MUFU.EX2 R168, R4 ;  /* 0x0000000400a87308 */ /* 0x0003e20000000800 */
[-C--:B------:R-:W-:Y:S01]  /*35c0*/  @!P6 ISETP.GE.AND P1, PT, R0, R2.reuse, PT ;  /* 0x000000020000e20c */ /* 0x080fe20003f26270 */
[----:B------:R-:W-:Y:S01]  /*35d0*/  FFMA.FTZ R5, R5, c[0x0][0x23c], -R57 ;  /* 0x00008f0005057a23 */ /* 0x000fe20000010839 */
[----:B------:R-:W-:Y:S02]  /*35e0*/  LOP3.LUT R64, R67, R247, R240, 0x96, !PT ;  /* 0x000000f743407212 */ /* 0x000fe400078e96f0 */
[----:B------:R-:W-:Y:S01]  /*35f0*/  @!P6 FSEL R6, R6, -INF , !P1 ;  /* 0xff8000000606e808 */ /* 0x000fe20004800000 */
[----:B------:R-:W-:Y:S04]  /*3600*/  HMMA.16816.F32 R16, R60, R54, R16 ;  /* 0x000000363c10723c */ /* 0x000fe80000001810 */
[----:B------:R2:W-:Y:S01]  /*3610*/  MUFU.EX2 R103, R5 ;  /* 0x0000000500677308 */ /* 0x0005e20000000800 */
[----:B------:R-:W-:Y:S04]  /*3620*/  IMAD.WIDE.U32 R64, R64, -0x2daee0ad, RZ ;  /* 0xd2511f5340407825 */ /* 0x000fe800078e00ff */
[----:B------:R-:W-:Y:S04]  /*3630*/  IMAD.MOV.U32 R63, RZ, RZ, c[0x0][0x22c] ;  /* 0x00008b00ff3f7624 */ /* 0x000fe800078e00ff */
[----:B------:R-:W-:Y:S04]  /*3640*/  IMAD R63, R63, c[0x0][0x1c0], RZ ;  /* 0x000070003f3f7a24 */ /* 0x000fe800078e02ff */
[----:B------:R-:W-:Y:S02]  /*3650*/  IMAD.U32 R63, R63, -0x40, RZ ;  /* 0xffffffc03f3f7824 */ /* 0x000fe400078e00ff */
[----:B-1----:R-:W-:Y:S05]  /*3660*/  FMUL.FTZ R4, R219, 1.4426950216293334961 ;  /* 0x3fb8aa3bdb047820 */ /* 0x002fea0000410000 */
[----:B------:R-:W-:Y:S02]  /*3670*/  FSEL R3, R4, RZ, P0 ;  /* 0x000000ff04037208 */ /* 0x000fe40000000000 */
[----:B------:R-:W-:Y:S02]  /*3680*/  @!P6 ISETP.GE.AND P0, PT, R58, R2, PT ;  /* 0x000000023a00e20c */ /* 0x000fe40003f06270 */
[----:B------:R-:W-:Y:S01]  /*3690*/  LOP3.LUT R58, R65, R228, R169, 0x96, !PT ;  /* 0x000000e4413a7212 */ /* 0x000fe200078e96a9 */
[--C-:B------:R-:W-:Y:S01]  /*36a0*/  FFMA.FTZ R6, R6, c[0x0][0x23c], -R3.reuse ;  /* 0x00008f0006067a23 */ /* 0x100fe20000010803 */
[----:B------:R-:W-:Y:S01]  /*36b0*/  @!P6 FSEL R7, R7, -INF , !P0 ;  /* 0xff8000000707e808 */ /* 0x000fe20004000000 */
[----:B--2---:R-:W-:Y:S01]  /*36c0*/  IMAD.WIDE.U32 R4, R59, -0x326172a9, RZ ;  /* 0xcd9e8d573b047825 */ /* 0x004fe200078e00ff */
[----:B------:R-:W-:Y:S01]  /*36d0*/  IADD3 R169, R241, 0x32370b8f, RZ ;  /* 0x32370b8ff1a97810 */ /* 0x000fe20007ffe0ff */
[----:B------:R1:W2:Y:S02]  /*36e0*/  MUFU.EX2 R102, R6 ;  /* 0x0000000600667308 */ /* 0x0002a40000000800 */
[----:B------:R-:W-:Y:S01]  /*36f0*/  FFMA.FTZ R7, R7, c[0x0][0x23c], -R3 ;  /* 0x00008f0007077a23 */ /* 0x000fe20000010803 */
[----:B------:R-:W-:Y:S01]  /*3700*/  LOP3.LUT R66, R5, R66, R101, 0x96, !PT ;  /* 0x0000004205427212 */ /* 0x000fe200078e9665 */
[----:B------:R-:W-:Y:S01]  /*3710*/  IMAD.WIDE.U32 R58, R58, -0x326172a9, RZ ;  /* 0xcd9e8d573a3a7825 */ /* 0x000fe200078e00ff */
[----:B------:R-:W-:Y:S04]  /*3720*/  @!P6 IADD3 R5, R0, 0x8, RZ ;  /* 0x000000080005e810 */ /* 0x000fe80007ffe0ff */
[----:B------:R-:W-:Y:S01]  /*3730*/  @!P6 ISETP.GE.AND P1, PT, R5, R56, PT ;  /* 0x000000380500e20c */ /* 0x000fe20003f26270 */
[----:B------:R3:W4:Y:S01]  /*3740*/  MUFU.EX2 R101, R7 ;  /* 0x0000000700657308 */ /* 0x0007220000000800 */
[----:B------:R-:W-:Y:S02]  /*3750*/  LOP3.LUT R52, R59, R4, R100, 0x96, !PT ;  /* 0x000000043b347212 */ /* 0x000fe400078e9664 */
[----:B------:R-:W-:Y:S02]  /*3760*/  @!P6 FSEL R8, R8, -INF , !P1 ;  /* 0xff8000000808e808 */ /* 0x000fe40004800000 */
[----:B------:R-:W-:Y:S01]  /*3770*/  @!P6 ISETP.GE.AND P0, PT, R5, R2, PT ;  /* 0x000000020500e20c */ /* 0x000fe20003f06270 */
[----:B------:R-:W-:Y:S01]  /*3780*/  IMAD.WIDE.U32 R4, R66, -0x2daee0ad, RZ ;  /* 0xd2511f5342047825 */ /* 0x000fe200078e00ff */
[----:B------:R-:W-:Y:S02]  /*3790*/  IADD3 R100, R241, 0x76cf5d0a, RZ ;  /* 0x76cf5d0af1647810 */ /* 0x000fe40007ffe0ff */
[----:B------:R-:W-:Y:S01]  /*37a0*/  @!P6 FSEL R10, R10, -INF , !P0 ;  /* 0xff8000000a0ae808 */ /* 0x000fe20004000000 */
[----:B------:R-:W-:Y:S02]  /*37b0*/  FFMA.FTZ R8, R8, c[0x0][0x23c], -R57 ;  /* 0x00008f0008087a23 */ /* 0x000fe40000010839 */
[----:B------:R-:W-:Y:S01]  /*37c0*/  IMAD.WIDE.U32 R52, R52, -0x2daee0ad, RZ ;  /* 0xd2511f5334347825 */ /* 0x000fe200078e00ff */
[----:B-1----:R-:W-:Y:S03]  /*37d0*/  @!P6 IADD3 R6, R0, 0x9, RZ ;  /* 0x000000090006e810 */ /* 0x002fe60007ffe0ff */
[----:B------:R-:W-:Y:S01]  /*37e0*/  FFMA.FTZ R10, R10, c[0x0][0x23c], -R3 ;  /* 0x00008f000a0a7a23 */ /* 0x000fe20000010803 */
[----:B------:R-:W-:Y:S02]  /*37f0*/  LOP3.LUT R53, R53, R4, R169, 0x96, !PT ;  /* 0x0000000435357212 */ /* 0x000fe400078e96a9 */
[C---:B------:R-:W-:Y:S01]  /*3800*/  @!P6 ISETP.GE.AND P2, PT, R6.reuse, R56, PT ;  /* 0x000000380600e20c */ /* 0x040fe20003f46270 */
[----:B------:R-:W-:Y:S01]  /*3810*/  MUFU.EX2 R66, R10 ;  /* 0x0000000a00427308 */ /* 0x000fe20000000800 */
[----:B------:R-:W-:Y:S02]  /*3820*/  @!P6 ISETP.GE.AND P1, PT, R6, R2, PT ;  /* 0x000000020600e20c */ /* 0x000fe40003f26270 */
[----:B------:R-:W-:Y:S02]  /*3830*/  @!P6 FSEL R9, R9, -INF , !P2 ;  /* 0xff8000000909e808 */ /* 0x000fe40005000000 */
[----:B---3--:R-:W-:Y:S02]  /*3840*/  LOP3.LUT R7, R5, R64, R100, 0x96, !PT ;  /* 0x0000004005077212 */ /* 0x008fe400078e9664 */
[----:B------:R-:W-:Y:S01]  /*3850*/  IADD3 R169, R240, -0x255992d5, RZ ;  /* 0xdaa66d2bf0a97810 */ /* 0x000fe20007ffe0ff */
[----:B------:R-:W-:Y:S01]  /*3860*/  FFMA.FTZ R9, R9, c[0x0][0x23c], -R57 ;  /* 0x00008f0009097a23 */ /* 0x000fe20000010839 */
[C---:B------:R-:W-:Y:S01]  /*3870*/  @!P6 IADD3 R5, R0.reuse, 0x10, RZ ;  /* 0x000000100005e810 */ /* 0x040fe20007ffe0ff */
[----:B------:R1:W3:Y:S01]  /*3880*/  MUFU.EX2 R100, R8 ;  /* 0x0000000800647308 */ /* 0x0002e20000000800 */
[----:B------:R-:W-:Y:S01]  /*3890*/  IMAD.WIDE.U32 R6, R7, -0x326172a9, RZ ;  /* 0xcd9e8d5707067825 */ /* 0x000fe200078e00ff */
[----:B------:R-:W-:Y:S02]  /*38a0*/  @!P6 IADD3 R4, R0, 0x11, RZ ;  /* 0x000000110004e810 */ /* 0x000fe40007ffe0ff */
[C---:B------:R-:W-:Y:S02]  /*38b0*/  @!P6 ISETP.GE.AND P2, PT, R5.reuse, R56, PT ;  /* 0x000000380500e20c */ /* 0x040fe40003f46270 */
[----:B------:R-:W-:Y:S02]  /*38c0*/  @!P6 ISETP.GE.AND P3, PT, R5, R2, PT ;  /* 0x000000020500e20c */ /* 0x000fe40003f66270 */
[C---:B------:R-:W-:Y:S02]  /*38d0*/  @!P6 ISETP.GE.AND P4, PT, R4.reuse, R56, PT ;  /* 0x000000380400e20c */ /* 0x040fe40003f86270 */
[----:B------:R2:W2:Y:S01]  /*38e0*/  MUFU.EX2 R67, R9 ;  /* 0x0000000900437308 */ /* 0x0004a20000000800 */
[----:B------:R-:W-:Y:S01]  /*38f0*/  @!P6 ISETP.GE.AND P0, PT, R4, R2, PT ;  /* 0x000000020400e20c */ /* 0x000fe20003f06270 */
[----:B------:R-:W-:Y:S01]  /*3900*/  IMAD.WIDE.U32 R4, R53, -0x326172a9, RZ ;  /* 0xcd9e8d5735047825 */ /* 0x000fe200078e00ff */
[----:B------:R-:W-:Y:S02]  /*3910*/  @!P6 FSEL R11, R11, -INF , !P1 ;  /* 0xff8000000b0be808 */ /* 0x000fe40004800000 */
[----:B------:R-:W-:Y:S02]  /*3920*/  @!P6 FSEL R12, R12, -INF , !P2 ;  /* 0xff8000000c0ce808 */ /* 0x000fe40005000000 */
[----:B------:R-:W-:Y:S01]  /*3930*/  IADD3 R64, R241, -0x56f99767, RZ ;  /* 0xa9066899f1407810 */ /* 0x000fe20007ffe0ff */
[----:B------:R-:W-:Y:S01]  /*3940*/  FFMA.FTZ R65, R11, c[0x0][0x23c], -R3 ;  /* 0x00008f000b417a23 */ /* 0x000fe20000010803 */
[----:B------:R-:W-:Y:S01]  /*3950*/  @!P6 FSEL R13, R13, -INF , !P4 ;  /* 0xff8000000d0de808 */ /* 0x000fe20006000000 */
[--C-:B------:R-:W-:Y:S01]  /*3960*/  FFMA.FTZ R12, R12, c[0x0][0x23c], -R57.reuse ;  /* 0x00008f000c0c7a23 */ /* 0x100fe20000010839 */
[----:B------:R-:W-:Y:S02]  /*3970*/  @!P6 FSEL R15, R15, -INF , !P0 ;  /* 0xff8000000f0fe808 */ /* 0x000fe40004000000 */
[----:B------:R-:W-:Y:S01]  /*3980*/  @!P6 FSEL R14, R14, -INF , !P3 ;  /* 0xff8000000e0ee808 */ /* 0x000fe20005800000 */
[----:B------:R-:W-:Y:S01]  /*3990*/  FFMA.FTZ R13, R13, c[0x0][0x23c], -R57 ;  /* 0x00008f000d0d7a23 */ /* 0x000fe20000010839 */
[----:B-1----:R-:W-:Y:S01]  /*39a0*/  LOP3.LUT R8, R7, R58, R169, 0x96, !PT ;  /* 0x0000003a07087212 */ /* 0x002fe200078e96a9 */
[--C-:B------:R-:W-:Y:S01]  /*39b0*/  FFMA.FTZ R15, R15, c[0x0][0x23c], -R3.reuse ;  /* 0x00008f000f0f7a23 */ /* 0x100fe20000010803 */
[----:B------:R-:W-:Y:S01]  /*39c0*/  IADD3 R169, R240, 0x78dde6e4, RZ ;  /* 0x78dde6e4f0a97810 */ /* 0x000fe20007ffe0ff */
[----:B------:R1:W-:Y:S01]  /*39d0*/  MUFU.EX2 R62, R13 ;  /* 0x0000000d003e7308 */ /* 0x0003e20000000800 */
[----:B------:R-:W-:Y:S02]  /*39e0*/  FFMA.FTZ R14, R14, c[0x0][0x23c], -R3 ;  /* 0x00008f000e0e7a23 */ /* 0x000fe40000010803 */
[----:B------:R-:W-:Y:S02]  /*39f0*/  LOP3.LUT R5, R5, R6, R169, 0x96, !PT ;  /* 0x0000000605057212 */ /* 0x000fe400078e96a9 */
[----:B------:R-:W-:Y:S01]  /*3a00*/  IADD3 R169, R240, 0x1715609d, RZ ;  /* 0x1715609df0a97810 */ /* 0x000fe20007ffe0ff */
[----:B--2---:R-:W-:Y:S01]  /*3a10*/  IMAD.WIDE.U32 R8, R8, -0x2daee0ad, RZ ;  /* 0xd2511f5308087825 */ /* 0x004fe200078e00ff */
[C---:B------:R-:W-:Y:S02]  /*3a20*/  @!P6 IADD3 R6, R0.reuse, 0x18, RZ ;  /* 0x000000180006e810 */ /* 0x040fe40007ffe0ff */
[----:B------:R-:W-:Y:S01]  /*3a30*/  @!P6 IADD3 R0, R0, 0x19, RZ ;  /* 0x000000190000e810 */ /* 0x000fe20007ffe0ff */
[----:B------:R-:W-:Y:S01]  /*3a40*/  MUFU.EX2 R65, R65 ;  /* 0x0000004100417308 */ /* 0x000fe20000000800 */
[----:B------:R-:W-:Y:S02]  /*3a50*/  LOP3.LUT R10, R9, R52, R170, 0x96, !PT ;  /* 0x00000034090a7212 */ /* 0x000fe400078e96aa */
[C---:B------:R-:W-:Y:S02]  /*3a60*/  @!P6 ISETP.GE.AND P1, PT, R6.reuse, R56, PT ;  /* 0x000000380600e20c */ /* 0x040fe40003f26270 */
[-C--:B------:R-:W-:Y:S01]  /*3a70*/  @!P6 ISETP.GE.AND P5, PT, R6, R2.reuse, PT ;  /* 0x000000020600e20c */ /* 0x080fe20003fa6270 */
[----:B------:R-:W-:Y:S01]  /*3a80*/  IMAD.WIDE.U32 R10, R10, -0x326172a9, RZ ;  /* 0xcd9e8d570a0a7825 */ /* 0x000fe200078e00ff */
[C---:B------:R-:W-:Y:S02]  /*3a90*/  @!P6 ISETP.GE.AND P4, PT, R0.reuse, R2, PT ;  /* 0x000000020000e20c */ /* 0x040fe40003f86270 */
[----:B------:R-:W-:Y:S01]  /*3aa0*/  @!P6 ISETP.GE.AND P2, PT, R0, R56, PT ;  /* 0x000000380000e20c */ /* 0x000fe20003f46270 */
[----:B------:R-:W-:Y:S01]  /*3ab0*/  MUFU.EX2 R61, R14 ;  /* 0x0000000e003d7308 */ /* 0x000fe20000000800 */
[----:B------:R-:W-:Y:S01]  /*3ac0*/  LOP3.LUT R7, R11, R4, R169, 0x96, !PT ;  /* 0x000000040b077212 */ /* 0x000fe200078e96a9 */
[----:B------:R-:W-:Y:S01]  /*3ad0*/  IMAD.WIDE.U32 R4, R5, -0x2daee0ad, RZ ;  /* 0xd2511f5305047825 */ /* 0x000fe200078e00ff */
[----:B------:R-:W-:Y:S02]  /*3ae0*/  IADD3 R169, R241, 0x646e171e, RZ ;  /* 0x646e171ef1a97810 */ /* 0x000fe40007ffe0ff */
[----:B------:R-:W-:Y:S01]  /*3af0*/  @!P6 FSEL R19, R19, -INF , !P4 ;  /* 0xff8000001313e808 */ /* 0x000fe20006000000 */
[----:B------:R-:W-:Y:S01]  /*3b00*/  IMAD.WIDE.U32 R6, R7, -0x2daee0ad, RZ ;  /* 0xd2511f5307067825 */ /* 0x000fe200078e00ff */
[----:B------:R-:W-:Y:S02]  /*3b10*/  LOP3.LUT R5, R5, R8, R64, 0x96, !PT ;  /* 0x0000000805057212 */ /* 0x000fe400078e9640 */
[----:B------:R-:W-:Y:S01]  /*3b20*/  @!P6 FSEL R18, R18, -INF , !P5 ;  /* 0xff8000001212e808 */ /* 0x000fe20006800000 */
[----:B------:R2:W2:Y:S01]  /*3b30*/  MUFU.EX2 R64, R12 ;  /* 0x0000000c00407308 */ /* 0x0004a20000000800 */
[----:B------:R-:W-:Y:S01]  /*3b40*/  LOP3.LUT R2, R7, R4, R169, 0x96, !PT ;  /* 0x0000000407027212 */ /* 0x000fe200078e96a9 */
[----:B------:R-:W-:Y:S01]  /*3b50*/  IMAD.WIDE.U32 R4, R5, -0x326172a9, RZ ;  /* 0xcd9e8d5705047825 */ /* 0x000fe200078e00ff */
[----:B------:R-:W-:Y:S02]  /*3b60*/  IADD3 R169, R240, -0x4ab325aa, RZ ;  /* 0xb54cda56f0a97810 */ /* 0x000fe40007ffe0ff */
[----:B------:R-:W-:Y:S01]  /*3b70*/  LOP3.LUT R52, R6, 0xffff, RZ, 0xc0, !PT ;  /* 0x0000ffff06347812 */ /* 0x000fe200078ec0ff */
[----:B------:R-:W-:Y:S01]  /*3b80*/  FFMA.FTZ R18, R18, c[0x0][0x23c], -R3 ;  /* 0x00008f0012127a23 */ /* 0x000fe20000010803 */
[----:B------:R-:W-:Y:S01]  /*3b90*/  LOP3.LUT R0, R5, R10, R169, 0x96, !PT ;  /* 0x0000000a05007212 */ /* 0x000fe200078e96a9 */
[----:B------:R-:W-:Y:S01]  /*3ba0*/  FFMA.FTZ R3, R19, c[0x0][0x23c], -R3 ;  /* 0x00008f0013037a23 */ /* 0x000fe20000010803 */
[----:B------:R-:W-:Y:S01]  /*3bb0*/  LOP3.LUT R7, R4, 0xffff, RZ, 0xc0, !PT ;  /* 0x0000ffff04077812 */ /* 0x000fe200078ec0ff */
[----:B------:R-:W3:Y:S01]  /*3bc0*/  MUFU.EX2 R60, R15 ;  /* 0x0000000f003c7308 */ /* 0x000ee20000000800 */
[----:B------:R-:W-:Y:S02]  /*3bd0*/  LOP3.LUT R5, R0, 0xffff, RZ, 0xc0, !PT ;  /* 0x0000ffff00057812 */ /* 0x000fe400078ec0ff */
[----:B------:R-:W-:Y:S02]  /*3be0*/  LOP3.LUT R11, R4, 0xff, RZ, 0xc0, !PT ;  /* 0x000000ff040b7812 */ /* 0x000fe400078ec0ff */
[----:B------:R-:W-:Y:S02]  /*3bf0*/  SHF.R.U32.HI R10, RZ, 0x18, R4 ;  /* 0x00000018ff0a7819 */ /* 0x000fe40000011604 */
[----:B------:R-:W-:Y:S02]  /*3c00*/  @!P6 FSEL R17, R17, -INF , !P2 ;  /* 0xff8000001111e808 */ /* 0x000fe40005000000 */
[--C-:B------:R-:W-:Y:S01]  /*3c10*/  SHF.R.U32.HI R8, RZ, 0x18, R6.reuse ;  /* 0x00000018ff087819 */ /* 0x100fe20000011606 */
[----:B------:R3:W-:Y:S01]  /*3c20*/  MUFU.EX2 R56, R3 ;  /* 0x0000000300387308 */ /* 0x0007e20000000800 */
[----:B------:R-:W-:Y:S02]  /*3c30*/  LOP3.LUT R9, R6, 0xff, RZ, 0xc0, !PT ;  /* 0x000000ff06097812 */ /* 0x000fe400078ec0ff */
[----:B-1----:R-:W-:Y:S02]  /*3c40*/  SHF.R.U32.HI R13, RZ, 0x10, R6 ;  /* 0x00000010ff0d7819 */ /* 0x002fe40000011606 */
[----:B--2---:R-:W-:Y:S02]  /*3c50*/  SHF.R.U32.HI R12, RZ, 0x10, R4 ;  /* 0x00000010ff0c7819 */ /* 0x004fe40000011604 */
[----:B------:R-:W-:Y:S02]  /*3c60*/  SHF.R.U32.HI R4, RZ, 0x8, R5 ;  /* 0x00000008ff047819 */ /* 0x000fe40000011605 */
[--C-:B------:R-:W-:Y:S02]  /*3c70*/  SHF.R.U32.HI R5, RZ, 0x10, R0.reuse ;  /* 0x00000010ff057819 */ /* 0x100fe40000011600 */
[----:B------:R-:W-:Y:S02]  /*3c80*/  LOP3.LUT R4, R4, 0xffff, RZ, 0xc0, !PT ;  /* 0x0000ffff04047812 */ /* 0x000fe400078ec0ff */
[----:B------:R-:W-:Y:S02]  /*3c90*/  LOP3.LUT R5, R5, 0xff, RZ, 0xc0, !PT ;  /* 0x000000ff05057812 */ /* 0x000fe400078ec0ff */
[----:B------:R-:W-:Y:S02]  /*3ca0*/  LOP3.LUT R6, R0, 0xff, RZ, 0xc0, !PT ;  /* 0x000000ff00067812 */ /* 0x000fe400078ec0ff */
[----:B------:R-:W-:Y:S02]  /*3cb0*/  ISETP.LE.U32.AND P5, PT, R5, UR6, PT ;  /* 0x0000000605007c0c */ /* 0x000fe4000bfa3070 */
[----:B------:R-:W-:Y:S02]  /*3cc0*/  ISETP.LE.U32.AND P2, PT, R4, UR6, PT ;  /* 0x0000000604007c0c */ /* 0x000fe4000bf43070 */
[----:B------:R-:W-:Y:S02]  /*3cd0*/  SHF.R.U32.HI R0, RZ, 0x18, R0 ;  /* 0x00000018ff007819 */ /* 0x000fe40000011600 */
[----:B------:R-:W-:Y:S02]  /*3ce0*/  @!P6 FSEL R16, R16, -INF , !P1 ;  /* 0xff8000001010e808 */ /* 0x000fe40004800000 */
[----:B------:R-:W-:Y:S02]  /*3cf0*/  ISETP.LE.U32.AND P1, PT, R6, UR6, PT ;  /* 0x0000000606007c0c */ /* 0x000fe4000bf23070 */
[----:B------:R-:W-:Y:S01]  /*3d00*/  ISETP.LE.U32.AND P6, PT, R0, UR6, PT ;  /* 0x0000000600007c0c */ /* 0x000fe2000bfc3070 */
[----:B------:R-:W-:Y:S01]  /*3d10*/  FFMA.FTZ R16, R16, c[0x0][0x23c], -R57 ;  /* 0x00008f0010107a23 */ /* 0x000fe20000010839 */
[----:B------:R-:W-:Y:S01]  /*3d20*/  SHF.R.U32.HI R4, RZ, 0x8, R7 ;  /* 0x00000008ff047819 */ /* 0x000fe20000011607 */
[----:B------:R-:W-:Y:S01]  /*3d30*/  @!P5 FADD.FTZ R102, -R102, -RZ ;  /* 0x800000ff6666d221 */ /* 0x000fe20000010100 */
[----:B------:R-:W-:Y:S01]  /*3d40*/  ISETP.LE.U32.AND P4, PT, R11, UR6, PT ;  /* 0x000000060b007c0c */ /* 0x000fe2000bf83070 */
[----:B------:R-:W-:Y:S01]  /*3d50*/  @!P2 FADD.FTZ R103, -R103, -RZ ;  /* 0x800000ff6767a221 */ /* 0x000fe20000010100 */
[----:B------:R-:W-:Y:S01]  /*3d60*/  LOP3.LUT R4, R4, 0xffff, RZ, 0xc0, !PT ;  /* 0x0000ffff04047812 */ /* 0x000fe200078ec0ff */
[----:B------:R-:W-:Y:S01]  /*3d70*/  FFMA.FTZ R57, R17, c[0x0][0x23c], -R57 ;  /* 0x00008f0011397a23 */ /* 0x000fe20000010839 */
[----:B------:R-:W-:Y:S01]  /*3d80*/  LOP3.LUT R0, R2, 0xff, RZ, 0xc0, !PT ;  /* 0x000000ff02007812 */ /* 0x000fe200078ec0ff */
[----:B------:R-:W-:Y:S01]  /*3d90*/  MUFU.EX2 R59, R16 ;  /* 0x00000010003b7308 */ /* 0x000fe20000000800 */
[----:B------:R-:W-:Y:S01]  /*3da0*/  ISETP.LE.U32.AND P5, PT, R4, UR6, PT ;  /* 0x0000000604007c0c */ /* 0x000fe2000bfa3070 */
[----:B------:R-:W-:Y:S01]  /*3db0*/  @!P1 FADD.FTZ R168, -R168, -RZ ;  /* 0x800000ffa8a89221 */ /* 0x000fe20000010100 */
[----:B------:R-:W-:Y:S01]  /*3dc0*/  ISETP.LE.U32.AND P2, PT, R0, UR6, PT ;  /* 0x0000000600007c0c */ /* 0x000fe2000bf43070 */
[----:B----4-:R-:W-:Y:S01]  /*3dd0*/  @!P6 FADD.FTZ R101, -R101, -RZ ;  /* 0x800000ff6565e221 */ /* 0x010fe20000010100 */
[----:B------:R-:W-:Y:S02]  /*3de0*/  LOP3.LUT R0, R12, 0xff, RZ, 0xc0, !PT ;  /* 0x000000ff0c007812 */ /* 0x000fe400078ec0ff */
[----:B------:R-:W-:Y:S01]  /*3df0*/  ISETP.LE.U32.AND P1, PT, R10, UR6, PT ;  /* 0x000000060a007c0c */ /* 0x000fe2000bf23070 */
[----:B---3--:R-:W-:Y:S01]  /*3e00*/  @!P4 FADD.FTZ R100, -R100, -RZ ;  /* 0x800000ff6464c221 */ /* 0x008fe20000010100 */
[----:B------:R-:W-:Y:S01]  /*3e10*/  ISETP.LE.U32.AND P6, PT, R0, UR6, PT ;  /* 0x0000000600007c0c */ /* 0x000fe2000bfc3070 */
[----:B------:R-:W-:Y:S01]  /*3e20*/  MUFU.EX2 R58, R57 ;  /* 0x00000039003a7308 */ /* 0x000fe20000000800 */
        /* <DEDUP_REMOVED lines=10> */
[----:B------:R-:W-:Y:S01]  /*3ed0*/  ISETP.LE.U32.AND P5, PT, R0, UR6, PT ;  /* 0x0000000600007c0c */ /* 0x000fe2000bfa3070 */
[----:B------:R-:W1:Y:S01]  /*3ee0*/  MUFU.EX2 R57, R18 ;  /* 0x0000001200397308 */ /* 0x000e620000000800 */
[----:B------:R-:W-:Y:S02]  /*3ef0*/  SHF.R.U32.HI R0, RZ, 0x8, R52 ;  /* 0x00000008ff007819 */ /* 0x000fe40000011634 */
[----:B------:R-:W-:Y:S02]  /*3f00*/  LOP3.LUT R2, R2, 0xffff, RZ, 0xc0, !PT ;  /* 0x0000ffff02027812 */ /* 0x000fe400078ec0ff */
[----:B------:R-:W-:Y:S01]  /*3f10*/  LOP3.LUT R3, R13, 0xff, RZ, 0xc0, !PT ;  /* 0x000000ff0d037812 */ /* 0x000fe200078ec0ff */
[----:B------:R-:W-:Y:S01]  /*3f20*/  @!P4 FADD.FTZ R60, -R60, -RZ ;  /* 0x800000ff3c3cc221 */ /* 0x000fe20000010100 */
[----:B------:R-:W-:Y:S02]  /*3f30*/  LOP3.LUT R0, R0, 0xffff, RZ, 0xc0, !PT ;  /* 0x0000ffff00007812 */ /* 0x000fe400078ec0ff */
[----:B------:R-:W-:Y:S02]  /*3f40*/  ISETP.LE.U32.AND P6, PT, R2, UR6, PT ;  /* 0x0000000602007c0c */ /* 0x000fe4000bfc3070 */
[----:B------:R-:W-:Y:S01]  /*3f50*/  F2FP.RELU.PACK_AB R2, R101, R102 ;  /* 0x000000666502723e */ /* 0x000fe200000008ff */
[----:B------:R-:W-:Y:S01]  /*3f60*/  @!P5 FADD.FTZ R61, -R61, -RZ ;  /* 0x800000ff3d3dd221 */ /* 0x000fe20000010100 */
        /* <DEDUP_REMOVED lines=11> */
[----:B-1----:R-:W-:Y:S01]  /*4020*/  @!P1 FADD.FTZ R57, -R57, -RZ ;  /* 0x800000ff39399221 */ /* 0x002fe20000010100 */
[----:B------:R-:W-:Y:S02]  /*4030*/  F2FP.RELU.PACK_AB R4, R62, R64 ;  /* 0x000000403e04723e */ /* 0x000fe400000008ff */
[----:B------:R-:W-:Y:S01]  /*4040*/  FSETP.GE.FTZ.AND P1, PT, R103, RZ, PT ;  /* 0x000000ff6700720b */ /* 0x000fe20003f36000 */
[----:B------:R-:W-:Y:S01]  /*4050*/  @!P2 FADD.FTZ R58, -R58, -RZ ;  /* 0x800000ff3a3aa221 */ /* 0x000fe20000010100 */
[----:B------:R-:W-:Y:S01]  /*4060*/  STS [R224+0x12400], R5 ;  /* 0x01240005e0007388 */ /* 0x000fe20000000800 */
[----:B------:R-:W-:Y:S02]  /*4070*/  FSETP.GE.FTZ.AND P2, PT, R168, RZ, PT ;  /* 0x000000ffa800720b */ /* 0x000fe40003f56000 */
[----:B------:R-:W-:Y:S01]  /*4080*/  @!P0 FADD.FTZ R56, -R56, -RZ ;  /* 0x800000ff38388221 */ /* 0x000fe20000010100 */
[----:B------:R-:W-:Y:S01]  /*4090*/  STS [R222+0x12000], R4 ;  /* 0x01200004de007388 */ /* 0x000fe20000000800 */
[----:B------:R-:W-:Y:S01]  /*40a0*/  @!P3 FADD.FTZ R59, -R59, -RZ ;  /* 0x800000ff3b3bb221 */ /* 0x000fe20000010100 */
[----:B------:R-:W-:Y:S02]  /*40b0*/  FSETP.GE.FTZ.AND P5, PT, R100, RZ, PT ;  /* 0x000000ff6400720b */ /* 0x000fe40003fb6000 */
[----:B------:R-:W-:Y:S02]  /*40c0*/  FSETP.GE.FTZ.AND P3, PT, R64, RZ, PT ;  /* 0x000000ff4000720b */ /* 0x000fe40003f76000 */
[----:B--2---:R-:W-:Y:S02]  /*40d0*/  F2FP.RELU.PACK_AB R2, R58, R59 ;  /* 0x0000003b3a02723e */ /* 0x004fe400000008ff */
        /* <DEDUP_REMOVED lines=114> */
[----:B------:R-:W-:Y:S03]  /*4800*/  LOP3.LUT R0, R205, 0x1, RZ, 0xc0, !PT ;  /* 0x00000001cd007812 */ /* 0x000fe600078ec0ff */
[----:B------:R-:W-:Y:S05]  /*4810*/  IMAD.U32 R2, R4, -0x40, RZ ;  /* 0xffffffc004027824 */ /* 0x000fea00078e00ff */
[C---:B------:R-:W-:Y:S04]  /*4820*/  LEA R3, P0, R2.reuse, R208, 0x1 ;  /* 0x000000d002037211 */ /* 0x040fe800078008ff */
[----:B------:R-:W-:Y:S01]  /*4830*/  LEA.HI.X.SX32 R2, R2, R209, 0x1, P0 ;  /* 0x000000d102027211 */ /* 0x000fe200000f0eff */
[----:B------:R-:W-:Y:S01]  /*4840*/  IMAD.MOV.U32 R208, RZ, RZ, R3 ;  /* 0x000000ffffd07224 */ /* 0x000fe200078e0003 */
[----:B------:R-:W-:Y:S01]  /*4850*/  ISETP.NE.U32.AND P0, PT, R0, 0x1, PT ;  /* 0x000000010000780c */ /* 0x000fe20003f05070 */
[----:B------:R-:W-:Y:S01]  /*4860*/  IMAD.MOV.U32 R0, RZ, RZ, -0x4000 ;  /* 0xffffc000ff007424 */ /* 0x000fe200078e00ff */
[----:B------:R-:W-:Y:S04]  /*4870*/  MOV R209, R2 ;  /* 0x0000000200d17202 */ /* 0x000fe80000000f00 */
        /* <DEDUP_REMOVED lines=14> */
.L_x_473:
        /* <DEDUP_REMOVED lines=33> */
[----:B------:R-:W3:Y:S03]  /*4b70*/  LDSM.16.MT88.4 R16, [R0+0xa800] ;  /* 0x00a800000010783b */ /* 0x000ee60000004200 */
        /* <DEDUP_REMOVED lines=23> */
[----:B------:R-:W3:Y:S04]  /*4cf0*/  LDSM.16.MT88.4 R16, [R0+0xb800] ;  /* 0x00b800000010783b */ /* 0x000ee80000004200 */
[----:B------:R-:W-:Y:S01]  /*4d00*/  BAR.SYNC.DEFER_BLOCKING 0x0 ;  /* 0x0000000000007b1d */ /* 0x000fe20000010000 */
        /* <DEDUP_REMOVED lines=26> */
.L_x_474:
        /* <DEDUP_REMOVED lines=86> */
[----:B------:R3:W-:Y:S01]  /*5410*/  RED.E.ADD.F32.FTZ.RN.STRONG.GPU [R102.64], R8 ;  /* 0x000000086600798e */ /* 0x0007e2000c10e788 */
[-C--:B-1----:R-:W-:Y:S02]  /*5420*/  LEA R100, P2, R177, R206.reuse, 0x2 ;  /* 0x000000ceb1647211 */ /* 0x082fe400078410ff */
[-C--:B------:R-:W-:Y:S02]  /*5430*/  LEA R6, P0, R171, R206.reuse, 0x2 ;  /* 0x000000ceab067211 */ /* 0x080fe400078010ff */
[-C--:B------:R-:W-:Y:S02]  /*5440*/  LEA.HI.X.SX32 R101, R177, R207.reuse, 0x2, P2 ;  /* 0x000000cfb1657211 */ /* 0x080fe400010f16ff */
[-C--:B--2---:R-:W-:Y:S01]  /*5450*/  LEA.HI.X.SX32 R7, R171, R207.reuse, 0x2, P0 ;  /* 0x000000cfab077211 */ /* 0x084fe200000f16ff */
[----:B------:R-:W-:Y:S01]  /*5460*/  IMAD.IADD R171, R214, 0x1, R251 ;  /* 0x00000001d6ab7824 */ /* 0x000fe200078e02fb */
[CC--:B---3--:R-:W-:Y:S01]  /*5470*/  LEA R8, P2, R234.reuse, R206.reuse, 0x2 ;  /* 0x000000ceea087211 */ /* 0x0c8fe200078410ff */
[----:B------:R1:W-:Y:S04]  /*5480*/  RED.E.ADD.F32.FTZ.RN.STRONG.GPU [R100.64], R9 ;  /* 0x000000096400798e */ /* 0x0003e8000c10e788 */
[----:B------:R2:W-:Y:S04]  /*5490*/  RED.E.ADD.F32.FTZ.RN.STRONG.GPU [R4.64], R10 ;  /* 0x0000000a0400798e */ /* 0x0005e8000c10e788 */
[----:B------:R3:W-:Y:S04]  /*54a0*/  RED.E.ADD.F32.FTZ.RN.STRONG.GPU [R6.64], R11 ;  /* 0x0000000b0600798e */ /* 0x0007e8000c10e788 */
[----:B------:R-:W-:Y:S04]  /*54b0*/  RED.E.ADD.F32.FTZ.RN.STRONG.GPU [R206.64+0x80], R16 ;  /* 0x00008010ce00798e */ /* 0x000fe8000c10e788 */
[----:B------:R-:W-:Y:S01]  /*54c0*/  RED.E.ADD.F32.FTZ.RN.STRONG.GPU [R2.64+0x80], R17 ;  /* 0x000080110200798e */ /* 0x000fe2000c10e788 */
[-C--:B-1----:R-:W-:Y:S02]  /*54d0*/  LEA.HI.X.SX32 R9, R234, R207.reuse, 0x2, P2 ;  /* 0x000000cfea097211 */ /* 0x082fe400010f16ff */
[----:B------:R-:W-:Y:S02]  /*54e0*/  IADD3 R100, R248, 0x60, RZ ;  /* 0x00000060f8647810 */ /* 0x000fe40007ffe0ff */
[CC--:B--2---:R-:W-:Y:S04]  /*54f0*/  LEA R4, P0, R170.reuse, R206.reuse, 0x2 ;  /* 0x000000ceaa047211 */ /* 0x0c4fe800078010ff */
[-C--:B------:R-:W-:Y:S02]  /*5500*/  LEA.HI.X.SX32 R5, R170, R207.reuse, 0x2, P0 ;  /* 0x000000cfaa057211 */ /* 0x080fe400000f16ff */
[-C--:B---3--:R-:W-:Y:S02]  /*5510*/  LEA R6, P1, R251, R206.reuse, 0x2 ;  /* 0x000000cefb067211 */ /* 0x088fe400078210ff */
[-C--:B------:R-:W-:Y:S01]  /*5520*/  LEA R10, P0, R171, R206.reuse, 0x2 ;  /* 0x000000ceab0a7211 */ /* 0x080fe200078010ff */
        /* <DEDUP_REMOVED lines=263> */
.L_x_476:
        /* <DEDUP_REMOVED lines=15> */
.L_x_477:
        /* <DEDUP_REMOVED lines=40> */
.L_x_479:
[----:B-1-34-:R-:W-:Y:S05]  /*6910*/  BSYNC B0 ;  /* 0x0000000000007941 */ /* 0x01afea0003800000 */
.L_x_478:
        /* <DEDUP_REMOVED lines=16> */
.L_x_481:
[----:B------:R-:W-:Y:S05]  /*6a20*/  BSYNC B0 ;  /* 0x0000000000007941 */ /* 0x000fea0003800000 */
.L_x_480:
        /* <DEDUP_REMOVED lines=21> */
.L_x_483:
[----:B------:R-:W-:Y:S05]  /*6b80*/  BSYNC B0 ;  /* 0x0000000000007941 */ /* 0x000fea0003800000 */
.L_x_482:
        /* <DEDUP_REMOVED lines=12> */
.L_x_472:
[----:B------:R-:W-:Y:S05]  /*6c50*/  BSYNC B1 ;  /* 0x0000000000017941 */ /* 0x000fea0003800000 */
.L_x_458:
        /* <DEDUP_REMOVED lines=9> */
.L_x_484:
[----:B------:R-:W-:Y:S05]  /*6cf0*/  EXIT ;  /* 0x000000000000794d */ /* 0x000fea0003800000 */
.L_x_486:
        /* <DEDUP_REMOVED lines=16> */
.L_x_1075:


//--------------------- .text._ZN5flash44flash_bwd_dq_dk_dv_loop_seqk_parallel_kernelI23Flash_bwd_kernel_traitsILi128ELi64ELi64ELi8ELi4ELi2ELi2ELb1ELb0EN7cutlass6half_tE19Flash_kernel_traitsILi128ELi64ELi64ELi8ES3_EELb0ELb1ELb0ELb0ELb0ELb1ELb1EEEvNS_16Flash_bwd_paramsE --------------------------
	.section	.text._ZN5flash44flash_bwd_dq_dk_dv_loop_seqk_parallel_kernelI23Flash_bwd_kernel_traitsILi128ELi64ELi64ELi8ELi4ELi2ELi2ELb1ELb0EN7cutlass6half_tE19Flash_kernel_traitsILi128ELi64ELi64ELi8ES3_EELb0ELb1ELb0ELb0ELb0ELb1ELb1EEEvNS_16Flash_bwd_paramsE,"ax",@progbits
	.sectioninfo	@"SHI_REGISTERS=255"
	.align	128
        .global         _ZN5flash44flash_bwd_dq_dk_dv_loop_seqk_parallel_kernelI23Flash_bwd_kernel_traitsILi128ELi64ELi64ELi8ELi4ELi2ELi2ELb1ELb0EN7cutlass6half_tE19Flash_kernel_traitsILi128ELi64ELi64ELi8ES3_EELb0ELb1ELb0ELb0ELb0ELb1ELb1EEEvNS_16Flash_bwd_paramsE
        .type           _ZN5flash44flash_bwd_dq_dk_dv_loop_seqk_parallel_kernelI23Flash_bwd_kernel_traitsILi128ELi64ELi64ELi8ELi4ELi2ELi2ELb1ELb0EN7cutlass6half_tE19Flash_kernel_traitsILi128ELi64ELi64ELi8ES3_EELb0ELb1ELb0ELb0ELb0ELb1ELb1EEEvNS_16Flash_bwd_paramsE,@function
        .size           _ZN5flash44flash_bwd_dq_dk_dv_loop_seqk_parallel_kernelI23Flash_bwd_kernel_traitsILi128ELi64ELi64ELi8ELi4ELi2ELi2ELb1ELb0EN7cutlass6half_tE19Flash_kernel_traitsILi128ELi64ELi64ELi8ES3_EELb0ELb1ELb0ELb0ELb0ELb1ELb1EEEvNS_16Flash_bwd_paramsE,(.L_x_1076 - _ZN5flash44flash_bwd_dq_dk_dv_loop_seqk_parallel_kernelI23Flash_bwd_kernel_traitsILi128ELi64ELi64ELi8ELi4ELi2ELi2ELb1ELb0EN7cutlass6half_tE19Flash_kernel_traitsILi128ELi64ELi64ELi8ES3_EELb0ELb1ELb0ELb0ELb0ELb1ELb1EEEvNS_16Flash_bwd_paramsE)
        .other          _ZN5flash44flash_bwd_dq_dk_dv_loop_seqk_parallel_kernelI23Flash_bwd_kernel_traitsILi128ELi64ELi64ELi8ELi4ELi2ELi2ELb1ELb0EN7cutlass6half_tE19Flash_kernel_traitsILi128ELi64ELi64ELi8ES3_EELb0ELb1ELb0ELb0ELb0ELb1ELb1EEEvNS_16Flash_bwd_paramsE,@"STO_CUDA_ENTRY STV_DEFAULT"
_ZN5flash44flash_bwd_dq_dk_dv_loop_seqk_parallel_kernelI23Flash_bwd_kernel_traitsILi128ELi64ELi64ELi8ELi4ELi2ELi2ELb1ELb0EN7cutlass6half_tE19Flash_kernel_traitsILi128ELi64ELi64ELi8ES3_EELb0ELb1ELb0ELb0ELb0ELb1ELb1EEEvNS_16Flash_bwd_paramsE:
.text._ZN5flash44flash_bwd_dq_dk_dv_loop_seqk_parallel_kernelI23Flash_bwd_kernel_traitsILi128ELi64ELi64ELi8ELi4ELi2ELi2ELb1ELb0EN7cutlass6half_tE19Flash_kernel_traitsILi128ELi64ELi64ELi8ES3_EELb0ELb1ELb0ELb0ELb0ELb1ELb1EEEvNS_16Flash_bwd_paramsE:
        /* <DEDUP_REMOVED lines=15> */
[C---:B------:R-:W-:Y:S02]  /*00f0*/  LEA.HI R16, R13.reuse, R12, RZ, 0x3 ;  /* 0x0000000c0d107211 */ /* 0x040fe400078f18ff */
[----:B------:R-:W-:Y:S02]  /*0100*/  SHF.R.S32.HI R2, RZ, 0x4, R6 ;  /* 0x00000004ff027819 */ /* 0x000fe40000011406 */
[----:B------:R-:W-:Y:S02]  /*0110*/  SHF.R.S32.HI R239, RZ, 0x3, R16 ;  /* 0x00000003ffef7819 */ /* 0x000fe40000011410 */
[----:B------:R-:W-:Y:S02]  /*0120*/  LEA.HI R0, R6, R2, RZ, 0x1 ;  /* 0x0000000206007211 */ /* 0x000fe400078f08ff */
[----:B------:R-:W-:-:S02]  /*0130*/  LEA.HI R15, R13, R12, RZ, 0x2 ;  /* 0x0000000c0d0f7211 */ /* 0x000fc400078f10ff */
[----:B------:R-:W-:Y:S02]  /*0140*/  LOP3.LUT R0, R0, 0xfffffffe, RZ, 0xc0, !PT ;  /* 0xfffffffe00007812 */ /* 0x000fe400078ec0ff */
[--C-:B------:R-:W-:Y:S02]  /*0150*/  SHF.R.S32.HI R8, RZ, 0x2, R15.reuse ;  /* 0x00000002ff087819 */ /* 0x100fe4000001140f */
[----:B------:R-:W-:Y:S01]  /*0160*/  SHF.R.S32.HI R3, RZ, 0x1f, R15 ;  /* 0x0000001fff037819 */ /* 0x000fe2000001140f */
[----:B------:R-:W-:Y:S01]  /*0170*/  IMAD.IADD R10, R2, 0x1, -R0 ;  /* 0x00000001020a7824 */ /* 0x000fe200078e0a00 */
[----:B------:R-:W-:Y:S01]  /*0180*/  LOP3.LUT R0, R16, 0xfffffff8, RZ, 0xc0, !PT ;  /* 0xfffffff810007812 */ /* 0x000fe200078ec0ff */
[----:B------:R-:W-:Y:S01]  /*0190*/  IMAD.SHL.U32 R2, R239, 0x40, RZ ;  /* 0x00000040ef027824 */ /* 0x000fe200078e00ff */
[----:B------:R-:W-:Y:S01]  /*01a0*/  LEA.HI R14, R13, R12, RZ, 0x5 ;  /* 0x0000000c0d0e7211 */ /* 0x000fe200078f28ff */
[----:B------:R-:W-:Y:S01]  /*01b0*/  IMAD.SHL.U32 R185, R10, 0x200, RZ ;  /* 0x000002000ab97824 */ /* 0x000fe200078e00ff */
[----:B------:R-:W-:Y:S01]  /*01c0*/  LEA.HI R3, R3, R8, RZ, 0x3 ;  /* 0x0000000803037211 */ /* 0x000fe200078f18ff */
[----:B------:R-:W-:Y:S01]  /*01d0*/  IMAD.IADD R0, R12, 0x1, -R0 ;  /* 0x000000010c007824 */ /* 0x000fe200078e0a00 */
[----:B------:R-:W-:-:S02]  /*01e0*/  LOP3.LUT R2, R2, 0x1c0, RZ, 0xc0, !PT ;  /* 0x000001c002027812 */ /* 0x000fc400078ec0ff */
[----:B------:R-:W-:Y:S01]  /*01f0*/  SHF.R.S32.HI R20, RZ, 0x5, R14 ;  /* 0x00000005ff147819 */ /* 0x000fe2000001140e */
[----:B------:R-:W-:Y:S01]  /*0200*/  IMAD.SHL.U32 R18, R0, 0x8, RZ ;  /* 0x0000000800127824 */ /* 0x000fe200078e00ff */
[----:B------:R-:W-:Y:S02]  /*0210*/  LOP3.LUT R4, R3, 0xfffffff8, RZ, 0xc0, !PT ;  /* 0xfffffff803047812 */ /* 0x000fe400078ec0ff */
[----:B------:R-:W-:Y:S02]  /*0220*/  SHF.R.U32.HI R5, RZ, 0x3, R2 ;  /* 0x00000003ff057819 */ /* 0x000fe40000011602 */
[----:B------:R-:W-:Y:S01]  /*0230*/  LOP3.LUT R3, R2, 0x38, R18, 0xf8, !PT ;  /* 0x0000003802037812 */ /* 0x000fe200078ef812 */
[----:B------:R-:W-:Y:S01]  /*0240*/  IMAD.IADD R8, R8, 0x1, -R4 ;  /* 0x0000000108087824 */ /* 0x000fe200078e0a04 */
[----:B------:R-:W-:Y:S01]  /*0250*/  LOP3.LUT R2, R6, 0xfffffff0, RZ, 0xc0, !PT ;  /* 0xfffffff006027812 */ /* 0x000fe200078ec0ff */
[----:B------:R1:W-:Y:S01]  /*0260*/  STL [R1+0x10], R18 ;  /* 0x0000101201007387 */ /* 0x0003e20000100800 */
[----:B------:R-:W-:-:S02]  /*0270*/  LEA.HI R6, R14, R20, RZ, 0x1 ;  /* 0x000000140e067211 */ /* 0x000fc400078f08ff */
[----:B------:R-:W-:Y:S01]  /*0280*/  LOP3.LUT R9, R3, R5, RZ, 0x3c, !PT ;  /* 0x0000000503097212 */ /* 0x000fe200078e3cff */
[----:B------:R-:W-:Y:S01]  /*0290*/  IMAD.IADD R3, R12, 0x1, -R2 ;  /* 0x000000010c037824 */ /* 0x000fe200078e0a02 */
[----:B------:R-:W-:Y:S02]  /*02a0*/  LOP3.LUT R2, R6, 0xfffffffe, RZ, 0xc0, !PT ;  /* 0xfffffffe06027812 */ /* 0x000fe400078ec0ff */
[C---:B------:R-:W-:Y:S02]  /*02b0*/  LOP3.LUT P4, RZ, R0.reuse, 0x2, RZ, 0xc0, !PT ;  /* 0x0000000200ff7812 */ /* 0x040fe4000788c0ff */
[C---:B------:R-:W-:Y:S01]  /*02c0*/  LOP3.LUT P3, RZ, R0.reuse, 0x4, RZ, 0xc0, !PT ;  /* 0x0000000400ff7812 */ /* 0x040fe2000786c0ff */
[----:B------:R-:W-:Y:S01]  /*02d0*/  IMAD.SHL.U32 R0, R0, 0x40, RZ ;  /* 0x0000004000007824 */ /* 0x000fe200078e00ff */
[----:B------:R-:W-:Y:S01]  /*02e0*/  LEA.HI R4, R13, R12, RZ, 0x7 ;  /* 0x0000000c0d047211 */ /* 0x000fe200078f38ff */
[----:B------:R-:W-:Y:S01]  /*02f0*/  IMAD.IADD R193, R20, 0x1, -R2 ;  /* 0x0000000114c17824 */ /* 0x000fe200078e0a02 */
[----:B------:R-:W-:-:S02]  /*0300*/  SHF.R.S32.HI R5, RZ, 0x1f, R3 ;  /* 0x0000001fff057819 */ /* 0x000fc40000011403 */
[----:B------:R-:W-:Y:S01]  /*0310*/  LOP3.LUT R0, R0, 0x1c0, RZ, 0xc0, !PT ;  /* 0x000001c000007812 */ /* 0x000fe200078ec0ff */
[----:B------:R-:W-:Y:S01]  /*0320*/  IMAD.SHL.U32 R2, R193, 0x10, RZ ;  /* 0x00000010c1027824 */ /* 0x000fe200078e00ff */
[----:B------:R-:W-:Y:S02]  /*0330*/  SHF.R.S32.HI R7, RZ, 0x7, R4 ;  /* 0x00000007ff077819 */ /* 0x000fe40000011404 */
[C---:B------:R-:W-:Y:S02]  /*0340*/  LOP3.LUT R187, R0.reuse, 0x8, R16, 0xf8, !PT ;  /* 0x0000000800bb7812 */ /* 0x040fe400078ef810 */
[----:B------:R-:W-:Y:S01]  /*0350*/  LOP3.LUT R4, R0, 0x10, R2, 0xf8, !PT ;  /* 0x0000001000047812 */ /* 0x000fe200078ef802 */
[----:B------:R-:W-:Y:S01]  /*0360*/  IMAD R2, R7, 0x800, R185 ;  /* 0x0000080007027824 */ /* 0x000fe200078e02b9 */
[----:B------:R-:W-:Y:S02]  /*0370*/  SHF.R.U32.HI R0, RZ, 0x3, R0 ;  /* 0x00000003ff007819 */ /* 0x000fe40000011600 */
[----:B------:R-:W-:-:S02]  /*0380*/  LEA.HI R11, R5, R3, RZ, 0x3 ;  /* 0x00000003050b7211 */ /* 0x000fc400078f18ff */
[----:B------:R-:W-:Y:S02]  /*0390*/  LOP3.LUT R4, R4, 0x8, R16, 0xf8, !PT ;  /* 0x0000000804047812 */ /* 0x000fe400078ef810 */
[----:B------:R-:W-:Y:S02]  /*03a0*/  LOP3.LUT R187, R187, R0, RZ, 0x3c, !PT ;  /* 0x00000000bbbb7212 */ /* 0x000fe400078e3cff */
[----:B------:R-:W-:Y:S02]  /*03b0*/  LOP3.LUT R6, R11, 0xfffffff8, RZ, 0xc0, !PT ;  /* 0xfffffff80b067812 */ /* 0x000fe400078ec0ff */
[----:B------:R-:W-:Y:S01]  /*03c0*/  LOP3.LUT R185, R185, R4, R0, 0xf6, !PT ;  /* 0x00000004b9b97212 */ /* 0x000fe200078ef600 */
[----:B------:R-:W-:Y:S01]  /*03d0*/  IMAD.IADD R187, R2, 0x1, R187 ;  /* 0x0000000102bb7824 */ /* 0x000fe200078e02bb */
[----:B------:R-:W-:Y:S01]  /*03e0*/  LEA.HI R0, R13, R12, RZ, 0x6 ;  /* 0x0000000c0d007211 */ /* 0x000fe200078f30ff */
[----:B------:R-:W-:Y:S01]  /*03f0*/  IMAD.IADD R19, R3, 0x1, -R6 ;  /* 0x0000000103137824 */ /* 0x000fe200078e0a06 */
[----:B------:R-:W-:Y:S01]  /*0400*/  LOP3.LUT R4, R14, 0xffffffe0, RZ, 0xc0, !PT ;  /* 0xffffffe00e047812 */ /* 0x000fe200078ec0ff */
[----:B------:R-:W-:Y:S01]  /*0410*/  IMAD.SHL.U32 R187, R187, 0x2, RZ ;  /* 0x00000002bbbb7824 */ /* 0x000fe200078e00ff */
[----:B------:R-:W-:-:S02]  /*0420*/  LOP3.LUT R5, R8, 0x1, RZ, 0xc0, !PT ;  /* 0x0000000108057812 */ /* 0x000fc400078ec0ff */
[----:B------:R-:W-:Y:S01]  /*0430*/  LOP3.LUT R2, R15, 0x7ffffffc, RZ, 0xc0, !PT ;  /* 0x7ffffffc0f027812 */ /* 0x000fe200078ec0ff */
[C---:B-1----:R-:W-:Y:S01]  /*0440*/  IMAD.IADD R18, R12.reuse, 0x1, -R4 ;  /* 0x000000010c127824 */ /* 0x042fe200078e0a04 */
[----:B------:R-:W-:Y:S01]  /*0450*/  SHF.R.S32.HI R3, RZ, 0x1f, R14 ;  /* 0x0000001fff037819 */ /* 0x000fe2000001140e */
[----:B------:R-:W-:Y:S01]  /*0460*/  STL [R1+0x20], R19 ;  /* 0x0000201301007387 */ /* 0x000fe20000100800 */
[----:B------:R-:W-:Y:S02]  /*0470*/  SHF.R.S32.HI R0, RZ, 0x6, R0 ;  /* 0x00000006ff007819 */ /* 0x000fe40000011400 */
[----:B------:R-:W-:Y:S01]  /*0480*/  ISETP.NE.U32.AND P0, PT, R5, 0x1, PT ;  /* 0x000000010500780c */ /* 0x000fe20003f05070 */
[C---:B------:R-:W-:Y:S01]  /*0490*/  IMAD.IADD R5, R12.reuse, 0x1, -R2 ;  /* 0x000000010c057824 */ /* 0x040fe200078e0a02 */
[----:B------:R-:W-:Y:S01]  /*04a0*/  LEA.HI R4, R3, R20, RZ, 0x2 ;  /* 0x0000001403047211 */ /* 0x000fe200078f10ff */
[----:B------:R-:W-:Y:S01]  /*04b0*/  IMAD.SHL.U32 R12, R12, 0x2, RZ ;  /* 0x000000020c0c7824 */ /* 0x000fe200078e00ff */
[----:B------:R-:W-:Y:S01]  /*04c0*/  STL [R1+0x1c], R18 ;  /* 0x00001c1201007387 */ /* 0x000fe20000100800 */
[----:B------:R-:W-:Y:S01]  /*04d0*/  IMAD.SHL.U32 R3, R7, 0x20, RZ ;  /* 0x0000002007037824 */ /* 0x000fe200078e00ff */
[----:B------:R-:W-:Y:S01]  /*04e0*/  LOP3.LUT R4, R4, 0xfffffffc, RZ, 0xc0, !PT ;  /* 0xfffffffc04047812 */ /* 0x000fe200078ec0ff */
[----:B------:R-:W-:Y:S01]  /*04f0*/  IMAD R17, R0, 0x200, R9 ;  /* 0x0000020000117824 */ /* 0x000fe200078e0209 */
[----:B------:R-:W-:Y:S01]  /*0500*/  R2P PR, R8, 0x6 ;  /* 0x0000000608007804 */ /* 0x000fe20000000000 */
[----:B------:R-:W-:Y:S01]  /*0510*/  IMAD.SHL.U32 R2, R0, 0x8, RZ ;  /* 0x0000000800027824 */ /* 0x000fe200078e00ff */
[----:B------:R-:W-:Y:S01]  /*0520*/  LOP3.LUT R6, R3, 0x6, R12, 0xf8, !PT ;  /* 0x0000000603067812 */ /* 0x000fe200078ef80c */
[----:B------:R-:W-:Y:S01]  /*0530*/  IMAD.SHL.U32 R0, R8, 0x40, RZ ;  /* 0x0000004008007824 */ /* 0x000fe200078e00ff */
[----:B------:R-:W-:Y:S01]  /*0540*/  STL [R1+0x18], R17 ;  /* 0x0000181101007387 */ /* 0x000fe20000100800 */
[----:B------:R-:W-:Y:S01]  /*0550*/  IMAD.SHL.U32 R8, R5, 0x2, RZ ;  /* 0x0000000205087824 */ /* 0x000fe200078e00ff */
[----:B------:R-:W-:Y:S01]  /*0560*/  LOP3.LUT R2, R2, 0x18, RZ, 0xc0, !PT ;  /* 0x0000001802027812 */ /* 0x000fe200078ec0ff */
[----:B------:R-:W-:Y:S01]  /*0570*/  IMAD.IADD R203, R20, 0x1, -R4 ;  /* 0x0000000114cb7824 */ /* 0x000fe200078e0a04 */
[----:B------:R-:W-:Y:S01]  /*0580*/  LOP3.LUT R0, R0, 0x1c0, RZ, 0xc0, !PT ;  /* 0x000001c000007812 */ /* 0x000fe200078ec0ff */
[----:B------:R-:W-:Y:S01]  /*0590*/  IMAD.SHL.U32 R5, R10, 0x20, RZ ;  /* 0x000000200a057824 */ /* 0x000fe200078e00ff */
[----:B------:R1:W-:Y:S01]  /*05a0*/  STL [R1+0x4], R6 ;  /* 0x0000040601007387 */ /* 0x0003e20000100800 */
[----:B------:R-:W-:Y:S01]  /*05b0*/  IMAD R7, R203, 0x400, R8 ;  /* 0x00000400cb077824 */ /* 0x000fe200078e0208 */
[----:B------:R-:W-:Y:S01]  /*05c0*/  LOP3.LUT R4, R0, 0x20, R3, 0xf8, !PT ;  /* 0x0000002000047812 */ /* 0x000fe200078ef803 */
[----:B------:R-:W-:Y:S01]  /*05d0*/  IMAD.SHL.U32 R212, R17, 0x2, RZ ;  /* 0x0000000211d47824 */ /* 0x000fe200078e00ff */
[----:B------:R-:W-:-:S02]  /*05e0*/  SHF.R.U32.HI R3, RZ, 0x3, R0 ;  /* 0x00000003ff037819 */ /* 0x000fc40000011600 */
[----:B------:R-:W-:Y:S02]  /*05f0*/  LOP3.LUT R5, R2, 0x20, R5, 0xf8, !PT ;  /* 0x0000002002057812 */ /* 0x000fe400078ef805 */
[----:B------:R-:W-:Y:S02]  /*0600*/  LOP3.LUT R4, R4, R3, RZ, 0x3c, !PT ;  /* 0x0000000304047212 */ /* 0x000fe400078e3cff */
[----:B------:R-:W-:Y:S01]  /*0610*/  LOP3.LUT R9, R3, R0, R2, 0x1e, !PT ;  /* 0x0000000003097212 */ /* 0x000fe200078e1e02 */
[----:B------:R-:W-:Y:S01]  /*0620*/  IMAD.SHL.U32 R0, R10, 0x8, RZ ;  /* 0x000000080a007824 */ /* 0x000fe200078e00ff */
[----:B------:R-:W-:Y:S01]  /*0630*/  SEL R220, R220, 0x10, !P0 ;  /* 0x00000010dcdc7807 */ /* 0x000fe20004000000 */
        /* <DEDUP_REMOVED lines=18> */
[----:B------:R-:W-:Y:S01]  /*0760*/  IMAD.IADD R4, R4, 0x1, R9 ;  /* 0x0000000104047824 */ /* 0x000fe200078e0209 */
[----:B------:R-:W-:Y:S01]  /*0770*/  LOP3.LUT R201, R2, R0, RZ, 0xfc, !PT ;  /* 0x0000000002c97212 */ /* 0x000fe200078efcff */
[C---:B------:R-:W-:Y:S02]  /*0780*/  IMAD R5, R203.reuse, 0x10, R5 ;  /* 0x00000010cb057824 */ /* 0x040fe400078e0205 */
[--C-:B------:R-:W-:Y:S01]  /*0790*/  IMAD R203, R203, 0x400, R0.reuse ;  /* 0x00000400cbcb7824 */ /* 0x100fe200078e0200 */
[----:B------:R-:W-:Y:S01]  /*07a0*/  LEA R249, R4, 0xc000, 0x1 ;  /* 0x0000c00004f97811 */ /* 0x000fe200078e08ff */
[----:B------:R-:W-:Y:S01]  /*07b0*/  IMAD R193, R193, 0x400, R0 ;  /* 0x00000400c1c17824 */ /* 0x000fe200078e0200 */
[----:B------:R1:W-:Y:S01]  /*07c0*/  STL [R1+0xc], R5 ;  /* 0x00000c0501007387 */ /* 0x0003e20000100800 */
[----:B------:R-:W-:-:S02]  /*07d0*/  IMAD.IADD R203, R203, 0x1, R3 ;  /* 0x00000001cbcb7824 */ /* 0x000fc400078e0203 */
[----:B------:R-:W-:Y:S01]  /*07e0*/  IMAD.IADD R193, R3, 0x1, R193 ;  /* 0x0000000103c17824 */ /* 0x000fe200078e02c1 */
[C---:B------:R-:W-:Y:S01]  /*07f0*/  IADD3 R3, R249.reuse, 0x40, RZ ;  /* 0x00000040f9037810 */ /* 0x040fe20007ffe0ff */
[----:B------:R-:W-:Y:S01]  /*0800*/  IMAD.MOV.U32 R0, RZ, RZ, 0x40 ;  /* 0x00000040ff007424 */ /* 0x000fe200078e00ff */
[----:B------:R-:W-:Y:S01]  /*0810*/  @P2 IADD3 R3, R249, -0x40, RZ ;  /* 0xffffffc0f9032810 */ /* 0x000fe20007ffe0ff */
[----:B------:R-:W-:Y:S01]  /*0820*/  IMAD.MOV.U32 R2, RZ, RZ, 0x20 ;  /* 0x00000020ff027424 */ /* 0x000fe200078e00ff */
[----:B------:R-:W-:Y:S02]  /*0830*/  LEA R193, R193, 0x10000, 0x1 ;  /* 0x00010000c1c17811 */ /* 0x000fe400078e08ff */
[----:B------:R-:W-:Y:S01]  /*0840*/  SEL R0, R0, 0xffffffc0, !P3 ;  /* 0xffffffc000007807 */ /* 0x000fe20005800000 */
[----:B------:R1:W-:Y:S01]  /*0850*/  STL [R1], R3 ;  /* 0x0000000301007387 */ /* 0x0003e20000100800 */
[----:B------:R-:W-:-:S03]  /*0860*/  SEL R2, R2, 0xffffffe0, !P4 ;  /* 0xffffffe002027807 */ /* 0x000fc60006000000 */
[----:B------:R-:W-:Y:S01]  /*0870*/  IMAD.IADD R189, R187, 0x1, R0 ;  /* 0x00000001bbbd7824 */ /* 0x000fe200078e0200 */
[----:B------:R-:W-:Y:S01]  /*0880*/  IADD3 R190, R0, R187, R2 ;  /* 0x000000bb00be7210 */ /* 0x000fe20007ffe002 */
[C---:B------:R-:W-:Y:S02]  /*0890*/  IMAD R184, R185.reuse, 0x2, R0 ;  /* 0x00000002b9b87824 */ /* 0x040fe400078e0200 */
[----:B------:R-:W-:Y:S02]  /*08a0*/  IMAD.SHL.U32 R185, R185, 0x2, RZ ;  /* 0x00000002b9b97824 */ /* 0x000fe400078e00ff */
[----:B------:R-:W-:Y:S02]  /*08b0*/  IMAD.IADD R188, R187, 0x1, R2 ;  /* 0x00000001bbbc7824 */ /* 0x000fe400078e0202 */
[----:B------:R-:W-:Y:S02]  /*08c0*/  IMAD.IADD R202, R2, 0x1, R189 ;  /* 0x0000000102ca7824 */ /* 0x000fe400078e02bd */
.L_x_515:
[----:B-1----:R-:W2:Y:S01]  /*08d0*/  S2R R38, SR_CTAID.Y ;  /* 0x0000000000267919 */ /* 0x002ea20000002600 */
[----:B------:R-:W3:Y:S01]  /*08e0*/  LDC.U8 R0, c[0x0][0x312] ;  /* 0x0000c480ff007b82 */ /* 0x000ee20000000000 */
        /* <DEDUP_REMOVED lines=8> */
[----:B---3--:R-:W-:Y:S01]  /*0970*/  ISETP.NE.AND P4, PT, R0, RZ, PT ;  /* 0x000000ff0000720c */ /* 0x008fe20003f85270 */
[----:B------:R-:W-:Y:S01]  /*0980*/  IMAD.MOV.U32 R0, RZ, RZ, -0x1 ;  /* 0xffffffffff007424 */ /* 0x000fe200078e00ff */
[----:B------:R-:W-:Y:S02]  /*0990*/  SHF.L.U64.HI R7, R38, 0x2, R29 ;  /* 0x0000000226077819 */ /* 0x000fe4000001021d */
[----:B------:R-:W-:Y:S02]  /*09a0*/  IADD3 R2, P0, R8, c[0x0][0x240], RZ ;  /* 0x0000900008027a10 */ /* 0x000fe40007f1e0ff */
[----:B------:R-:W-:-:S02]  /*09b0*/  ISETP.EQ.OR.EX P5, PT, RZ, c[0x0][0x24c], !P4, P5 ;  /* 0x00009300ff007a0c */ /* 0x000fc400067a2750 */
[----:B-1----:R-:W-:Y:S02]  /*09c0*/  IADD3.X R3, R7, c[0x0][0x244], RZ, P0, !PT ;  /* 0x0000910007037a10 */ /* 0x002fe400007fe4ff */
        /* <DEDUP_REMOVED lines=19> */
.L_x_487:
        /* <DEDUP_REMOVED lines=22> */
[----:B------:R-:W-:Y:S01]  /*0c60*/  @P0 IMAD.IADD R6, R240, 0x1, R39 ;  /* 0x00000001f0060824 */ /* 0x000fe200078e0227 */
[----:B------:R-:W-:Y:S01]  /*0c70*/  LOP3.LUT R8, R7, 0xffffffc0, RZ, 0xc0, !PT ;  /* 0xffffffc007087812 */ /* 0x000fe200078ec0ff */
[----:B------:R-:W-:Y:S01]  /*0c80*/  IMAD R9, R0, c[0x0][0x194], RZ ;  /* 0x0000650000097a24 */ /* 0x000fe200078e02ff */
[----:B------:R-:W-:Y:S01]  /*0c90*/  SEL R27, R10, R4, !P1 ;  /* 0x000000040a1b7207 */ /* 0x000fe20004800000 */
[----:B------:R-:W-:Y:S01]  /*0ca0*/  IMAD.IADD R20, R11, 0x1, R3 ;  /* 0x000000010b147824 */ /* 0x000fe200078e0203 */
[----:B------:R-:W-:Y:S01]  /*0cb0*/  IADD3 R8, R8, -0x40, RZ ;  /* 0xffffffc008087810 */ /* 0x000fe20007ffe0ff */
[C---:B------:R-:W-:Y:S01]  /*0cc0*/  @P0 IMAD.WIDE.U32 R2, R6.reuse, c[0x0][0x198], RZ ;  /* 0x0000660006020a25 */ /* 0x040fe200078e00ff */
[----:B------:R-:W-:Y:S02]  /*0cd0*/  @P1 IADD3 R20, R5, R9, RZ ;  /* 0x0000000905141210 */ /* 0x000fe40007ffe0ff */
        /* <DEDUP_REMOVED lines=15> */
.L_x_489:
        /* <DEDUP_REMOVED lines=15> */
.L_x_490:
[----:B------:R-:W-:Y:S01]  /*0ec0*/  IABS R14, c[0x0][0x1c8] ;  /* 0x00007200000e7a13 */ /* 0x000fe20000000000 */
[----:B------:R-:W2:Y:S01]  /*0ed0*/  S2R R35, SR_CTAID.Z ;  /* 0x0000000000237919 */ /* 0x000ea20000002700 */
[----:B------:R-:W3:Y:S01]  /*0ee0*/  LDC.U8 R26, c[0x0][0x328] ;  /* 0x0000ca00ff1a7b82 */ /* 0x000ee20000000000 */
[C---:B------:R-:W-:Y:S01]  /*0ef0*/  @P1 IMAD.WIDE.U32 R4, R0.reuse, c[0x0][0x370], RZ ;  /* 0x0000dc0000041a25 */ /* 0x040fe200078e00ff */
[----:B------:R-:W4:Y:S01]  /*0f00*/  I2F.RP R2, R14 ;  /* 0x0000000e00027306 */ /* 0x000f220000209400 */
[----:B------:R-:W5:Y:S02]  /*0f10*/  S2R R16, SR_CTAID.X ;  /* 0x0000000000107919 */ /* 0x000f640000002500 */
[----:B------:R-:W-:Y:S01]  /*0f20*/  IMAD.MOV.U32 R12, RZ, RZ, c[0x0][0x224] ;  /* 0x00008900ff0c7624 */ /* 0x000fe200078e00ff */
[----:B------:R-:W-:Y:S01]  /*0f30*/  @P1 MOV R10, R4 ;  /* 0x00000004000a1202 */ /* 0x000fe20000000f00 */
[----:B------:R-:W-:Y:S01]  /*0f40*/  @P1 IMAD R11, R0, c[0x0][0x374], R5 ;  /* 0x0000dd00000b1a24 */ /* 0x000fe200078e0205 */
[----:B------:R-:W1:Y:S01]  /*0f50*/  LDC.U8 R28, c[0x0][0x3d0] ;  /* 0x0000f400ff1c7b82 */ /* 0x000e620000000000 */
[----:B------:R-:W-:Y:S01]  /*0f60*/  @!P1 IMAD.WIDE.U32 R4, R38, c[0x0][0x368], RZ ;  /* 0x0000da0026049a25 */ /* 0x000fe200078e00ff */
[----:B------:R-:W-:-:S03]  /*0f70*/  SHF.R.S32.HI R12, RZ, 0x1f, R12 ;  /* 0x0000001fff0c7819 */ /* 0x000fc6000001140c */
[----:B------:R-:W-:Y:S02]  /*0f80*/  IMAD.MOV.U32 R31, RZ, RZ, c[0x0][0x22c] ;  /* 0x00008b00ff1f7624 */ /* 0x000fe400078e00ff */
[----:B------:R-:W-:Y:S02]  /*0f90*/  @!P1 IMAD.MOV.U32 R10, RZ, RZ, R4 ;  /* 0x000000ffff0a9224 */ /* 0x000fe400078e0004 */
[----:B------:R-:W-:Y:S01]  /*0fa0*/  IMAD.WIDE R18, R31, c[0x0][0x1c0], RZ ;  /* 0x000070001f127a25 */ /* 0x000fe200078e02ff */
[----:B----4-:R-:W4:Y:S01]  /*0fb0*/  MUFU.RCP R2, R2 ;  /* 0x0000000200027308 */ /* 0x010f220000001000 */
[----:B--2---:R-:W-:Y:S02]  /*0fc0*/  IABS R7, R35 ;  /* 0x0000002300077213 */ /* 0x004fe40000000000 */
[----:B------:R-:W-:Y:S02]  /*0fd0*/  LOP3.LUT R9, R35, c[0x0][0x1c8], RZ, 0x3c, !PT ;  /* 0x0000720023097a12 */ /* 0x000fe400078e3cff */
[----:B---3--:R-:W-:-:S02]  /*0fe0*/  ISETP.NE.AND P3, PT, R26, RZ, PT ;  /* 0x000000ff1a00720c */ /* 0x008fc40003f65270 */
[----:B------:R-:W-:Y:S02]  /*0ff0*/  ISETP.GE.AND P4, PT, R9, RZ, PT ;  /* 0x000000ff0900720c */ /* 0x000fe40003f86270 */
        /* <DEDUP_REMOVED lines=24> */
[C---:B------:R-:W-:Y:S02]  /*1180*/  IMAD.WIDE.U32 R12, R18.reuse, R12, RZ ;  /* 0x0000000c120c7225 */ /* 0x040fe400078e00ff */
[----:B------:R-:W-:Y:S02]  /*1190*/  @!P5 IADD3 R3, R3, -R14, RZ ;  /* 0x8000000e0303d210 */ /* 0x000fe40007ffe0ff */
[----:B------:R-:W-:Y:S01]  /*11a0*/  IMAD R7, R18, R4, R7 ;  /* 0x0000000412077224 */ /* 0x000fe200078e0207 */
[----:B------:R-:W-:Y:S01]  /*11b0*/  @!P5 IADD3 R2, R2, 0x1, RZ ;  /* 0x000000010202d810 */ /* 0x000fe20007ffe0ff */
[----:B------:R-:W-:Y:S01]  /*11c0*/  IMAD.WIDE.U32 R4, R18, R0, RZ ;  /* 0x0000000012047225 */ /* 0x000fe200078e00ff */
[----:B------:R-:W-:-:S02]  /*11d0*/  ISETP.GE.U32.AND P6, PT, R3, R14, PT ;  /* 0x0000000e0300720c */ /* 0x000fc40003fc6070 */
[----:B------:R-:W-:Y:S01]  /*11e0*/  ISETP.NE.AND P5, PT, RZ, c[0x0][0x1c8], PT ;  /* 0x00007200ff007a0c */ /* 0x000fe20003fa5270 */
[----:B------:R-:W-:Y:S01]  /*11f0*/  IMAD.X R9, R15, 0x1, R9, P2 ;  /* 0x000000010f097824 */ /* 0x000fe200010e0609 */
[----:B------:R-:W-:Y:S01]  /*1200*/  IADD3 R13, R13, R7, RZ ;  /* 0x000000070d0d7210 */ /* 0x000fe20007ffe0ff */
[C---:B------:R-:W-:Y:S01]  /*1210*/  IMAD R14, R19.reuse, R6, RZ ;  /* 0x00000006130e7224 */ /* 0x040fe200078e02ff */
[----:B------:R-:W-:Y:S01]  /*1220*/  SEL R209, R12, R4, !P1 ;  /* 0x000000040cd17207 */ /* 0x000fe20004800000 */
[----:B------:R-:W-:Y:S01]  /*1230*/  IMAD R3, R19, R0, RZ ;  /* 0x0000000013037224 */ /* 0x000fe200078e02ff */
[----:B-1----:R-:W-:Y:S01]  /*1240*/  ISETP.NE.AND P2, PT, R28, RZ, PT ;  /* 0x000000ff1c00720c */ /* 0x002fe20003f45270 */
[----:B------:R-:W-:-:S04]  /*1250*/  IMAD.WIDE.U32 R6, R18, R6, RZ ;  /* 0x0000000612067225 */ /* 0x000fc800078e00ff */
[----:B------:R-:W-:Y:S01]  /*1260*/  IMAD R9, R18, R9, R14 ;  /* 0x0000000912097224 */ /* 0x000fe200078e020e */
[----:B------:R-:W-:Y:S01]  /*1270*/  @P6 IADD3 R2, R2, 0x1, RZ ;  /* 0x0000000102026810 */ /* 0x000fe20007ffe0ff */
[----:B------:R-:W-:Y:S02]  /*1280*/  @P3 IMAD R4, R38, c[0x0][0x214], RZ ;  /* 0x0000850026043a24 */ /* 0x000fe400078e02ff */
[----:B-----5:R-:W-:Y:S01]  /*1290*/  IMAD.WIDE.U32 R18, R16, c[0x0][0x3d8], RZ ;  /* 0x0000f60010127a25 */ /* 0x020fe200078e00ff */
[----:B------:R-:W-:Y:S02]  /*12a0*/  @!P4 IADD3 R2, -R2, RZ, RZ ;  /* 0x000000ff0202c210 */ /* 0x000fe40007ffe1ff */
[----:B------:R-:W-:Y:S01]  /*12b0*/  @!P5 LOP3.LUT R2, RZ, c[0x0][0x1c8], RZ, 0x33, !PT ;  /* 0x00007200ff02da12 */ /* 0x000fe200078e33ff */
[----:B------:R-:W-:Y:S01]  /*12c0*/  @P1 IMAD.IADD R13, R5, 0x1, R3 ;  /* 0x00000001050d1824 */ /* 0x000fe200078e0203 */
[----:B------:R-:W-:Y:S01]  /*12d0*/  @P3 SEL R3, R4, R0, !P1 ;  /* 0x0000000004033207 */ /* 0x000fe20004800000 */
[----:B------:R-:W-:Y:S01]  /*12e0*/  IMAD R4, R16, c[0x0][0x3dc], R19 ;  /* 0x0000f70010047a24 */ /* 0x000fe200078e0213 */
[----:B------:R-:W-:Y:S01]  /*12f0*/  SEL R26, R18, RZ, P2 ;  /* 0x000000ff121a7207 */ /* 0x000fe20001000000 */
[C---:B------:R-:W-:Y:S01]  /*1300*/  IMAD R18, R35.reuse, c[0x0][0x22c], RZ ;  /* 0x00008b0023127a24 */ /* 0x040fe200078e02ff */
[----:B------:R-:W-:Y:S01]  /*1310*/  SHF.R.S32.HI R16, RZ, 0x1f, R17 ;  /* 0x0000001fff107819 */ /* 0x000fe20000011411 */
[----:B------:R-:W-:Y:S01]  /*1320*/  @!P3 IMAD R5, R38, c[0x0][0x1c0], R35 ;  /* 0x000070002605ba24 */ /* 0x000fe200078e0223 */
[----:B------:R-:W-:Y:S01]  /*1330*/  SEL R14, R4, RZ, P2 ;  /* 0x000000ff040e7207 */ /* 0x000fe20001000000 */
        /* <DEDUP_REMOVED lines=13> */
.L_x_491:
[----:B------:R-:W-:-:S04]  /*1410*/  IMAD R0, R38, c[0x0][0x1c0], R35 ;  /* 0x0000700026007a24 */ /* 0x000fc800078e0223 */
[----:B------:R-:W-:Y:S02]  /*1420*/  IMAD R0, R0, c[0x0][0x224], RZ ;  /* 0x0000890000007a24 */ /* 0x000fe400078e02ff */
.L_x_492:
[----:B------:R-:W2:Y:S04]  /*1430*/  LDL.64 R4, [R1+0x10] ;  /* 0x0000100001047983 */ /* 0x000ea80000100a00 */
[----:B------:R1:W2:Y:S01]  /*1440*/  LDL.64 R36, [R1+0x10] ;  /* 0x0000100001247983 */ /* 0x0002a20000100a00 */
[----:B------:R-:W-:Y:S02]  /*1450*/  IMAD R31, R31, c[0x0][0x1c0], RZ ;  /* 0x000070001f1f7a24 */ /* 0x000fe400078e02ff */
[----:B------:R-:W-:Y:S01]  /*1460*/  IMAD.IADD R7, R8, 0x1, R3 ;  /* 0x0000000108077824 */ /* 0x000fe200078e0203 */
[----:B------:R-:W3:Y:S04]  /*1470*/  LDL R42, [R1+0x1c] ;  /* 0x00001c00012a7983 */ /* 0x000ee80000100800 */
[----:B------:R-:W4:Y:S04]  /*1480*/  S2R R40, SR_TID.X ;  /* 0x0000000000287919 */ /* 0x000f280000002100 */
[----:B------:R-:W5:Y:S01]  /*1490*/  S2R R41, SR_TID.X ;  /* 0x0000000000297919 */ /* 0x000f620000002100 */
[----:B------:R-:W-:-:S02]  /*14a0*/  IMAD.SHL.U32 R30, R31, 0x40, RZ ;  /* 0x000000401f1e7824 */ /* 0x000fc400078e00ff */
[----:B------:R-:W-:Y:S02]  /*14b0*/  IMAD.MOV.U32 R34, RZ, RZ, 0x4 ;  /* 0x00000004ff227424 */ /* 0x000fe400078e00ff */
[----:B------:R-:W-:Y:S01]  /*14c0*/  IMAD R3, R15, c[0x0][0x370], RZ ;  /* 0x0000dc000f037a24 */ /* 0x000fe200078e02ff */
[----:B------:R-:W-:-:S03]  /*14d0*/  SHF.R.S32.HI R28, RZ, 0x1f, R239 ;  /* 0x0000001fff1c7819 */ /* 0x000fc600000114ef */
[----:B------:R-:W-:Y:S01]  /*14e0*/  IMAD R3, R8, c[0x0][0x374], R3 ;  /* 0x0000dd0008037a24 */ /* 0x000fe200078e0203 */
[----:B----4-:R-:W-:-:S04]  /*14f0*/  SHF.R.S32.HI R40, RZ, 0x1f, R40 ;  /* 0x0000001fff287819 */ /* 0x010fc80000011428 */
[----:B-----5:R-:W-:-:S04]  /*1500*/  LEA.HI R40, R40, R41, RZ, 0x5 ;  /* 0x0000002928287211 */ /* 0x020fc800078f28ff */
[----:B------:R-:W-:Y:S01]  /*1510*/  SHF.R.S32.HI R40, RZ, 0x5, R40 ;  /* 0x00000005ff287819 */ /* 0x000fe20000011428 */
[----:B------:R-:W-:Y:S01]  /*1520*/  BSSY B1, `(.L_x_488) ;  /* 0x000051c000017945 */ /* 0x000fe20003800000 */
[----:B--2---:R-:W-:-:S05]  /*1530*/  IMAD.MOV.U32 R36, RZ, RZ, R4 ;  /* 0x000000ffff247224 */ /* 0x004fca00078e0004 */
[----:B------:R-:W-:Y:S02]  /*1540*/  IADD3 R4, P1, R36, R10, RZ ;  /* 0x0000000a24047210 */ /* 0x000fe40007f3e0ff */
[----:B------:R-:W-:-:S05]  /*1550*/  SHF.R.S32.HI R37, RZ, 0x1f, R36 ;  /* 0x0000001fff257819 */ /* 0x000fca0000011424 */
[----:B------:R-:W-:Y:S01]  /*1560*/  IMAD.X R5, R37, 0x1, R11, P1 ;  /* 0x0000000125057824 */ /* 0x000fe200008e060b */
[----:B------:R-:W-:Y:S01]  /*1570*/  IADD3 R9, P3, P1, R6, R30, R18 ;  /* 0x0000001e06097210 */ /* 0x000fe2000797e012 */
[----:B------:R-:W-:Y:S01]  /*1580*/  IMAD.WIDE R10, R7, R34, c[0x0][0x200] ;  /* 0x00008000070a7625 */ /* 0x000fe200078e0222 */
[C---:B------:R-:W-:Y:S02]  /*1590*/  IADD3 R18, R8.reuse, R0, RZ ;  /* 0x0000000008127210 */ /* 0x040fe40007ffe0ff */
[----:B------:R-:W-:Y:S01]  /*15a0*/  SHF.R.S32.HI R0, RZ, 0x1f, R30 ;  /* 0x0000001fff007819 */ /* 0x000fe2000001141e */
[----:B------:R-:W-:Y:S01]  /*15b0*/  IMAD.WIDE.U32 R4, R8, c[0x0][0x370], R4 ;  /* 0x0000dc0008047a25 */ /* 0x000fe200078e0004 */
[----:B------:R-:W-:-:S03]  /*15c0*/  IADD3 R6, P4, R239, R8, RZ ;  /* 0x00000008ef067210 */ /* 0x000fc60007f9e0ff */
[----:B------:R-:W-:Y:S01]  /*15d0*/  IMAD.MOV.U32 R226, RZ, RZ, R10 ;  /* 0x000000ffffe27224 */ /* 0x000fe200078e000a */
[----:B------:R-:W-:Y:S01]  /*15e0*/  IADD3.X R10, R12, R0, R33, P3, P1 ;  /* 0x000000000c0a7210 */ /* 0x000fe20001fe2421 */
[----:B------:R-:W-:Y:S01]  /*15f0*/  IMAD.IADD R5, R5, 0x1, R3 ;  /* 0x0000000105057824 */ /* 0x000fe200078e0203 */
[----:B------:R-:W-:Y:S02]  /*1600*/  IADD3.X R3, R28, R15, RZ, P4, !PT ;  /* 0x0000000f1c037210 */ /* 0x000fe400027fe4ff */
[----:B------:R-:W-:Y:S01]  /*1610*/  IADD3 R0, -R224, R22, R17 ;  /* 0x00000016e0007210 */ /* 0x000fe20007ffe111 */
[----:B------:R-:W-:Y:S01]  /*1620*/  IMAD R8, R32, c[0x0][0x378], RZ ;  /* 0x0000de0020087a24 */ /* 0x000fe200078e02ff */
[----:B------:R-:W-:Y:S01]  /*1630*/  IADD3 R209, P3, P1, R26, R9, R209 ;  /* 0x000000091ad17210 */ /* 0x000fe2000797e0d1 */
[----:B------:R-:W-:Y:S01]  /*1640*/  IMAD R7, R3, c[0x0][0x190], RZ ;  /* 0x0000640003077a24 */ /* 0x000fe200078e02ff */
[----:B------:R-:W-:Y:S01]  /*1650*/  IADD3 R0, R0, -c[0x0][0x2e8], RZ ;  /* 0x8000ba0000007a10 */ /* 0x000fe20007ffe0ff */
[----:B---3--:R-:W-:-:S02]  /*1660*/  IMAD R3, R40, R31, R42 ;  /* 0x0000001f28037224 */ /* 0x008fc400078e022a */
[C---:B------:R-:W-:Y:S01]  /*1670*/  IMAD R8, R35.reuse, c[0x0][0x37c], R8 ;  /* 0x0000df0023087a24 */ /* 0x040fe200078e0208 */
[----:B------:R-:W-:Y:S01]  /*1680*/  SHF.R.S32.HI R9, RZ, 0x1f, R0 ;  /* 0x0000001fff097819 */ /* 0x000fe20000011400 */
[----:B------:R-:W-:Y:S01]  /*1690*/  IMAD.WIDE.U32 R4, R35, c[0x0][0x378], R4 ;  /* 0x0000de0023047a25 */ /* 0x000fe200078e0004 */
[----:B------:R-:W-:Y:S02]  /*16a0*/  IADD3.X R10, R14, R10, R13, P3, P1 ;  /* 0x0000000a0e0a7210 */ /* 0x000fe40001fe240d */
[----:B------:R-:W-:Y:S01]  /*16b0*/  IADD3 R209, P1, R3, R209, RZ ;  /* 0x000000d103d17210 */ /* 0x000fe20007f3e0ff */
[----:B------:R-:W-:Y:S01]  /*16c0*/  IMAD.IADD R5, R5, 0x1, R8 ;  /* 0x0000000105057824 */ /* 0x000fe200078e0208 */
[----:B------:R-:W-:Y:S01]  /*16d0*/  LEA.HI R8, R9, R0, RZ, 0x6 ;  /* 0x0000000009087211 */ /* 0x000fe200078f30ff */
[----:B------:R-:W-:Y:S01]  /*16e0*/  IMAD.MOV.U32 R225, RZ, RZ, R11 ;  /* 0x000000ffffe17224 */ /* 0x000fe200078e000b */
[----:B------:R-:W-:Y:S01]  /*16f0*/  LEA.HI.X.SX32 R12, R3, R10, 0x1, P1 ;  /* 0x0000000a030c7211 */ /* 0x000fe200008f0eff */
[C---:B------:R-:W-:Y:S01]  /*1700*/  IMAD R11, R6.reuse, c[0x0][0x194], R7 ;  /* 0x00006500060b7a24 */ /* 0x040fe200078e0207 */
[----:B------:R-:W-:Y:S01]  /*1710*/  SHF.R.S32.HI R3, RZ, 0x6, R8 ;  /* 0x00000006ff037819 */ /* 0x000fe20000011408 */
[----:B------:R-:W-:Y:S01]  /*1720*/  IMAD.WIDE.U32 R6, R6, c[0x0][0x190], R36 ;  /* 0x0000640006067a25 */ /* 0x000fe200078e0024 */
[----:B------:R1:W-:Y:S02]  /*1730*/  STL [R1+0x14], R37 ;  /* 0x0000142501007387 */ /* 0x0003e40000100800 */
[----:B------:R-:W-:-:S02]  /*1740*/  IMNMX R238, RZ, R3, !PT ;  /* 0x00000003ffee7217 */ /* 0x000fc40007800200 */
[----:B------:R-:W-:Y:S02]  /*1750*/  IADD3 R6, P3, R27, R6, RZ ;  /* 0x000000061b067210 */ /* 0x000fe40007f7e0ff */
[----:B------:R-:W-:Y:S01]  /*1760*/  ISETP.GT.AND P5, PT, R210, R238, PT ;  /* 0x000000eed200720c */ /* 0x000fe20003fa4270 */
[----:B------:R-:W-:Y:S01]  /*1770*/  IMAD R9, R32, c[0x0][0x1a8], RZ ;  /* 0x00006a0020097a24 */ /* 0x000fe200078e02ff */
[----:B------:R-:W-:Y:S01]  /*1780*/  IADD3.X R7, R20, R7, R11, P3, !PT ;  /* 0x0000000714077210 */ /* 0x000fe20001ffe40b */
[----:B------:R-:W-:Y:S02]  /*1790*/  IMAD R0, R28, c[0x0][0x370], RZ ;  /* 0x0000dc001c007a24 */ /* 0x000fe400078e02ff */
[C---:B------:R-:W-:Y:S02]  /*17a0*/  IMAD R9, R35.reuse, c[0x0][0x1ac], R9 ;  /* 0x00006b0023097a24 */ /* 0x040fe400078e0209 */
[----:B------:R-:W-:-:S04]  /*17b0*/  IMAD.WIDE.U32 R6, R35, c[0x0][0x1a8], R6 ;  /* 0x00006a0023067a25 */ /* 0x000fc800078e0006 */
[C---:B------:R-:W-:Y:S02]  /*17c0*/  IMAD R0, R239.reuse, c[0x0][0x374], R0 ;  /* 0x0000dd00ef007a24 */ /* 0x040fe400078e0200 */
[----:B------:R-:W-:Y:S01]  /*17d0*/  IMAD.WIDE.U32 R4, R239, c[0x0][0x370], R4 ;  /* 0x0000dc00ef047a25 */ /* 0x000fe200078e0004 */
[----:B------:R-:W-:Y:S02]  /*17e0*/  LEA R206, P4, R6, c[0x0][0x160], 0x1 ;  /* 0x0000580006ce7a11 */ /* 0x000fe400078808ff */
[----:B------:R-:W-:Y:S01]  /*17f0*/  LEA R208, P1, R209, c[0x0][0x350], 0x2 ;  /* 0x0000d400d1d07a11 */ /* 0x000fe200078210ff */
        /* <DEDUP_REMOVED lines=8> */
[----:B------:R-:W-:Y:S02]  /*1880*/  LEA.HI.X R209, R209, c[0x0][0x354], R12, 0x2, P1 ;  /* 0x0000d500d1d17a11 */ /* 0x000fe400008f140c */
[----:B------:R-:W-:Y:S01]  /*1890*/  IADD3 R210, R210, -0x1, RZ ;  /* 0xffffffffd2d27810 */ /* 0x000fe20007ffe0ff */
        /* <DEDUP_REMOVED lines=16> */
.L_x_494:
        /* <DEDUP_REMOVED lines=15> */
.L_x_495:
        /* <DEDUP_REMOVED lines=23> */
.L_x_497:
[----:B------:R-:W-:Y:S05]  /*1c00*/  BSYNC B0 ;  /* 0x0000000000007941 */ /* 0x000fea0003800000 */
.L_x_496:
        /* <DEDUP_REMOVED lines=15> */
.L_x_499:
[----:B------:R-:W-:Y:S05]  /*1d00*/  BSYNC B0 ;  /* 0x0000000000007941 */ /* 0x000fea0003800000 */
.L_x_498:
        /* <DEDUP_REMOVED lines=21> */
.L_x_501:
[----:B------:R-:W-:Y:S05]  /*1e60*/  BSYNC B0 ;  /* 0x0000000000007941 */ /* 0x000fea0003800000 */
.L_x_500:
        /* <DEDUP_REMOVED lines=13> */
.L_x_493:
[----:B-1----:R-:W2:Y:S01]  /*1f40*/  LDL R27, [R1+0x18] ;  /* 0x00001800011b7983 */ /* 0x002ea20000100800 */
[----:B------:R-:W-:Y:S01]  /*1f50*/  IMAD R20, R210, -0x40, R22 ;  /* 0xffffffc0d2147824 */ /* 0x000fe200078e0216 */
[----:B------:R-:W-:Y:S01]  /*1f60*/  IADD3 R4, R239, 0x20, RZ ;  /* 0x00000020ef047810 */ /* 0x000fe20007ffe0ff */
[----:B------:R-:W-:Y:S01]  /*1f70*/  IMAD R0, R241, -0x40, R224 ;  /* 0xffffffc0f1007824 */ /* 0x000fe200078e02e0 */
[----:B------:R-:W3:Y:S01]  /*1f80*/  LDL R26, [R1+0xc] ;  /* 0x00000c00011a7983 */ /* 0x000ee20000100800 */
[----:B------:R-:W-:Y:S01]  /*1f90*/  IMAD R3, R16, c[0x0][0x1a0], RZ ;  /* 0x0000680010037a24 */ /* 0x000fe200078e02ff */
[----:B------:R-:W-:Y:S01]  /*1fa0*/  ISETP.GE.AND P1, PT, R4, R20, PT ;  /* 0x000000140400720c */ /* 0x000fe20003f26270 */
[----:B------:R-:W-:Y:S01]  /*1fb0*/  IMAD R8, R16, c[0x0][0x198], RZ ;  /* 0x0000660010087a24 */ /* 0x000fe200078e02ff */
[-C--:B------:R-:W-:Y:S01]  /*1fc0*/  ISETP.GE.AND P3, PT, R4, R0.reuse, PT ;  /* 0x000000000400720c */ /* 0x080fe20003f66270 */
[--C-:B------:R-:W-:Y:S01]  /*1fd0*/  IMAD.WIDE.U32 R4, R17, c[0x0][0x198], R36.reuse ;  /* 0x0000660011047a25 */ /* 0x100fe200078e0024 */
[----:B------:R-:W-:Y:S01]  /*1fe0*/  ISETP.GE.AND P4, PT, R239, R0, PT ;  /* 0x00000000ef00720c */ /* 0x000fe20003f86270 */
[----:B------:R-:W-:Y:S02]  /*1ff0*/  @P2 BAR.SYNC.DEFER_BLOCKING 0x0 ;  /* 0x0000000000002b1d */ /* 0x000fe40000010000 */
[----:B------:R-:W-:Y:S01]  /*2000*/  IMAD.WIDE.U32 R6, R17, c[0x0][0x1a0], R36 ;  /* 0x0000680011067a25 */ /* 0x000fe200078e0024 */
[----:B------:R-:W-:-:S03]  /*2010*/  IADD3 R10, P0, R24, R4, RZ ;  /* 0x00000004180a7210 */ /* 0x000fc60007f1e0ff */
[----:B------:R-:W-:Y:S02]  /*2020*/  IMAD.MOV.U32 R191, RZ, RZ, 0x40 ;  /* 0x00000040ffbf7424 */ /* 0x000fe400078e00ff */
[----:B------:R-:W-:Y:S01]  /*2030*/  IMAD R0, R17, c[0x0][0x19c], R8 ;  /* 0x0000670011007a24 */ /* 0x000fe200078e0208 */
[----:B------:R-:W-:Y:S01]  /*2040*/  IADD3 R6, P5, R21, R6, RZ ;  /* 0x0000000615067210 */ /* 0x000fe20007fbe0ff */
[----:B------:R-:W-:Y:S02]  /*2050*/  IMAD R3, R17, c[0x0][0x1a4], R3 ;  /* 0x0000690011037a24 */ /* 0x000fe400078e0203 */
[----:B------:R-:W-:Y:S01]  /*2060*/  IMAD.WIDE.U32 R8, R191, c[0x0][0x370], RZ ;  /* 0x0000dc00bf087a25 */ /* 0x000fe200078e00ff */
[----:B------:R-:W-:-:S03]  /*2070*/  IADD3.X R11, R25, R5, R0, P0, !PT ;  /* 0x00000005190b7210 */ /* 0x000fc600007fe400 */
[----:B------:R-:W-:Y:S01]  /*2080*/  IMAD.WIDE.U32 R14, R191, c[0x0][0x190], RZ ;  /* 0x00006400bf0e7a25 */ /* 0x000fe200078e00ff */
[----:B------:R-:W-:Y:S02]  /*2090*/  IADD3.X R7, R23, R7, R3, P5, !PT ;  /* 0x0000000717077210 */ /* 0x000fe40002ffe403 */
[----:B------:R-:W-:Y:S01]  /*20a0*/  @!P1 IADD3 R12, P5, R204, R8, RZ ;  /* 0x00000008cc0c9210 */ /* 0x000fe20007fbe0ff */
[C---:B------:R-:W-:Y:S01]  /*20b0*/  IMAD R5, R191.reuse, c[0x0][0x374], RZ ;  /* 0x0000dd00bf057a24 */ /* 0x040fe200078e02ff */
[----:B------:R-:W-:Y:S01]  /*20c0*/  @!P1 IADD3 R14, P0, R206, R14, RZ ;  /* 0x0000000ece0e9210 */ /* 0x000fe20007f1e0ff */
[----:B------:R-:W-:Y:S02]  /*20d0*/  IMAD R4, R191, c[0x0][0x194], RZ ;  /* 0x00006500bf047a24 */ /* 0x000fe400078e02ff */
[C---:B------:R-:W-:Y:S02]  /*20e0*/  IMAD R0, R19.reuse, c[0x0][0x1b0], RZ ;  /* 0x00006c0013007a24 */ /* 0x040fe400078e02ff */
[----:B------:R-:W-:Y:S01]  /*20f0*/  IMAD R3, R19, c[0x0][0x1b8], RZ ;  /* 0x00006e0013037a24 */ /* 0x000fe200078e02ff */
[----:B------:R-:W-:Y:S01]  /*2100*/  @!P1 IADD3.X R13, R205, R9, R5, P5, !PT ;  /* 0x00000009cd0d9210 */ /* 0x000fe20002ffe405 */
[C---:B------:R-:W-:Y:S01]  /*2110*/  IMAD R21, R2.reuse, c[0x0][0x1b4], R0 ;  /* 0x00006d0002157a24 */ /* 0x040fe200078e0200 */
[----:B------:R-:W-:Y:S01]  /*2120*/  @!P1 IADD3.X R15, R207, R15, R4, P0, !PT ;  /* 0x0000000fcf0f9210 */ /* 0x000fe200007fe404 */
[C---:B------:R-:W-:Y:S01]  /*2130*/  IMAD R3, R2.reuse, c[0x0][0x1bc], R3 ;  /* 0x00006f0002037a24 */ /* 0x040fe200078e0203 */
[----:B------:R-:W-:Y:S01]  /*2140*/  @!P3 IADD3 R0, P0, R239, 0x20, RZ ;  /* 0x00000020ef00b810 */ /* 0x000fe20007f1e0ff */
[----:B------:R-:W-:-:S04]  /*2150*/  IMAD.WIDE.U32 R4, R2, c[0x0][0x1b8], R6 ;  /* 0x00006e0002047a25 */ /* 0x000fc800078e0006 */
[----:B------:R-:W-:Y:S01]  /*2160*/  IMAD.WIDE.U32 R10, R2, c[0x0][0x1b0], R10 ;  /* 0x00006c00020a7a25 */ /* 0x000fe200078e000a */
[----:B------:R-:W-:Y:S02]  /*2170*/  LEA.HI R2, R210, R210, RZ, 0x1 ;  /* 0x000000d2d2027211 */ /* 0x000fe400078f08ff */
[----:B------:R-:W-:Y:S01]  /*2180*/  IADD3 R3, R5, R3, RZ ;  /* 0x0000000305037210 */ /* 0x000fe20007ffe0ff */
[----:B------:R-:W-:Y:S01]  /*2190*/  @!P4 IMAD R7, R28, c[0x0][0x1a0], RZ ;  /* 0x000068001c07ca24 */ /* 0x000fe200078e02ff */
[----:B------:R-:W-:Y:S01]  /*21a0*/  LOP3.LUT R18, R2, 0xfffffffe, RZ, 0xc0, !PT ;  /* 0xfffffffe02127812 */ /* 0x000fe200078ec0ff */
[----:B------:R-:W-:Y:S02]  /*21b0*/  @!P3 IMAD.X R6, RZ, RZ, R28, P0 ;  /* 0x000000ffff06b224 */ /* 0x000fe400000e061c */
[----:B------:R-:W-:Y:S02]  /*21c0*/  @!P4 IMAD.MOV.U32 R2, RZ, RZ, R4 ;  /* 0x000000ffff02c224 */ /* 0x000fe400078e0004 */
[----:B------:R-:W-:-:S02]  /*21d0*/  @!P4 IMAD R9, R239, c[0x0][0x1a4], R7 ;  /* 0x00006900ef09ca24 */ /* 0x000fc400078e0207 */
[----:B------:R-:W-:Y:S02]  /*21e0*/  @!P3 IMAD R8, R6, c[0x0][0x1a0], RZ ;  /* 0x000068000608ba24 */ /* 0x000fe400078e02ff */
[----:B------:R-:W-:Y:S01]  /*21f0*/  @!P4 IMAD.WIDE.U32 R6, R239, c[0x0][0x1a0], R2 ;  /* 0x00006800ef06ca25 */ /* 0x000fe200078e0002 */
[----:B------:R-:W-:-:S03]  /*2200*/  IADD3 R19, R210, -R18, RZ ;  /* 0x80000012d2137210 */ /* 0x000fc60007ffe0ff */
[----:B------:R-:W-:Y:S01]  /*2210*/  @!P3 IMAD R18, R0, c[0x0][0x1a4], R8 ;  /* 0x000069000012ba24 */ /* 0x000fe200078e0208 */
[C---:B------:R-:W-:Y:S01]  /*2220*/  @!P4 LEA R8, P5, R6.reuse, c[0x0][0x170], 0x1 ;  /* 0x00005c000608ca11 */ /* 0x040fe200078a08ff */
[----:B------:R-:W-:Y:S01]  /*2230*/  @!P4 IMAD.IADD R9, R7, 0x1, R9 ;  /* 0x000000010709c824 */ /* 0x000fe200078e0209 */
[----:B------:R1:W-:Y:S04]  /*2240*/  @P4 STS.128 [R212+0x10000], RZ ;  /* 0x010000ffd4004388 */ /* 0x0003e80000000c00 */
[----:B------:R-:W-:Y:S01]  /*2250*/  @!P4 LEA.HI.X R9, R6, c[0x0][0x174], R9, 0x1, P5 ;  /* 0x00005d000609ca11 */ /* 0x000fe200028f0c09 */
[----:B------:R1:W-:Y:S04]  /*2260*/  @P4 STS.128 [R212+0x12000], RZ ;  /* 0x012000ffd4004388 */ /* 0x0003e80000000c00 */
[----:B------:R-:W-:Y:S01]  /*2270*/  @!PT LDS RZ, [RZ] ;  /* 0x00000000fffff984 */ /* 0x000fe20000000800 */
[----:B------:R-:W-:Y:S01]  /*2280*/  @!PT LDS RZ, [RZ] ;  /* 0x00000000fffff984 */ /* 0x000fe20000000800 */
[----:B------:R-:W-:Y:S01]  /*2290*/  @!PT LDS RZ, [RZ] ;  /* 0x00000000fffff984 */ /* 0x000fe20000000800 */
[----:B------:R4:W-:Y:S04]  /*22a0*/  @!P4 LDGSTS.E.BYPASS.LTC128B.128 [R212+0x10000], [R8.64] ;  /* 0x1000000008d4cfae */ /* 0x0009e8000b901d46 */
[----:B------:R4:W-:Y:S04]  /*22b0*/  @!P4 LDGSTS.E.BYPASS.LTC128B.128 [R212+0x12000], [R8.64+0x80] ;  /* 0x1200008008d4cfae */ /* 0x0009e8000b901d46 */
[----:B----4-:R-:W4:Y:S01]  /*22c0*/  LDL R8, [R1+0x20] ;  /* 0x0000200001087983 */ /* 0x010f220000100800 */
[----:B------:R-:W-:Y:S01]  /*22d0*/  @!P3 IADD3 R16, P0, R239, 0x20, RZ ;  /* 0x00000020ef10b810 */ /* 0x000fe20007f1e0ff */
[----:B------:R-:W-:-:S04]  /*22e0*/  @!P3 IMAD.MOV.U32 R5, RZ, RZ, R3 ;  /* 0x000000ffff05b224 */ /* 0x000fc800078e0003 */
[----:B------:R-:W-:Y:S02]  /*22f0*/  @!P3 IMAD.X R2, RZ, RZ, R28, P0 ;  /* 0x000000ffff02b224 */ /* 0x000fe400000e061c */
[----:B------:R-:W-:Y:S01]  /*2300*/  @!P3 IMAD.WIDE.U32 R4, R0, c[0x0][0x1a0], R4 ;  /* 0x000068000004ba25 */ /* 0x000fe200078e0004 */
[----:B------:R-:W-:-:S03]  /*2310*/  ISETP.GE.AND P2, PT, R239, R20, PT ;  /* 0x00000014ef00720c */ /* 0x000fc60003f46270 */
[----:B------:R-:W-:Y:S01]  /*2320*/  @!P3 IMAD R0, R2, c[0x0][0x198], RZ ;  /* 0x000066000200ba24 */ /* 0x000fe200078e02ff */
[----:B------:R-:W-:Y:S01]  /*2330*/  @!P3 LEA R6, P5, R4, c[0x0][0x170], 0x1 ;  /* 0x00005c000406ba11 */ /* 0x000fe200078a08ff */
[----:B------:R-:W-:Y:S01]  /*2340*/  @!P3 IMAD.IADD R5, R5, 0x1, R18 ;  /* 0x000000010505b824 */ /* 0x000fe200078e0212 */
[----:B------:R-:W-:Y:S01]  /*2350*/  ISETP.NE.AND P0, PT, R19, 0x1, PT ;  /* 0x000000011300780c */ /* 0x000fe20003f05270 */
[----:B------:R-:W-:Y:S01]  /*2360*/  @!P3 IMAD R18, R16, c[0x0][0x19c], R0 ;  /* 0x000067001012ba24 */ /* 0x000fe200078e0200 */
[----:B------:R-:W-:Y:S02]  /*2370*/  IADD3 R3, R11, R21, RZ ;  /* 0x000000150b037210 */ /* 0x000fe40007ffe0ff */
[----:B------:R-:W-:Y:S01]  /*2380*/  @!P3 LEA.HI.X R7, R4, c[0x0][0x174], R5, 0x1, P5 ;  /* 0x00005d000407ba11 */ /* 0x000fe200028f0c05 */
[----:B------:R-:W-:Y:S01]  /*2390*/  @!P4 IMAD.MOV.U32 R2, RZ, RZ, R10 ;  /* 0x000000ffff02c224 */ /* 0x000fe200078e000a */
[----:B------:R1:W-:Y:S01]  /*23a0*/  @P3 STS.128 [R212+0x11000], RZ ;  /* 0x011000ffd4003388 */ /* 0x0003e20000000c00 */
[----:B------:R-:W-:Y:S01]  /*23b0*/  @!P4 IMAD R4, R28, c[0x0][0x198], RZ ;  /* 0x000066001c04ca24 */ /* 0x000fe200078e02ff */
[----:B------:R-:W-:-:S02]  /*23c0*/  @!P3 MOV R11, R3 ;  /* 0x00000003000bb202 */ /* 0x000fc40000000f00 */
[----:B------:R1:W-:Y:S01]  /*23d0*/  @P3 STS.128 [R212+0x13000], RZ ;  /* 0x013000ffd4003388 */ /* 0x0003e20000000c00 */
[----:B------:R-:W-:-:S03]  /*23e0*/  @!P4 IMAD R4, R239, c[0x0][0x19c], R4 ;  /* 0x00006700ef04ca24 */ /* 0x000fc600078e0204 */
[----:B------:R-:W-:Y:S01]  /*23f0*/  @!PT LDS RZ, [RZ] ;  /* 0x00000000fffff984 */ /* 0x000fe20000000800 */
[----:B------:R-:W-:Y:S01]  /*2400*/  @!PT LDS RZ, [RZ] ;  /* 0x00000000fffff984 */ /* 0x000fe20000000800 */
[----:B------:R-:W-:Y:S01]  /*2410*/  @!PT LDS RZ, [RZ] ;  /* 0x00000000fffff984 */ /* 0x000fe20000000800 */
[----:B------:R1:W-:Y:S01]  /*2420*/  @!P3 LDGSTS.E.BYPASS.LTC128B.128 [R212+0x11000], [R6.64] ;  /* 0x1100000006d4bfae */ /* 0x0003e2000b901d46 */
[----:B------:R-:W-:-:S03]  /*2430*/  @!P4 IMAD.WIDE.U32 R2, R239, c[0x0][0x198], R2 ;  /* 0x00006600ef02ca25 */ /* 0x000fc600078e0002 */
[----:B------:R1:W-:Y:S01]  /*2440*/  @!P3 LDGSTS.E.BYPASS.LTC128B.128 [R212+0x13000], [R6.64+0x80] ;  /* 0x1300008006d4bfae */ /* 0x0003e2000b901d46 */
[----:B------:R-:W-:-:S03]  /*2450*/  @!P3 IMAD.WIDE.U32 R10, R16, c[0x0][0x198], R10 ;  /* 0x00006600100aba25 */ /* 0x000fc600078e000a */
[----:B------:R-:W0:Y:S04]  /*2460*/  LDGDEPBAR ;  /* 0x00000000000079af */ /* 0x000e280000000000 */
[----:B------:R2:W-:Y:S04]  /*2470*/  @P2 STS.128 [R212+0x8000], RZ ;  /* 0x008000ffd4002388 */ /* 0x0005e80000000c00 */
[----:B------:R2:W-:Y:S04]  /*2480*/  @P2 STS.128 [R212+0xa000], RZ ;  /* 0x00a000ffd4002388 */ /* 0x0005e80000000c00 */
[----:B------:R-:W-:Y:S01]  /*2490*/  @!PT LDS RZ, [RZ] ;  /* 0x00000000fffff984 */ /* 0x000fe20000000800 */
[----:B------:R-:W-:Y:S01]  /*24a0*/  @!PT LDS RZ, [RZ] ;  /* 0x00000000fffff984 */ /* 0x000fe20000000800 */
[----:B------:R-:W-:Y:S01]  /*24b0*/  @!PT LDS RZ, [RZ] ;  /* 0x00000000fffff984 */ /* 0x000fe20000000800 */
[----:B------:R2:W-:Y:S04]  /*24c0*/  @!P2 LDGSTS.E.BYPASS.LTC128B.128 [R212+0x8000], [R204.64] ;  /* 0x08000000ccd4afae */ /* 0x0005e8000b901d46 */
[----:B------:R2:W-:Y:S04]  /*24d0*/  @!P2 LDGSTS.E.BYPASS.LTC128B.128 [R212+0xa000], [R204.64+0x80] ;  /* 0x0a000080ccd4afae */ /* 0x0005e8000b901d46 */
[----:B------:R2:W-:Y:S01]  /*24e0*/  @P1 STS.128 [R212+0x9000], RZ ;  /* 0x009000ffd4001388 */ /* 0x0005e20000000c00 */
[----:B-1----:R-:W-:-:S03]  /*24f0*/  @!P4 LEA R6, P6, R2, c[0x0][0x168], 0x1 ;  /* 0x00005a000206ca11 */ /* 0x002fc600078c08ff */
[----:B------:R1:W-:Y:S04]  /*2500*/  @P1 STS.128 [R212+0xb000], RZ ;  /* 0x00b000ffd4001388 */ /* 0x0003e80000000c00 */
[----:B------:R-:W-:Y:S01]  /*2510*/  @!PT LDS RZ, [RZ] ;  /* 0x00000000fffff984 */ /* 0x000fe20000000800 */
[----:B------:R-:W-:Y:S01]  /*2520*/  @!PT LDS RZ, [RZ] ;  /* 0x00000000fffff984 */ /* 0x000fe20000000800 */
[----:B------:R-:W-:Y:S01]  /*2530*/  @!PT LDS RZ, [RZ] ;  /* 0x00000000fffff984 */ /* 0x000fe20000000800 */
[----:B------:R1:W-:Y:S04]  /*2540*/  @!P1 LDGSTS.E.BYPASS.LTC128B.128 [R212+0x9000], [R12.64] ;  /* 0x090000000cd49fae */ /* 0x0003e8000b901d46 */
[----:B------:R1:W-:Y:S01]  /*2550*/  @!P1 LDGSTS.E.BYPASS.LTC128B.128 [R212+0xb000], [R12.64+0x80] ;  /* 0x0b0000800cd49fae */ /* 0x0003e2000b901d46 */
[----:B------:R-:W-:Y:S01]  /*2560*/  IMAD.MOV.U32 R216, RZ, RZ, 0x7f800000 ;  /* 0x7f800000ffd87424 */ /* 0x000fe200078e00ff */
[----:B------:R-:W-:Y:S01]  /*2570*/  MOV R217, 0x7f800000 ;  /* 0x7f80000000d97802 */ /* 0x000fe20000000f00 */
        /* <DEDUP_REMOVED lines=9> */
[----:B--2---:R-:W-:-:S04]  /*2610*/  IADD3 R0, R27, 0x2000, RZ ;  /* 0x000020001b007810 */ /* 0x004fc80007ffe0ff */
[----:B------:R-:W-:-:S05]  /*2620*/  SEL R0, R0, R27, !P0 ;  /* 0x0000001b00007207 */ /* 0x000fca0004000000 */
[----:B------:R-:W-:Y:S02]  /*2630*/  IMAD.SHL.U32 R211, R0, 0x2, RZ ;  /* 0x0000000200d37824 */ /* 0x000fe400078e00ff */
[----:B------:R-:W-:Y:S01]  /*2640*/  @!P4 IMAD.IADD R0, R3, 0x1, R4 ;  /* 0x000000010300c824 */ /* 0x000fe200078e0204 */
[----:B---3--:R-:W-:Y:S02]  /*2650*/  IADD3 R5, R26, 0x8, RZ ;  /* 0x000000081a057810 */ /* 0x008fe40007ffe0ff */
[----:B------:R1:W-:Y:S01]  /*2660*/  @P2 STS [R211], RZ ;  /* 0x000000ffd3002388 */ /* 0x0003e20000000800 */
[----:B------:R-:W-:Y:S02]  /*2670*/  @!P3 IADD3 R3, R11, R18, RZ ;  /* 0x000000120b03b210 */ /* 0x000fe40007ffe0ff */
[----:B------:R-:W-:Y:S01]  /*2680*/  @!P3 LEA R4, P5, R10, c[0x0][0x168], 0x1 ;  /* 0x00005a000a04ba11 */ /* 0x000fe200078a08ff */
        /* <DEDUP_REMOVED lines=13> */
[----:B------:R-:W-:-:S03]  /*2760*/  ISETP.GE.AND P2, PT, R5, R20, PT ;  /* 0x000000140500720c */ /* 0x000fc60003f46270 */
        /* <DEDUP_REMOVED lines=29> */
[----:B------:R-:W-:Y:S01]  /*2940*/  IMAD.SHL.U32 R234, R26, 0x4, RZ ;  /* 0x000000041aea7824 */ /* 0x000fe200078e00ff */
[----:B------:R-:W-:-:S02]  /*2950*/  SHF.R.S32.HI R0, RZ, 0x1f, R26 ;  /* 0x0000001fff007819 */ /* 0x000fc4000001141a */
[C---:B------:R-:W-:Y:S02]  /*2960*/  ISETP.GE.AND P6, PT, R26.reuse, R20, PT ;  /* 0x000000141a00720c */ /* 0x040fe40003fc6270 */
[----:B------:R-:W-:Y:S02]  /*2970*/  SHF.L.U64.HI R233, R26, 0x2, R0 ;  /* 0x000000021ae97819 */ /* 0x000fe40000010200 */
[----:B------:R-:W-:-:S05]  /*2980*/  IADD3 R2, P1, R234, R226, RZ ;  /* 0x000000e2ea027210 */ /* 0x000fca0007f3e0ff */
[----:B------:R-:W-:-:S05]  /*2990*/  IMAD.X R3, R233, 0x1, R225, P1 ;  /* 0x00000001e9037824 */ /* 0x000fca00008e06e1 */
[----:B------:R3:W5:Y:S04]  /*29a0*/  @!P6 LDG.E R216, [R2.64] ;  /* 0x0000000602d8e981 */ /* 0x000768000c1e1900 */
[----:B------:R3:W5:Y:S01]  /*29b0*/  @!P2 LDG.E R217, [R2.64+0x20] ;  /* 0x0000200602d9a981 */ /* 0x000762000c1e1900 */
[----:B------:R-:W-:-:S04]  /*29c0*/  DEPBAR.LE SB0, 0x1 ;  /* 0x000080400000791a */ /* 0x000fc80000000000 */
[----:B------:R-:W-:Y:S01]  /*29d0*/  BAR.SYNC.DEFER_BLOCKING 0x0 ;  /* 0x0000000000007b1d */ /* 0x000fe20000010000 */
[----:B------:R-:W-:-:S04]  /*29e0*/  IADD3 R0, R26, 0x1, RZ ;  /* 0x000000011a007810 */ /* 0x000fc80007ffe0ff */
[----:B------:R-:W-:Y:S02]  /*29f0*/  IADD3 R244, R224, R0, -R22 ;  /* 0x00000000e0f47210 */ /* 0x000fe40007ffe816 */
[----:B------:R-:W-:-:S04]  /*2a00*/  IADD3 R0, R201, 0x2000, RZ ;  /* 0x00002000c9007810 */ /* 0x000fc80007ffe0ff */
[----:B------:R-:W-:-:S05]  /*2a10*/  SEL R0, R0, R201, !P0 ;  /* 0x000000c900007207 */ /* 0x000fca0004000000 */
[----:B---3--:R-:W-:Y:S01]  /*2a20*/  IMAD.SHL.U32 R3, R0, 0x2, RZ ;  /* 0x0000000200037824 */ /* 0x008fe200078e00ff */
[----:B------:R-:W-:Y:S01]  /*2a30*/  MOV R0, c[0x0][0x22c] ;  /* 0x00008b0000007a02 */ /* 0x000fe20000000f00 */
        /* <DEDUP_REMOVED lines=16> */
[----:B------:R-:W-:-:S04]  /*2b40*/  IMAD R0, R0, c[0x0][0x1c0], RZ ;  /* 0x0000700000007a24 */ /* 0x000fc800078e02ff */
[C---:B------:R-:W-:Y:S01]  /*2b50*/  IMAD.SHL.U32 R245, R0.reuse, 0x10, RZ ;  /* 0x0000001000f57824 */ /* 0x040fe200078e00ff */
[----:B------:R-:W-:Y:S01]  /*2b60*/  IADD3 R2, R203, 0x2000, RZ ;  /* 0x00002000cb027810 */ /* 0x000fe20007ffe0ff */
[----:B------:R-:W-:-:S03]  /*2b70*/  IMAD.SHL.U32 R213, R0, 0x8, RZ ;  /* 0x0000000800d57824 */ /* 0x000fc600078e00ff */
[C---:B------:R-:W-:Y:S02]  /*2b80*/  IADD3 R250, R245.reuse, 0x60, RZ ;  /* 0x00000060f5fa7810 */ /* 0x040fe40007ffe0ff */
[C---:B------:R-:W-:Y:S02]  /*2b90*/  IADD3 R251, R245.reuse, 0x40, RZ ;  /* 0x00000040f5fb7810 */ /* 0x040fe40007ffe0ff */
[----:B------:R-:W-:Y:S02]  /*2ba0*/  IADD3 R252, R245, 0x20, RZ ;  /* 0x00000020f5fc7810 */ /* 0x000fe40007ffe0ff */
[----:B------:R-:W-:Y:S01]  /*2bb0*/  SEL R2, R2, R203, !P0 ;  /* 0x000000cb02027207 */ /* 0x000fe20004000000 */
[C---:B------:R-:W-:Y:S01]  /*2bc0*/  IMAD.IADD R246, R213.reuse, 0x1, R250 ;  /* 0x00000001d5f67824 */ /* 0x040fe200078e02fa */
[C---:B------:R-:W-:Y:S01]  /*2bd0*/  IADD3 R248, R213.reuse, R252, RZ ;  /* 0x000000fcd5f87210 */ /* 0x040fe20007ffe0ff */
[C---:B------:R-:W-:Y:S01]  /*2be0*/  IMAD.IADD R247, R213.reuse, 0x1, R251 ;  /* 0x00000001d5f77824 */ /* 0x040fe200078e02fb */
[----:B----4-:R-:W-:Y:S01]  /*2bf0*/  R2P PR, R8, 0x6 ;  /* 0x0000000608007804 */ /* 0x010fe20000000000 */
[----:B------:R-:W-:Y:S01]  /*2c00*/  IMAD.SHL.U32 R186, R2, 0x2, RZ ;  /* 0x0000000202ba7824 */ /* 0x000fe200078e00ff */
[C---:B--2---:R-:W-:Y:S01]  /*2c10*/  IADD3 R5, R213.reuse, R248, RZ ;  /* 0x000000f8d5057210 */ /* 0x044fe20007ffe0ff */
[----:B------:R-:W-:-:S02]  /*2c20*/  IMAD.IADD R2, R213, 0x1, R246 ;  /* 0x00000001d5027824 */ /* 0x000fc400078e02f6 */
[C---:B------:R-:W-:Y:S01]  /*2c30*/  IMAD.IADD R4, R213.reuse, 0x1, R247 ;  /* 0x00000001d5047824 */ /* 0x040fe200078e02f7 */
[----:B------:R-:W-:Y:S01]  /*2c40*/  SEL R200, R200, 0xffffffe0, !P1 ;  /* 0xffffffe0c8c87807 */ /* 0x000fe20004800000 */
[C---:B------:R-:W-:Y:S01]  /*2c50*/  IMAD.IADD R228, R213.reuse, 0x1, R2 ;  /* 0x00000001d5e47824 */ /* 0x040fe200078e0202 */
[C---:B------:R-:W-:Y:S01]  /*2c60*/  IADD3 R232, R213.reuse, R5, RZ ;  /* 0x00000005d5e87210 */ /* 0x040fe20007ffe0ff */
[----:B------:R-:W-:Y:S01]  /*2c70*/  IMAD.IADD R230, R213, 0x1, R4 ;  /* 0x00000001d5e67824 */ /* 0x000fe200078e0204 */
[----:B------:R-:W-:Y:S01]  /*2c80*/  SEL R191, R191, 0xffffffc0, !P2 ;  /* 0xffffffc0bfbf7807 */ /* 0x000fe20005000000 */
[----:B------:R-:W-:Y:S01]  /*2c90*/  IMAD.IADD R195, R193, 0x1, R200 ;  /* 0x00000001c1c37824 */ /* 0x000fe200078e02c8 */
[C---:B------:R-:W-:Y:S01]  /*2ca0*/  IADD3 R231, R213.reuse, R232, RZ ;  /* 0x000000e8d5e77210 */ /* 0x040fe20007ffe0ff */
[----:B------:R-:W-:Y:S01]  /*2cb0*/  IMAD.IADD R194, R200, 0x1, R192 ;  /* 0x00000001c8c27824 */ /* 0x000fe200078e02c0 */
[C---:B------:R-:W-:Y:S01]  /*2cc0*/  IADD3 R227, R213.reuse, R228, RZ ;  /* 0x000000e4d5e37210 */ /* 0x040fe20007ffe0ff */
        /* <DEDUP_REMOVED lines=29> */
[----:B------:R-:W-:Y:S01]  /*2ea0*/  IMAD.IADD R197, R191, 0x1, R192 ;  /* 0x00000001bfc57824 */ /* 0x000fe200078e02c0 */
[----:B------:R-:W-:Y:S01]  /*2eb0*/  IADD3 R198, R193, R191, RZ ;  /* 0x000000bfc1c67210 */ /* 0x000fe20007ffe0ff */
[C---:B------:R-:W-:Y:S01]  /*2ec0*/  IMAD.IADD R196, R191.reuse, 0x1, R194 ;  /* 0x00000001bfc47824 */ /* 0x040fe200078e02c2 */
[----:B------:R-:W-:Y:S01]  /*2ed0*/  IADD3 R199, R191, R195, RZ ;  /* 0x000000c3bfc77210 */ /* 0x000fe20007ffe0ff */
[C---:B------:R-:W-:Y:S01]  /*2ee0*/  IMAD.IADD R236, R213.reuse, 0x1, R229 ;  /* 0x00000001d5ec7824 */ /* 0x040fe200078e02e5 */
[----:B------:R-:W-:-:S02]  /*2ef0*/  IADD3 R237, R213, R231, RZ ;  /* 0x000000e7d5ed7210 */ /* 0x000fc40007ffe0ff */
[----:B-1-3--:R-:W-:Y:S02]  /*2f00*/  IADD3 R235, R213, R227, RZ ;  /* 0x000000e3d5eb7210 */ /* 0x00afe40007ffe0ff */
.L_x_505:
        /* <DEDUP_REMOVED lines=16> */
[----:B------:R-:W-:Y:S01]  /*3010*/  LDSM.16.M88.4 R100, [R2] ;  /* 0x000000000264783b */ /* 0x000fe20000000200 */
[C---:B------:R-:W-:Y:S07]  /*3020*/  HMMA.16816.F32 R8, R16.reuse, R10, RZ ;  /* 0x0000000a1008723c */ /* 0x040fee00000018ff */
[----:B------:R-:W1:Y:S01]  /*3030*/  LDSM.16.M88.4 R104, [R189+0xc000] ;  /* 0x00c00000bd68783b */ /* 0x000e620000000200 */
        /* <DEDUP_REMOVED lines=8> */
[C---:B------:R-:W-:Y:S08]  /*30c0*/  HMMA.16816.F32 R12, R56.reuse, R64, R12 ;  /* 0x00000040380c723c */ /* 0x040ff0000000180c */
[----:B------:R-:W-:Y:S01]  /*30d0*/  HMMA.16816.F32 R16, R56, R66, R16 ;  /* 0x000000423810723c */ /* 0x000fe20000001810 */
[----:B------:R-:W4:Y:S07]  /*30e0*/  LDSM.16.M88.4 R56, [R190+0xc800] ;  /* 0x00c80000be38783b */ /* 0x000f2e0000000200 */
[C---:B-1----:R-:W-:Y:S01]  /*30f0*/  HMMA.16816.F32 R4, R100.reuse, R104, R4 ;  /* 0x000000686404723c */ /* 0x042fe20000001804 */
[----:B------:R-:W1:Y:S07]  /*3100*/  LDSM.16.M88.4 R64, [R187+0xe000] ;  /* 0x00e00000bb40783b */ /* 0x000e6e0000000200 */
        /* <DEDUP_REMOVED lines=9> */
[C---:B------:R-:W-:Y:S08]  /*31a0*/  HMMA.16816.F32 R12, R108.reuse, R56, R12 ;  /* 0x000000386c0c723c */ /* 0x040ff0000000180c */
[----:B------:R-:W-:Y:S01]  /*31b0*/  HMMA.16816.F32 R16, R108, R58, R16 ;  /* 0x0000003a6c10723c */ /* 0x000fe20000001810 */
[----:B------:R-:W3:Y:S03]  /*31c0*/  LDSM.16.M88.4 R56, [R188+0xe800] ;  /* 0x00e80000bc38783b */ /* 0x000ee60000000200 */
[----:B----4-:R-:W-:Y:S04]  /*31d0*/  SHF.L.U32 R0, R210, 0x6, RZ ;  /* 0x00000006d2007819 */ /* 0x010fe800000006ff */
[C---:B-1----:R-:W-:Y:S01]  /*31e0*/  HMMA.16816.F32 R4, R60.reuse, R64, R4 ;  /* 0x000000403c04723c */ /* 0x042fe20000001804 */
[----:B------:R1:W4:Y:S04]  /*31f0*/  LDSM.16.M88.4 R108, [R2+0x2000] ;  /* 0x00200000026c783b */ /* 0x0003280000000200 */
[----:B------:R-:W-:Y:S03]  /*3200*/  ISETP.GE.AND P2, PT, R0, R242, PT ;  /* 0x000000f20000720c */ /* 0x000fe60003f46270 */
[C---:B------:R-:W-:Y:S01]  /*3210*/  HMMA.16816.F32 R8, R60.reuse, R66, R8 ;  /* 0x000000423c08723c */ /* 0x040fe20000001808 */
[----:B------:R-:W-:Y:S02]  /*3220*/  LDSM.16.M88.4 R64, [R190+0xe000] ;  /* 0x00e00000be40783b */ /* 0x000fe40000000200 */
[----:B------:R-:W-:Y:S05]  /*3230*/  ISETP.LT.AND P2, PT, R243, R224, P2 ;  /* 0x000000e0f300720c */ /* 0x000fea0001741270 */
[C---:B---3--:R-:W-:Y:S08]  /*3240*/  HMMA.16816.F32 R12, R60.reuse, R52, R12 ;  /* 0x000000343c0c723c */ /* 0x048ff0000000180c */
[----:B------:R-:W-:Y:S01]  /*3250*/  HMMA.16816.F32 R16, R60, R54, R16 ;  /* 0x000000363c10723c */ /* 0x000fe20000001810 */
[----:B------:R-:W3:Y:S03]  /*3260*/  LDSM.16.M88.4 R52, [R189+0xe800] ;  /* 0x00e80000bd34783b */ /* 0x000ee60000000200 */
[----:B-1----:R-:W-:Y:S04]  /*3270*/  FMUL.FTZ R2, R216, 1.4426950216293334961 ;  /* 0x3fb8aa3bd8027820 */ /* 0x002fe80000410000 */
[C---:B------:R-:W-:Y:S01]  /*3280*/  HMMA.16816.F32 R4, R100.reuse, R104, R4 ;  /* 0x000000686404723c */ /* 0x040fe20000001804 */
[----:B------:R-:W1:Y:S04]  /*3290*/  LDSM.16.M88.4 R60, [R180+0x2000] ;  /* 0x00200000b43c783b */ /* 0x000e680000000200 */
[----:B------:R-:W-:Y:S03]  /*32a0*/  FSEL R2, R2, RZ, P0 ;  /* 0x000000ff02027208 */ /* 0x000fe60000000000 */
[C---:B------:R-:W-:Y:S08]  /*32b0*/  HMMA.16816.F32 R8, R100.reuse, R106, R8 ;  /* 0x0000006a6408723c */ /* 0x040ff00000001808 */
[C---:B------:R-:W-:Y:S08]  /*32c0*/  HMMA.16816.F32 R12, R100.reuse, R56, R12 ;  /* 0x00000038640c723c */ /* 0x040ff0000000180c */
[----:B------:R-:W-:Y:S08]  /*32d0*/  HMMA.16816.F32 R16, R100, R58, R16 ;  /* 0x0000003a6410723c */ /* 0x000ff00000001810 */
[C---:B----4-:R-:W-:Y:S08]  /*32e0*/  HMMA.16816.F32 R4, R108.reuse, R112, R4 ;  /* 0x000000706c04723c */ /* 0x050ff00000001804 */
[C---:B------:R-:W-:Y:S08]  /*32f0*/  HMMA.16816.F32 R8, R108.reuse, R114, R8 ;  /* 0x000000726c08723c */ /* 0x040ff00000001808 */
[C---:B---3--:R-:W-:Y:S08]  /*3300*/  HMMA.16816.F32 R12, R108.reuse, R52, R12 ;  /* 0x000000346c0c723c */ /* 0x048ff0000000180c */
        /* <DEDUP_REMOVED lines=25> */
[----:B---3--:R-:W-:Y:S01]  /*34a0*/  MOV R0, R100 ;  /* 0x0000006400007202 */ /* 0x008fe20000000f00 */
        /* <DEDUP_REMOVED lines=8> */
[----:B------:R-:W-:Y:S05]  /*3530*/  @!P2 ISETP.GE.AND P1, PT, R4, R6, PT ;  /* 0x000000060400a20c */ /* 0x000fea0003f26270 */
[----:B------:R1:W1:Y:S01]  /*3540*/  MUFU.TANH R64, R9 ;  /* 0x0000000900407308 */ /* 0x0002620000002400 */
[----:B------:R-:W-:Y:S02]  /*3550*/  @!P2 IMNMX R5, R5, R224, PT ;  /* 0x000000e00505a217 */ /* 0x000fe40003800200 */
[----:B------:R-:W-:Y:S02]  /*3560*/  @!P2 FSEL R0, R100, -INF , !P1 ;  /* 0xff8000006400a808 */ /* 0x000fe40004800000 */
[C---:B--2---:R-:W-:Y:S02]  /*3570*/  @!P2 IADD3 R8, R4.reuse, 0x1, RZ ;  /* 0x000000010408a810 */ /* 0x044fe40007ffe0ff */
[-C--:B------:R-:W-:Y:S02]  /*3580*/  @!P2 ISETP.GE.AND P1, PT, R4, R5.reuse, PT ;  /* 0x000000050400a20c */ /* 0x080fe40003f26270 */
[----:B------:R-:W-:Y:S01]  /*3590*/  @!P2 ISETP.GE.AND P0, PT, R8, R6, PT ;  /* 0x000000060800a20c */ /* 0x000fe20003f06270 */
[----:B------:R2:W2:Y:S01]  /*35a0*/  MUFU.TANH R103, R10 ;  /* 0x0000000a00677308 */ /* 0x0004a20000002400 */
[--C-:B---3--:R-:W-:Y:S01]  /*35b0*/  FFMA.FTZ R7, R0, c[0x0][0x23c], -R2.reuse ;  /* 0x00008f0000077a23 */ /* 0x108fe20000010802 */
[----:B------:R-:W-:Y:S02]  /*35c0*/  MOV R0, R66 ;  /* 0x0000004200007202 */ /* 0x000fe40000000f00 */
[----:B------:R-:W-:Y:S02]  /*35d0*/  @!P2 FSEL R0, R66, -INF , !P0 ;  /* 0xff8000004200a808 */ /* 0x000fe40004000000 */
[C---:B------:R-:W-:Y:S04]  /*35e0*/  FSETP.NEU.FTZ.AND P0, PT, R217.reuse, -INF , PT ;  /* 0xff800000d900780b */ /* 0x040fe80003f1d000 */
[----:B------:R4:W-:Y:S01]  /*35f0*/  MUFU.EX2 R113, R7 ;  /* 0x0000000700717308 */ /* 0x0009e20000000800 */
[----:B-1----:R-:W-:Y:S09]  /*3600*/  FMUL.FTZ R9, R217, 1.4426950216293334961 ;  /* 0x3fb8aa3bd9097820 */ /* 0x002ff20000410000 */
        /* <DEDUP_REMOVED lines=39> */
[C---:B---3--:R-:W-:Y:S04]  /*3880*/  @!P2 IADD3 R9, R4.reuse, 0x10, RZ ;  /* 0x000000100409a810 */ /* 0x048fe80007ffe0ff */
        /* <DEDUP_REMOVED lines=33> */
[-C--:B------:R-:W-:Y:S03]  /*3aa0*/  @!P2 ISETP.GE.AND P0, PT, R9, R5.reuse, PT ;  /* 0x000000050900a20c */ /* 0x080fe60003f06270 */
        /* <DEDUP_REMOVED lines=176> */
.L_x_503:
        /* <DEDUP_REMOVED lines=85> */
.L_x_504:
        /* <DEDUP_REMOVED lines=8> */
[----:B------:R-:W-:Y:S01]  /*4b80*/  IMAD R215, R215, 0x28, RZ ;  /* 0x00000028d7d77824 */ /* 0x000fe200078e02ff */
        /* <DEDUP_REMOVED lines=51> */
[----:B------:R-:W-:Y:S01]  /*4ec0*/  IMAD.SHL.U32 R0, R0, 0x20, RZ ;  /* 0x0000002000007824 */ /* 0x000fe200078e00ff */
        /* <DEDUP_REMOVED lines=9> */
[-C--:B------:R-:W-:Y:S02]  /*4f60*/  LEA R104, P1, R213, R100.reuse, 0x2 ;  /* 0x00000064d5687211 */ /* 0x080fe400078210ff */
[-C--:B------:R-:W-:Y:S01]  /*4f70*/  LEA R112, P0, R245, R100.reuse, 0x2 ;  /* 0x00000064f5707211 */ /* 0x080fe200078010ff */
[----:B------:R-:W-:Y:S01]  /*4f80*/  HMMA.16816.F32 R64, R108, R102, R64 ;  /* 0x000000666c40723c */ /* 0x000fe20000001840 */
[----:B------:R1:W-:Y:S03]  /*4f90*/  RED.E.ADD.F32.FTZ.RN.STRONG.GPU [R100.64], R4 ;  /* 0x000000046400798e */ /* 0x0003e6000c10e786 */
[-C--:B------:R-:W-:Y:S02]  /*4fa0*/  LEA.HI.X.SX32 R105, R213, R101.reuse, 0x2, P1 ;  /* 0x00000065d5697211 */ /* 0x080fe400008f16ff */
[-C--:B------:R-:W-:Y:S02]  /*4fb0*/  LEA.HI.X.SX32 R113, R245, R101.reuse, 0x2, P0 ;  /* 0x00000065f5717211 */ /* 0x080fe400000f16ff */
[-C--:B------:R-:W-:Y:S01]  /*4fc0*/  LEA R108, P1, R2, R100.reuse, 0x2 ;  /* 0x00000064026c7211 */ /* 0x080fe200078210ff */
[----:B------:R2:W-:Y:S03]  /*4fd0*/  RED.E.ADD.F32.FTZ.RN.STRONG.GPU [R104.64], R5 ;  /* 0x000000056800798e */ /* 0x0005e6000c10e786 */
[-C--:B----4-:R-:W-:Y:S01]  /*4fe0*/  LEA R106, P0, R0, R100.reuse, 0x2 ;  /* 0x00000064006a7211 */ /* 0x090fe200078010ff */
[----:B------:R3:W-:Y:S01]  /*4ff0*/  RED.E.ADD.F32.FTZ.RN.STRONG.GPU [R112.64], R6 ;  /* 0x000000067000798e */ /* 0x0007e2000c10e786 */
[-C--:B------:R-:W-:Y:S01]  /*5000*/  LEA.HI.X.SX32 R109, R2, R101.reuse, 0x2, P1 ;  /* 0x00000065026d7211 */ /* 0x080fe200008f16ff */
[----:B------:R-:W-:Y:S01]  /*5010*/  IMAD.MOV.U32 R2, RZ, RZ, c[0x0][0x22c] ;  /* 0x00008b00ff027624 */ /* 0x000fe200078e00ff */
[CC--:B------:R-:W-:Y:S02]  /*5020*/  LEA R102, P2, R215.reuse, R100.reuse, 0x2 ;  /* 0x00000064d7667211 */ /* 0x0c0fe400078410ff */
[-C--:B------:R-:W-:Y:S01]  /*5030*/  LEA.HI.X.SX32 R107, R0, R101.reuse, 0x2, P0 ;  /* 0x00000065006b7211 */ /* 0x080fe200000f16ff */
[----:B------:R4:W-:Y:S01]  /*5040*/  RED.E.ADD.F32.FTZ.RN.STRONG.GPU [R108.64], R7 ;  /* 0x000000076c00798e */ /* 0x0009e2000c10e786 */
[-C--:B------:R-:W-:Y:S01]  /*5050*/  LEA.HI.X.SX32 R103, R215, R101.reuse, 0x2, P2 ;  /* 0x00000065d7677211 */ /* 0x080fe200010f16ff */
[----:B------:R-:W-:Y:S02]  /*5060*/  IMAD R2, R2, c[0x0][0x1c0], RZ ;  /* 0x0000700002027a24 */ /* 0x000fe400078e02ff */
[----:B------:R4:W-:Y:S01]  /*5070*/  RED.E.ADD.F32.FTZ.RN.STRONG.GPU [R106.64], R8 ;  /* 0x000000086a00798e */ /* 0x0009e2000c10e786 */
[C---:B------:R-:W-:Y:S02]  /*5080*/  IMAD.IADD R0, R213.reuse, 0x1, R248 ;  /* 0x00000001d5007824 */ /* 0x040fe400078e02f8 */
[----:B------:R-:W-:Y:S01]  /*5090*/  IMAD R2, R2, 0x38, RZ ;  /* 0x0000003802027824 */ /* 0x000fe200078e02ff */
[----:B------:R4:W-:Y:S01]  /*50a0*/  RED.E.ADD.F32.FTZ.RN.STRONG.GPU [R102.64], R9 ;  /* 0x000000096600798e */ /* 0x0009e2000c10e786 */
[CC--:B-1----:R-:W-:Y:S04]  /*50b0*/  LEA R4, P1, R214.reuse, R100.reuse, 0x2 ;  /* 0x00000064d6047211 */ /* 0x0c2fe800078210ff */
[-C--:B--2---:R-:W-:Y:S02]  /*50c0*/  LEA.HI.X.SX32 R5, R214, R101.reuse, 0x2, P1 ;  /* 0x00000065d6057211 */ /* 0x084fe400008f16ff */
[CC--:B---3--:R-:W-:Y:S03]  /*50d0*/  LEA R6, P0, R2.reuse, R100.reuse, 0x2 ;  /* 0x0000006402067211 */ /* 0x0c8fe600078010ff */
[----:B------:R1:W-:Y:S01]  /*50e0*/  RED.E.ADD.F32.FTZ.RN.STRONG.GPU [R4.64], R10 ;  /* 0x0000000a0400798e */ /* 0x0003e2000c10e786 */
[-C--:B----4-:R-:W-:Y:S02]  /*50f0*/  LEA.HI.X.SX32 R7, R2, R101.reuse, 0x2, P0 ;  /* 0x0000006502077211 */ /* 0x090fe400000f16ff */
[CC--:B------:R-:W-:Y:S03]  /*5100*/  LEA R8, P2, R232.reuse, R100.reuse, 0x2 ;  /* 0x00000064e8087211 */ /* 0x0c0fe600078410ff */
[----:B------:R2:W-:Y:S01]  /*5110*/  RED.E.ADD.F32.FTZ.RN.STRONG.GPU [R6.64], R11 ;  /* 0x0000000b0600798e */ /* 0x0005e2000c10e786 */
[-C--:B------:R-:W-:Y:S03]  /*5120*/  LEA.HI.X.SX32 R9, R232, R101.reuse, 0x2, P2 ;  /* 0x00000065e8097211 */ /* 0x080fe600010f16ff */
[----:B------:R-:W-:Y:S04]  /*5130*/  RED.E.ADD.F32.FTZ.RN.STRONG.GPU [R100.64+0x80], R16 ;  /* 0x000080106400798e */ /* 0x000fe8000c10e786 */
[----:B------:R-:W-:Y:S01]  /*5140*/  RED.E.ADD.F32.FTZ.RN.STRONG.GPU [R104.64+0x80], R17 ;  /* 0x000080116800798e */ /* 0x000fe2000c10e786 */
[CC--:B-1----:R-:W-:Y:S04]  /*5150*/  LEA R4, P0, R252.reuse, R100.reuse, 0x2 ;  /* 0x00000064fc047211 */ /* 0x0c2fe800078010ff */
[-C--:B------:R-:W-:Y:S02]  /*5160*/  LEA.HI.X.SX32 R5, R252, R101.reuse, 0x2, P0 ;  /* 0x00000065fc057211 */ /* 0x080fe400000f16ff */
[-C--:B------:R-:W-:Y:S03]  /*5170*/  LEA R10, P0, R0, R100.reuse, 0x2 ;  /* 0x00000064000a7211 */ /* 0x080fe600078010ff */
        /* <DEDUP_REMOVED lines=21> */
[CC--:B-1----:R-:W-:Y:S02]  /*52d0*/  LEA R4, P0, R251.reuse, R100.reuse, 0x2 ;  /* 0x00000064fb047211 */ /* 0x0c2fe400078010ff */
[-C--:B------:R-:W-:Y:S02]  /*52e0*/  LEA R14, P5, R250, R100.reuse, 0x2 ;  /* 0x00000064fa0e7211 */ /* 0x080fe400078a10ff */
[-C--:B------:R-:W-:Y:S02]  /*52f0*/  LEA.HI.X.SX32 R5, R251, R101.reuse, 0x2, P0 ;  /* 0x00000065fb057211 */ /* 0x080fe400000f16ff */
[CC--:B------:R-:W-:Y:S03]  /*5300*/  LEA R10, P0, R0.reuse, R100.reuse, 0x2 ;  /* 0x00000064000a7211 */ /* 0x0c0fe600078010ff */
[----:B------:R1:W-:Y:S01]  /*5310*/  RED.E.ADD.F32.FTZ.RN.STRONG.GPU [R4.64], R54 ;  /* 0x000000360400798e */ /* 0x0003e2000c10e786 */
[-C--:B------:R-:W-:Y:S01]  /*5320*/  LEA.HI.X.SX32 R11, R0, R101.reuse, 0x2, P0 ;  /* 0x00000065000b7211 */ /* 0x080fe200000f16ff */
[----:B------:R-:W-:Y:S01]  /*5330*/  IMAD.IADD R0, R213, 0x1, R246 ;  /* 0x00000001d5007824 */ /* 0x000fe200078e02f6 */
[CC--:B--2---:R-:W-:Y:S01]  /*5340*/  LEA R6, P1, R229.reuse, R100.reuse, 0x2 ;  /* 0x00000064e5067211 */ /* 0x0c4fe200078210ff */
[----:B------:R2:W-:Y:S01]  /*5350*/  RED.E.ADD.F32.FTZ.RN.STRONG.GPU [R12.64], R55 ;  /* 0x000000370c00798e */ /* 0x0005e2000c10e786 */
[-C--:B------:R-:W-:Y:S02]  /*5360*/  LEA.HI.X.SX32 R15, R250, R101.reuse, 0x2, P5 ;  /* 0x00000065fa0f7211 */ /* 0x080fe400028f16ff */
[-C--:B------:R-:W-:Y:S01]  /*5370*/  LEA.HI.X.SX32 R7, R229, R101.reuse, 0x2, P1 ;  /* 0x00000065e5077211 */ /* 0x080fe200008f16ff */
[----:B------:R3:W-:Y:S04]  /*5380*/  RED.E.ADD.F32.FTZ.RN.STRONG.GPU [R10.64], R56 ;  /* 0x000000380a00798e */ /* 0x0007e8000c10e786 */
[----:B------:R4:W-:Y:S04]  /*5390*/  RED.E.ADD.F32.FTZ.RN.STRONG.GPU [R8.64], R57 ;  /* 0x000000390800798e */ /* 0x0009e8000c10e786 */
[----:B------:R4:W-:Y:S04]  /*53a0*/  RED.E.ADD.F32.FTZ.RN.STRONG.GPU [R6.64], R58 ;  /* 0x0000003a0600798e */ /* 0x0009e8000c10e786 */
[----:B------:R-:W-:Y:S01]  /*53b0*/  LDSM.16.MT88.4 R52, [R185+0x10800] ;  /* 0x01080000b934783b */ /* 0x000fe20000004200 */
[CC--:B-1----:R-:W-:Y:S04]  /*53c0*/  LEA R4, P0, R236.reuse, R100.reuse, 0x2 ;  /* 0x00000064ec047211 */ /* 0x0c2fe800078010ff */
[-C--:B------:R-:W-:Y:S02]  /*53d0*/  LEA.HI.X.SX32 R5, R236, R101.reuse, 0x2, P0 ;  /* 0x00000065ec057211 */ /* 0x080fe400000f16ff */
[-C--:B--2---:R-:W-:Y:S02]  /*53e0*/  LEA R12, P4, R246, R100.reuse, 0x2 ;  /* 0x00000064f60c7211 */ /* 0x084fe400078810ff */
[-C--:B---3--:R-:W-:Y:S01]  /*53f0*/  LEA R10, P3, R0, R100.reuse, 0x2 ;  /* 0x00000064000a7211 */ /* 0x088fe200078610ff */
[----:B------:R1:W-:Y:S01]  /*5400*/  RED.E.ADD.F32.FTZ.RN.STRONG.GPU [R4.64], R59 ;  /* 0x0000003b0400798e */ /* 0x0003e2000c10e786 */
[-C--:B------:R-:W-:Y:S02]  /*5410*/  LEA.HI.X.SX32 R13, R246, R101.reuse, 0x2, P4 ;  /* 0x00000065f60d7211 */ /* 0x080fe400020f16ff */
[-C--:B----4-:R-:W-:Y:S01]  /*5420*/  LEA R8, P2, R228, R100.reuse, 0x2 ;  /* 0x00000064e4087211 */ /* 0x090fe200078410ff */
        /* <DEDUP_REMOVED lines=23> */
[C---:B------:R-:W-:Y:S02]  /*55a0*/  ISETP.GT.AND P2, PT, R210.reuse, R238, PT ;  /* 0x000000eed200720c */ /* 0x040fe40003f44270 */
        /* <DEDUP_REMOVED lines=52> */
[----:B------:R-:W3:Y:S01]  /*58f0*/  LDL R107, [R1+0x8] ;  /* 0x00000800016b7983 */ /* 0x000ee20000100800 */
        /* <DEDUP_REMOVED lines=64> */
[----:B------:R-:W-:-:S02]  /*5d00*/  F2FP.PACK_AB R2, R2, R92 ;  /* 0x0000005c0202723e */ /* 0x000fc400000000ff */
[----:B------:R-:W-:Y:S02]  /*5d10*/  F2FP.PACK_AB R46, R47, R46 ;  /* 0x0000002e2f2e723e */ /* 0x000fe400000000ff */
[----:B------:R-:W-:Y:S01]  /*5d20*/  F2FP.PACK_AB R0, R0, R94 ;  /* 0x0000005e0000723e */ /* 0x000fe200000000ff */
[----:B--2---:R-:W-:Y:S04]  /*5d30*/  STS [R106], R12 ;  /* 0x0000000c6a007388 */ /* 0x004fe80000000800 */
[----:B------:R-:W-:Y:S01]  /*5d40*/  STS [R106+0x400], R11 ;  /* 0x0004000b6a007388 */ /* 0x000fe20000000800 */
[----:B---3--:R-:W-:-:S03]  /*5d50*/  ISETP.NE.AND P0, PT, R107, -0x1, PT ;  /* 0xffffffff6b00780c */ /* 0x008fc60003f05270 */
        /* <DEDUP_REMOVED lines=45> */
.L_x_506:
        /* <DEDUP_REMOVED lines=15> */
.L_x_507:
        /* <DEDUP_REMOVED lines=40> */
.L_x_509:
[----:B-1-34-:R-:W-:Y:S05]  /*63a0*/  BSYNC B0 ;  /* 0x0000000000007941 */ /* 0x01afea0003800000 */
.L_x_508:
        /* <DEDUP_REMOVED lines=16> */
.L_x_511:
[----:B------:R-:W-:Y:S05]  /*64b0*/  BSYNC B0 ;  /* 0x0000000000007941 */ /* 0x000fea0003800000 */
.L_x_510:
        /* <DEDUP_REMOVED lines=21> */
.L_x_513:
[----:B------:R-:W-:Y:S05]  /*6610*/  BSYNC B0 ;  /* 0x0000000000007941 */ /* 0x000fea0003800000 */
.L_x_512:
        /* <DEDUP_REMOVED lines=12> */
.L_x_502:
[----:B------:R-:W-:Y:S05]  /*66e0*/  BSYNC B1 ;  /* 0x0000000000017941 */ /* 0x000fea0003800000 */
.L_x_488:
[----:B------:R-:W-:-:S04]  /*66f0*/  IADD3 R241, R241, c[0x0][0xc], RZ ;  /* 0x00000300f1f17a10 */ /* 0x000fc80007ffe0ff */
[----:B------:R-:W-:-:S13]  /*6700*/  ISETP.GE.AND P0, PT, R241, UR4, PT ;  /* 0x00000004f1007c0c */ /* 0x000fda000bf06270 */
[----:B------:R-:W-:Y:S01]  /*6710*/  @P0 CALL.REL.NOINC `(.L_x_514) ;  /* 0x0000001000000944 */ /* 0x000fe20003c00000 */
[----:B------:R-:W-:Y:S05]  /*6720*/  BRA `(.L_x_515) ;  /* 0xffffa1a000007947 */ /* 0x000fea000383ffff */
.L_x_514:
[----:B------:R-:W-:Y:S05]  /*6730*/  EXIT ;  /* 0x000000000000794d */ /* 0x000fea0003800000 */
.L_x_516:
        /* <DEDUP_REMOVED lines=12> */
.L_x_1076:


//--------------------- .text._ZN5flash44flash_bwd_dq_dk_dv_loop_seqk_parallel_kernelI23Flash_bwd_kernel_traitsILi128ELi64ELi64ELi8ELi4ELi2ELi2ELb1ELb0EN7cutlass6half_tE19Flash_kernel_traitsILi128ELi64ELi64ELi8ES3_EELb1ELb1ELb0ELb1ELb0ELb0ELb0EEEvNS_16Flash_bwd_paramsE --------------------------
	.section	.text._ZN5flash44flash_bwd_dq_dk_dv_loop_seqk_parallel_kernelI23Flash_bwd_kernel_traitsILi128ELi64ELi64ELi8ELi4ELi2ELi2ELb1ELb0EN7cutlass6half_tE19Flash_kernel_traitsILi128ELi64ELi64ELi8ES3_EELb1ELb1ELb0ELb1ELb0ELb0ELb0EEEvNS_16Flash_bwd_paramsE,"ax",@progbits
	.sectioninfo	@"SHI_REGISTERS=255"
	.align	128
        .global         _ZN5flash44flash_bwd_dq_dk_dv_loop_seqk_parallel_kernelI23Flash_bwd_kernel_traitsILi128ELi64ELi64ELi8ELi4ELi2ELi2ELb1ELb0EN7cutlass6half_tE19Flash_kernel_traitsILi128ELi64ELi64ELi8ES3_EELb1ELb1ELb0ELb1ELb0ELb0ELb0EEEvNS_16Flash_bwd_paramsE
        .type           _ZN5flash44flash_bwd_dq_dk_dv_loop_seqk_parallel_kernelI23Flash_bwd_kernel_traitsILi128ELi64ELi64ELi8ELi4ELi2ELi2ELb1ELb0EN7cutlass6half_tE19Flash_kernel_traitsILi128ELi64ELi64ELi8ES3_EELb1ELb1ELb0ELb1ELb0ELb0ELb0EEEvNS_16Flash_bwd_paramsE,@function
        .size           _ZN5flash44flash_bwd_dq_dk_dv_loop_seqk_parallel_kernelI23Flash_bwd_kernel_traitsILi128ELi64ELi64ELi8ELi4ELi2ELi2ELb1ELb0EN7cutlass6half_tE19Flash_kernel_traitsILi128ELi64ELi64ELi8ES3_EELb1ELb1ELb0ELb1ELb0ELb0ELb0EEEvNS_16Flash_bwd_paramsE,(.L_x_1077 - _ZN5flash44flash_bwd_dq_dk_dv_loop_seqk_parallel_kernelI23Flash_bwd_kernel_traitsILi128ELi64ELi64ELi8ELi4ELi2ELi2ELb1ELb0EN7cutlass6half_tE19Flash_kernel_traitsILi128ELi64ELi64ELi8ES3_EELb1ELb1ELb0ELb1ELb0ELb0ELb0EEEvNS_16Flash_bwd_paramsE)
        .other          _ZN5flash44flash_bwd_dq_dk_dv_loop_seqk_parallel_kernelI23Flash_bwd_kernel_traitsILi128ELi64ELi64ELi8ELi4ELi2ELi2ELb1ELb0EN7cutlass6half_tE19Flash_kernel_traitsILi128ELi64ELi64ELi8ES3_EELb1ELb1ELb0ELb1ELb0ELb0ELb0EEEvNS_16Flash_bwd_paramsE,@"STO_CUDA_ENTRY STV_DEFAULT"
_ZN5flash44flash_bwd_dq_dk_dv_loop_seqk_parallel_kernelI23Flash_bwd_kernel_traitsILi128ELi64ELi64ELi8ELi4ELi2ELi2ELb1ELb0EN7cutlass6half_tE19Flash_kernel_traitsILi128ELi64ELi64ELi8ES3_EELb1ELb1ELb0ELb1ELb0ELb0ELb0EEEvNS_16Flash_bwd_paramsE:
.text._ZN5flash44flash_bwd_dq_dk_dv_loop_seqk_parallel_kernelI23Flash_bwd_kernel_traitsILi128ELi64ELi64ELi8ELi4ELi2ELi2ELb1ELb0EN7cutlass6half_tE19Flash_kernel_traitsILi128ELi64ELi64ELi8ES3_EELb1ELb1ELb0ELb1ELb0ELb0ELb0EEEvNS_16Flash_bwd_paramsE:
        /* <DEDUP_REMOVED lines=14> */
[----:B------:R-:W-:Y:S01]  /*00e0*/  IMAD.MOV.U32 R185, RZ, RZ, 0x40 ;  /* 0x00000040ffb97424 */ /* 0x000fe200078e00ff */
[----:B------:R-:W-:Y:S01]  /*00f0*/  USHF.R.S32.HI UR6, URZ, 0x1f, UR15 ;  /* 0x0000001f3f067899 */ /* 0x000fe2000801140f */
[----:B------:R-:W-:Y:S01]  /*0100*/  IMAD.MOV.U32 R221, RZ, RZ, -0x10 ;  /* 0xfffffff0ffdd7424 */ /* 0x000fe200078e00ff */
[----:B------:R-:W-:Y:S02]  /*0110*/  ULDC.U8 UR7, c[0x0][0x328] ;  /* 0x0000ca0000077ab9 */ /* 0x000fe40000000000 */
[----:B------:R-:W-:Y:S01]  /*0120*/  UISETP.NE.AND UP5, UPT, UR7, URZ, UPT ;  /* 0x0000003f0700728c */ /* 0x000fe2000bfa5270 */
[----:B------:R-:W3:Y:S01]  /*0130*/  S2UR UR36, SR_CTAID.Z ;  /* 0x00000000002479c3 */ /* 0x000ee20000002700 */
[----:B------:R-:W-:-:S02]  /*0140*/  ULDC UR48, c[0x0][0x22c] ;  /* 0x00008b0000307ab9 */ /* 0x000fc40000000800 */
[----:B------:R-:W-:Y:S02]  /*0150*/  ULDC UR38, c[0x0][0x1c0] ;  /* 0x0000700000267ab9 */ /* 0x000fe40000000800 */
[----:B------:R-:W-:Y:S02]  /*0160*/  UMOV UR5, 0x80 ;  /* 0x0000008000057882 */ /* 0x000fe40000000000 */
[----:B------:R-:W-:Y:S02]  /*0170*/  ULDC UR4, c[0x0][0x210] ;  /* 0x0000840000047ab9 */ /* 0x000fe40000000800 */
[----:B------:R-:W-:Y:S02]  /*0180*/  ULDC UR58, c[0x0][0x234] ;  /* 0x00008d00003a7ab9 */ /* 0x000fe40000000800 */
[----:B------:R-:W-:Y:S02]  /*0190*/  ULDC UR10, c[0x0][0x1c0] ;  /* 0x00007000000a7ab9 */ /* 0x000fe40000000800 */
[----:B------:R-:W-:Y:S01]  /*01a0*/  ULDC UR11, c[0x0][0x1c0] ;  /* 0x00007000000b7ab9 */ /* 0x000fe20000000800 */
[----:B-1----:R-:W-:Y:S01]  /*01b0*/  SHF.R.S32.HI R4, RZ, 0x1f, R10 ;  /* 0x0000001fff047819 */ /* 0x002fe2000001140a */
[----:B--2---:R-:W-:-:S02]  /*01c0*/  UIMAD.WIDE.U32 UR44, UR33, UR15, URZ ;  /* 0x0000000f212c72a5 */ /* 0x004fc4000f8e003f */
[----:B------:R-:W-:Y:S01]  /*01d0*/  USHF.L.U32 UR15, UR33, 0x7, URZ ;  /* 0x00000007210f7899 */ /* 0x000fe2000800063f */
[CC--:B------:R-:W-:Y:S01]  /*01e0*/  LEA.HI R2, R4.reuse, R10.reuse, RZ, 0x5 ;  /* 0x0000000a04027211 */ /* 0x0c0fe200078f28ff */
[----:B------:R-:W-:Y:S01]  /*01f0*/  UIMAD.WIDE UR38, UR48, UR38, URZ ;  /* 0x00000026302672a5 */ /* 0x000fe2000f8e023f */
[----:B------:R-:W-:Y:S01]  /*0200*/  LEA.HI R9, R4, R10, RZ, 0x3 ;  /* 0x0000000a04097211 */ /* 0x000fe200078f18ff */
[----:B------:R-:W-:Y:S01]  /*0210*/  UIMAD UR58, UR5, UR4, UR58 ;  /* 0x00000004053a72a4 */ /* 0x000fe2000f8e023a */
[--C-:B------:R-:W-:Y:S01]  /*0220*/  SHF.R.S32.HI R0, RZ, 0x5, R2.reuse ;  /* 0x00000005ff007819 */ /* 0x100fe20000011402 */
[----:B---3--:R-:W-:Y:S01]  /*0230*/  UIMAD UR49, UR36, UR48, URZ ;  /* 0x00000030243172a4 */ /* 0x008fe2000f8e023f */
[----:B------:R-:W-:Y:S01]  /*0240*/  SHF.R.S32.HI R3, RZ, 0x1f, R2 ;  /* 0x0000001fff037819 */ /* 0x000fe20000011402 */
[----:B------:R-:W-:Y:S01]  /*0250*/  USHF.R.S32.HI UR7, URZ, 0x1f, UR33 ;  /* 0x0000001f3f077899 */ /* 0x000fe20008011421 */
[C---:B------:R-:W-:Y:S01]  /*0260*/  LOP3.LUT R8, R2.reuse, 0xffffffe0, RZ, 0xc0, !PT ;  /* 0xffffffe002087812 */ /* 0x040fe200078ec0ff */
[----:B------:R-:W-:Y:S01]  /*0270*/  UIMAD UR48, UR48, UR10, URZ ;  /* 0x0000000a303072a4 */ /* 0x000fe2000f8e023f */
[-C--:B------:R-:W-:Y:S01]  /*0280*/  LEA.HI R3, R3, R0.reuse, RZ, 0x2 ;  /* 0x0000000003037211 */ /* 0x080fe200078f10ff */
[----:B------:R-:W-:Y:S01]  /*0290*/  UIMAD UR4, UR33, UR11, UR36 ;  /* 0x0000000b210472a4 */ /* 0x000fe2000f8e0224 */
[----:B------:R-:W-:Y:S01]  /*02a0*/  LEA.HI R2, R2, R0, RZ, 0x1 ;  /* 0x0000000002027211 */ /* 0x000fe200078f08ff */
[----:B------:R-:W-:Y:S01]  /*02b0*/  IMAD.IADD R8, R10, 0x1, -R8 ;  /* 0x000000010a087824 */ /* 0x000fe200078e0a08 */
[----:B------:R-:W-:Y:S01]  /*02c0*/  LOP3.LUT R3, R3, 0xfffffffc, RZ, 0xc0, !PT ;  /* 0xfffffffc03037812 */ /* 0x000fe200078ec0ff */
[----:B------:R-:W-:Y:S01]  /*02d0*/  ULDC UR14, c[0x0][0x1c0] ;  /* 0x00007000000e7ab9 */ /* 0x000fe20000000800 */
[----:B------:R-:W-:Y:S01]  /*02e0*/  LOP3.LUT R2, R2, 0xfffffffe, RZ, 0xc0, !PT ;  /* 0xfffffffe02027812 */ /* 0x000fe200078ec0ff */
[----:B------:R-:W-:Y:S01]  /*02f0*/  ULDC UR9, c[0x0][0x1c0] ;  /* 0x0000700000097ab9 */ /* 0x000fe20000000800 */
[-C--:B------:R-:W-:Y:S01]  /*0300*/  LEA.HI R5, R4, R10.reuse, RZ, 0x4 ;  /* 0x0000000a04057211 */ /* 0x080fe200078f20ff */
[----:B------:R-:W-:Y:S01]  /*0310*/  IMAD.IADD R15, R0, 0x1, -R3 ;  /* 0x00000001000f7824 */ /* 0x000fe200078e0a03 */
[-C--:B------:R-:W-:Y:S01]  /*0320*/  LEA.HI R12, R4, R10.reuse, RZ, 0x7 ;  /* 0x0000000a040c7211 */ /* 0x080fe200078f38ff */
[----:B------:R-:W-:Y:S01]  /*0330*/  IMAD.IADD R194, R0, 0x1, -R2 ;  /* 0x0000000100c27824 */ /* 0x000fe200078e0a02 */
[CC--:B------:R-:W-:Y:S01]  /*0340*/  LEA.HI R13, R4.reuse, R10.reuse, RZ, 0x6 ;  /* 0x0000000a040d7211 */ /* 0x0c0fe200078f30ff */
[----:B------:R-:W-:Y:S01]  /*0350*/  UIMAD UR55, UR6, UR33, URZ ;  /* 0x00000021063772a4 */ /* 0x000fe2000f8e023f */
[----:B------:R-:W-:Y:S01]  /*0360*/  LEA.HI R4, R4, R10, RZ, 0x2 ;  /* 0x0000000a04047211 */ /* 0x000fe200078f10ff */
[----:B------:R-:W-:Y:S01]  /*0370*/  STL [R1], R15 ;  /* 0x0000000f01007387 */ /* 0x000fe20000100800 */
[----:B------:R-:W-:Y:S01]  /*0380*/  SHF.R.S32.HI R3, RZ, 0x4, R5 ;  /* 0x00000004ff037819 */ /* 0x000fe20000011405 */
[----:B------:R-:W-:Y:S01]  /*0390*/  UIMAD UR5, UR33, UR9, UR36 ;  /* 0x00000009210572a4 */ /* 0x000fe2000f8e0224 */
[--C-:B------:R-:W-:Y:S01]  /*03a0*/  SHF.R.S32.HI R2, RZ, 0x2, R4.reuse ;  /* 0x00000002ff027819 */ /* 0x100fe20000011404 */
[----:B------:R-:W-:Y:S01]  /*03b0*/  @!UP5 UIMAD UR6, UR33, UR14, UR36 ;  /* 0x0000000e2106d2a4 */ /* 0x000fe2000f8e0224 */
[----:B------:R-:W-:Y:S01]  /*03c0*/  SHF.R.S32.HI R0, RZ, 0x1f, R4 ;  /* 0x0000001fff007819 */ /* 0x000fe20000011404 */
[----:B------:R-:W-:Y:S01]  /*03d0*/  USHF.L.U32 UR47, UR48, 0x6, URZ ;  /* 0x00000006302f7899 */ /* 0x000fe2000800063f */
[----:B------:R-:W-:Y:S01]  /*03e0*/  LOP3.LUT R11, R4, 0x7ffffffc, RZ, 0xc0, !PT ;  /* 0x7ffffffc040b7812 */ /* 0x000fe200078ec0ff */
[----:B------:R-:W-:Y:S01]  /*03f0*/  USHF.L.U32 UR46, UR4, 0x5, URZ ;  /* 0x00000005042e7899 */ /* 0x000fe2000800063f */
[----:B------:R-:W-:Y:S01]  /*0400*/  LEA.HI R0, R0, R2, RZ, 0x3 ;  /* 0x0000000200007211 */ /* 0x000fe200078f18ff */
[----:B------:R-:W-:Y:S01]  /*0410*/  ULDC UR52, c[0x0][0x214] ;  /* 0x0000850000347ab9 */ /* 0x000fe20000000800 */
[C---:B------:R-:W-:Y:S01]  /*0420*/  LOP3.LUT R7, R5.reuse, 0xfffffff0, RZ, 0xc0, !PT ;  /* 0xfffffff005077812 */ /* 0x040fe200078ec0ff */
[----:B------:R-:W-:Y:S01]  /*0430*/  IMAD.IADD R14, R10, 0x1, -R11 ;  /* 0x000000010a0e7824 */ /* 0x000fe200078e0a0b */
[----:B------:R-:W-:Y:S01]  /*0440*/  LOP3.LUT R0, R0, 0xfffffff8, RZ, 0xc0, !PT ;  /* 0xfffffff800007812 */ /* 0x000fe200078ec0ff */
[----:B------:R-:W-:Y:S01]  /*0450*/  ULDC UR59, c[0x0][0x1c8] ;  /* 0x00007200003b7ab9 */ /* 0x000fe20000000800 */
[----:B------:R-:W-:Y:S01]  /*0460*/  LEA.HI R4, R5, R3, RZ, 0x1 ;  /* 0x0000000305047211 */ /* 0x000fe200078f08ff */
[----:B------:R-:W-:Y:S01]  /*0470*/  IMAD.IADD R7, R10, 0x1, -R7 ;  /* 0x000000010a077824 */ /* 0x000fe200078e0a07 */
[----:B------:R-:W-:Y:S01]  /*0480*/  LOP3.LUT R6, R9, 0xfffffff8, RZ, 0xc0, !PT ;  /* 0xfffffff809067812 */ /* 0x000fe200078ec0ff */
[----:B------:R-:W-:Y:S01]  /*0490*/  IMAD.IADD R5, R2, 0x1, -R0 ;  /* 0x0000000102057824 */ /* 0x000fe200078e0a00 */
[----:B------:R-:W-:Y:S01]  /*04a0*/  SHF.R.S32.HI R0, RZ, 0x3, R9 ;  /* 0x00000003ff007819 */ /* 0x000fe20000011409 */
[----:B------:R-:W-:Y:S01]  /*04b0*/  ULDC.U8 UR8, c[0x0][0x3d0] ;  /* 0x0000f40000087ab9 */ /* 0x000fe20000000000 */
[----:B------:R-:W-:Y:S01]  /*04c0*/  LOP3.LUT R4, R4, 0xfffffffe, RZ, 0xc0, !PT ;  /* 0xfffffffe04047812 */ /* 0x000fe200078ec0ff */
[----:B------:R-:W-:Y:S01]  /*04d0*/  IMAD.IADD R6, R10, 0x1, -R6 ;  /* 0x000000010a067824 */ /* 0x000fe200078e0a06 */
[----:B------:R-:W-:Y:S01]  /*04e0*/  SHF.R.S32.HI R2, RZ, 0x1f, R8 ;  /* 0x0000001fff027819 */ /* 0x000fe20000011408 */
[----:B------:R-:W-:Y:S01]  /*04f0*/  IMAD.SHL.U32 R0, R0, 0x40, RZ ;  /* 0x0000004000007824 */ /* 0x000fe200078e00ff */
[----:B------:R-:W-:Y:S01]  /*0500*/  ULDC UR53, c[0x0][0x224] ;  /* 0x0000890000357ab9 */ /* 0x000fe20000000800 */
[----:B------:R-:W-:Y:S01]  /*0510*/  IMAD.SHL.U32 R216, R6, 0x8, RZ ;  /* 0x0000000806d87824 */ /* 0x000fe200078e00ff */
[----:B------:R-:W-:Y:S01]  /*0520*/  LEA.HI R215, R2, R8, RZ, 0x2 ;  /* 0x0000000802d77211 */ /* 0x000fe200078f10ff */
[----:B------:R-:W-:Y:S01]  /*0530*/  IMAD.IADD R10, R3, 0x1, -R4 ;  /* 0x00000001030a7824 */ /* 0x000fe200078e0a04 */
[----:B------:R-:W-:Y:S01]  /*0540*/  LOP3.LUT R0, R0, 0x1c0, RZ, 0xc0, !PT ;  /* 0x000001c000007812 */ /* 0x000fe200078ec0ff */
[----:B------:R-:W-:Y:S01]  /*0550*/  @UP5 UIMAD UR57, UR33, UR52, URZ ;  /* 0x00000034213952a4 */ /* 0x000fe2000f8e023f */
[----:B------:R-:W-:Y:S01]  /*0560*/  SHF.R.S32.HI R3, RZ, 0x1f, R7 ;  /* 0x0000001fff037819 */ /* 0x000fe20000011407 */
[----:B------:R-:W-:Y:S01]  /*0570*/  IMAD.SHL.U32 R186, R10, 0x200, RZ ;  /* 0x000002000aba7824 */ /* 0x000fe200078e00ff */
[----:B------:R-:W-:Y:S01]  /*0580*/  SHF.R.U32.HI R2, RZ, 0x3, R0 ;  /* 0x00000003ff027819 */ /* 0x000fe20000011600 */
[----:B------:R-:W-:Y:S01]  /*0590*/  ULDC.64 UR12, c[0x0][0x118] ;  /* 0x00004600000c7ab9 */ /* 0x000fe20000000a00 */
[----:B------:R-:W-:Y:S01]  /*05a0*/  LOP3.LUT R0, R0, 0x38, R216, 0xf8, !PT ;  /* 0x0000003800007812 */ /* 0x000fe200078ef8d8 */
[----:B------:R-:W-:Y:S01]  /*05b0*/  ULOP3.LUT UR59, UR36, UR59, URZ, 0x3c, !UPT ;  /* 0x0000003b243b7292 */ /* 0x000fe2000f8e3c3f */
[----:B------:R-:W-:Y:S01]  /*05c0*/  LEA.HI R11, R3, R7, RZ, 0x3 ;  /* 0x00000007030b7211 */ /* 0x000fe200078f18ff */
[----:B------:R-:W-:Y:S01]  /*05d0*/  USHF.R.S32.HI UR60, URZ, 0x1f, UR36 ;  /* 0x0000001f3f3c7899 */ /* 0x000fe20008011424 */
[----:B------:R-:W-:Y:S01]  /*05e0*/  LOP3.LUT R8, R0, R2, RZ, 0x3c, !PT ;  /* 0x0000000200087212 */ /* 0x000fe200078e3cff */
[C---:B------:R-:W-:Y:S01]  /*05f0*/  IMAD.SHL.U32 R0, R6.reuse, 0x40, RZ ;  /* 0x0000004006007824 */ /* 0x040fe200078e00ff */
[----:B------:R-:W-:Y:S01]  /*0600*/  LOP3.LUT R2, R11, 0xfffffff8, RZ, 0xc0, !PT ;  /* 0xfffffff80b027812 */ /* 0x000fe200078ec0ff */
[----:B------:R-:W-:Y:S01]  /*0610*/  UISETP.NE.AND UP6, UPT, UR8, URZ, UPT ;  /* 0x0000003f0800728c */ /* 0x000fe2000bfc5270 */
[----:B------:R-:W-:Y:S01]  /*0620*/  LOP3.LUT P4, RZ, R6, 0x2, RZ, 0xc0, !PT ;  /* 0x0000000206ff7812 */ /* 0x000fe2000788c0ff */
[----:B------:R-:W-:Y:S01]  /*0630*/  USHF.R.S32.HI UR61, URZ, 0x1f, UR36 ;  /* 0x0000001f3f3d7899 */ /* 0x000fe20008011424 */
[----:B------:R-:W-:Y:S01]  /*0640*/  LOP3.LUT R0, R0, 0x1c0, RZ, 0xc0, !PT ;  /* 0x000001c000007812 */ /* 0x000fe200078ec0ff */
[----:B------:R-:W-:Y:S01]  /*0650*/  IMAD.IADD R7, R7, 0x1, -R2 ;  /* 0x0000000107077824 */ /* 0x000fe200078e0a02 */
[----:B------:R-:W-:Y:S01]  /*0660*/  LOP3.LUT P3, RZ, R6, 0x4, RZ, 0xc0, !PT ;  /* 0x0000000406ff7812 */ /* 0x000fe2000786c0ff */
[----:B------:R-:W-:Y:S01]  /*0670*/  IMAD.SHL.U32 R2, R194, 0x10, RZ ;  /* 0x00000010c2027824 */ /* 0x000fe200078e00ff */
[C-C-:B------:R-:W-:Y:S01]  /*0680*/  LOP3.LUT R188, R0.reuse, 0x8, R9.reuse, 0xf8, !PT ;  /* 0x0000000800bc7812 */ /* 0x140fe200078ef809 */
[----:B------:R-:W-:Y:S01]  /*0690*/  UIMAD.WIDE.U32 UR42, UR38, UR44, URZ ;  /* 0x0000002c262a72a5 */ /* 0x000fe2000f8e003f */
[----:B------:R-:W-:Y:S01]  /*06a0*/  SHF.R.S32.HI R6, RZ, 0x7, R12 ;  /* 0x00000007ff067819 */ /* 0x000fe2000001140c */
[----:B------:R-:W-:Y:S01]  /*06b0*/  UIMAD UR54, UR39, UR44, URZ ;  /* 0x0000002c273672a4 */ /* 0x000fe2000f8e023f */
[----:B------:R-:W-:Y:S01]  /*06c0*/  LOP3.LUT R4, R0, 0x10, R2, 0xf8, !PT ;  /* 0x0000001000047812 */ /* 0x000fe200078ef802 */
[----:B------:R-:W-:Y:S01]  /*06d0*/  USHF.R.S32.HI UR56, URZ, 0x1f, UR49 ;  /* 0x0000001f3f387899 */ /* 0x000fe20008011431 */
[----:B------:R-:W-:Y:S01]  /*06e0*/  SHF.R.U32.HI R0, RZ, 0x3, R0 ;  /* 0x00000003ff007819 */ /* 0x000fe20000011600 */
[----:B------:R-:W-:Y:S01]  /*06f0*/  IMAD R2, R6, 0x800, R186 ;  /* 0x0000080006027824 */ /* 0x000fe200078e02ba */
[----:B------:R-:W-:Y:S01]  /*0700*/  LOP3.LUT R3, R5, 0x1, RZ, 0xc0, !PT ;  /* 0x0000000105037812 */ /* 0x000fe200078ec0ff */
[----:B------:R-:W-:Y:S01]  /*0710*/  UIMAD UR53, UR5, UR53, URZ ;  /* 0x00000035053572a4 */ /* 0x000fe2000f8e023f */
[----:B------:R-:W-:Y:S01]  /*0720*/  LOP3.LUT R188, R188, R0, RZ, 0x3c, !PT ;  /* 0x00000000bcbc7212 */ /* 0x000fe200078e3cff */
[----:B------:R-:W-:Y:S01]  /*0730*/  @!UP5 UIMAD UR52, UR6, UR52, URZ ;  /* 0x000000340634d2a4 */ /* 0x000fe2000f8e023f */
[----:B------:R-:W-:Y:S01]  /*0740*/  ISETP.NE.U32.AND P0, PT, R3, 0x1, PT ;  /* 0x000000010300780c */ /* 0x000fe20003f05070 */
[----:B------:R-:W-:Y:S01]  /*0750*/  IMAD.U32 R3, RZ, RZ, UR15 ;  /* 0x0000000fff037e24 */ /* 0x000fe2000f8e00ff */
[----:B------:R-:W-:Y:S01]  /*0760*/  LOP3.LUT R4, R4, 0x8, R9, 0xf8, !PT ;  /* 0x0000000804047812 */ /* 0x000fe200078ef809 */
[----:B------:R-:W-:Y:S01]  /*0770*/  IMAD.IADD R188, R2, 0x1, R188 ;  /* 0x0000000102bc7824 */ /* 0x000fe200078e02bc */
[----:B------:R-:W-:Y:S01]  /*0780*/  SHF.R.S32.HI R2, RZ, 0x6, R13 ;  /* 0x00000006ff027819 */ /* 0x000fe2000001140d */
[C---:B------:R-:W-:Y:S01]  /*0790*/  IMAD.SHL.U32 R3, R5.reuse, 0x40, RZ ;  /* 0x0000004005037824 */ /* 0x040fe200078e00ff */
[----:B------:R-:W-:Y:S01]  /*07a0*/  R2P PR, R5, 0x6 ;  /* 0x0000000605007804 */ /* 0x000fe20000000000 */
[----:B------:R-:W-:Y:S01]  /*07b0*/  IMAD.SHL.U32 R190, R188, 0x2, RZ ;  /* 0x00000002bcbe7824 */ /* 0x000fe200078e00ff */
[----:B------:R-:W-:Y:S01]  /*07c0*/  LOP3.LUT R186, R186, R4, R0, 0xf6, !PT ;  /* 0x00000004baba7212 */ /* 0x000fe200078ef600 */
[C---:B------:R-:W-:Y:S01]  /*07d0*/  IMAD R5, R2.reuse, 0x200, R8 ;  /* 0x0000020002057824 */ /* 0x040fe200078e0208 */
[----:B------:R-:W-:Y:S01]  /*07e0*/  LOP3.LUT R0, R3, 0x1c0, RZ, 0xc0, !PT ;  /* 0x000001c003007812 */ /* 0x000fe200078ec0ff */
[----:B------:R-:W-:Y:S01]  /*07f0*/  IMAD.SHL.U32 R2, R2, 0x8, RZ ;  /* 0x0000000802027824 */ /* 0x000fe200078e00ff */
[----:B------:R-:W-:Y:S01]  /*0800*/  SEL R185, R185, 0xffffffc0, !P3 ;  /* 0xffffffc0b9b97807 */ /* 0x000fe20005800000 */
[----:B------:R-:W-:Y:S01]  /*0810*/  IMAD.SHL.U32 R4, R10, 0x20, RZ ;  /* 0x000000200a047824 */ /* 0x000fe200078e00ff */
[----:B------:R1:W-:Y:S01]  /*0820*/  STL [R1+0x4], R5 ;  /* 0x0000040501007387 */ /* 0x0003e20000100800 */
[----:B------:R-:W-:Y:S01]  /*0830*/  SHF.R.U32.HI R3, RZ, 0x3, R0 ;  /* 0x00000003ff037819 */ /* 0x000fe20000011600 */
[----:B------:R-:W-:Y:S01]  /*0840*/  USHF.R.S32.HI UR51, URZ, 0x1f, UR47 ;  /* 0x0000001f3f337899 */ /* 0x000fe2000801142f */
[----:B------:R-:W-:Y:S01]  /*0850*/  LOP3.LUT R2, R2, 0x18, RZ, 0xc0, !PT ;  /* 0x0000001802027812 */ /* 0x000fe200078ec0ff */
[----:B------:R-:W-:Y:S01]  /*0860*/  USHF.R.S32.HI UR50, URZ, 0x1f, UR46 ;  /* 0x0000001f3f327899 */ /* 0x000fe2000801142e */
[----:B------:R-:W-:Y:S01]  /*0870*/  SEL R221, R221, 0x10, !P0 ;  /* 0x00000010dddd7807 */ /* 0x000fe20004000000 */
[----:B------:R-:W-:Y:S01]  /*0880*/  UMOV UR41, 0xffffc000 ;  /* 0xffffc00000297882 */ /* 0x000fe20000000000 */
[----:B------:R-:W-:-:S05]  /*0890*/  SHF.R.S32.HI R215, RZ, 0x2, R215 ;  /* 0x00000002ffd77819 */ /* 0x000fca00000114d7 */
[----:B------:R-:W-:Y:S02]  /*08a0*/  IMAD R215, R15, 0x10, R215 ;  /* 0x000000100fd77824 */ /* 0x000fe400078e02d7 */
[----:B-1----:R-:W-:Y:S01]  /*08b0*/  IMAD.SHL.U32 R5, R6, 0x20, RZ ;  /* 0x0000002006057824 */ /* 0x002fe200078e00ff */
[----:B------:R-:W-:-:S04]  /*08c0*/  LOP3.LUT R6, R2, 0x20, R4, 0xf8, !PT ;  /* 0x0000002002067812 */ /* 0x000fc800078ef804 */
[----:B------:R-:W-:Y:S02]  /*08d0*/  LOP3.LUT R4, R0, 0x20, R5, 0xf8, !PT ;  /* 0x0000002000047812 */ /* 0x000fe400078ef805 */
[----:B------:R-:W-:Y:S01]  /*08e0*/  LOP3.LUT R5, R3, R0, R2, 0x1e, !PT ;  /* 0x0000000003057212 */ /* 0x000fe200078e1e02 */
[----:B------:R-:W-:Y:S01]  /*08f0*/  IMAD.SHL.U32 R0, R14, 0x2, RZ ;  /* 0x000000020e007824 */ /* 0x000fe200078e00ff */
[----:B------:R-:W-:Y:S01]  /*0900*/  LOP3.LUT R3, R4, R3, RZ, 0x3c, !PT ;  /* 0x0000000304037212 */ /* 0x000fe200078e3cff */
[----:B------:R-:W-:Y:S02]  /*0910*/  IMAD.SHL.U32 R4, R7, 0x40, RZ ;  /* 0x0000004007047824 */ /* 0x000fe400078e00ff */
[--C-:B------:R-:W-:Y:S02]  /*0920*/  IMAD R2, R15, 0x400, R0.reuse ;  /* 0x000004000f027824 */ /* 0x100fe400078e0200 */
[----:B------:R-:W-:Y:S02]  /*0930*/  IMAD R0, R194, 0x400, R0 ;  /* 0x00000400c2007824 */ /* 0x000fe400078e0200 */
[----:B------:R-:W-:Y:S01]  /*0940*/  IMAD.IADD R219, R2, 0x1, R3 ;  /* 0x0000000102db7824 */ /* 0x000fe200078e0203 */
[----:B------:R-:W-:Y:S01]  /*0950*/  LOP3.LUT R2, R4, 0x1c0, RZ, 0xc0, !PT ;  /* 0x000001c004027812 */ /* 0x000fe200078ec0ff */
[----:B------:R-:W-:-:S02]  /*0960*/  IMAD.IADD R251, R0, 0x1, R5 ;  /* 0x0000000100fb7824 */ /* 0x000fc400078e0205 */
[----:B------:R-:W-:Y:S01]  /*0970*/  IMAD.SHL.U32 R0, R10, 0x8, RZ ;  /* 0x000000080a007824 */ /* 0x000fe200078e00ff */
[----:B------:R-:W-:Y:S01]  /*0980*/  SHF.R.U32.HI R3, RZ, 0x3, R2 ;  /* 0x00000003ff037819 */ /* 0x000fe20000011602 */
[----:B------:R-:W-:Y:S01]  /*0990*/  IMAD.SHL.U32 R4, R11, 0x40, RZ ;  /* 0x000000400b047824 */ /* 0x000fe200078e00ff */
[----:B------:R-:W-:Y:S01]  /*09a0*/  LEA R251, R251, 0xc000, 0x1 ;  /* 0x0000c000fbfb7811 */ /* 0x000fe200078e08ff */
[----:B------:R-:W-:Y:S01]  /*09b0*/  IMAD.SHL.U32 R219, R219, 0x2, RZ ;  /* 0x00000002dbdb7824 */ /* 0x000fe200078e00ff */
[----:B------:R-:W-:Y:S01]  /*09c0*/  LOP3.LUT R5, R2, 0x8, R0, 0xf8, !PT ;  /* 0x0000000802057812 */ /* 0x000fe200078ef800 */
[----:B------:R-:W-:Y:S01]  /*09d0*/  IMAD.U32 R7, RZ, RZ, UR7 ;  /* 0x00000007ff077e24 */ /* 0x000fe2000f8e00ff */
[----:B------:R-:W-:Y:S01]  /*09e0*/  LOP3.LUT R0, R4, 0xfffffe00, RZ, 0xc0, !PT ;  /* 0xfffffe0004007812 */ /* 0x000fe200078ec0ff */
[----:B------:R-:W-:Y:S01]  /*09f0*/  IMAD.IADD R222, R219, 0x1, R221 ;  /* 0x00000001dbde7824 */ /* 0x000fe200078e02dd */
[----:B------:R-:W-:Y:S02]  /*0a00*/  LOP3.LUT R2, R3, R6, R2, 0x1e, !PT ;  /* 0x0000000603027212 */ /* 0x000fe400078e1e02 */
[----:B------:R-:W-:Y:S01]  /*0a10*/  LOP3.LUT R3, R5, R3, RZ, 0x3c, !PT ;  /* 0x0000000305037212 */ /* 0x000fe200078e3cff */
[--C-:B------:R-:W-:Y:S01]  /*0a20*/  IMAD R203, R15, 0x400, R0.reuse ;  /* 0x000004000fcb7824 */ /* 0x100fe200078e0200 */
[----:B------:R-:W-:Y:S01]  /*0a30*/  LOP3.LUT R202, R2, R0, RZ, 0xfc, !PT ;  /* 0x0000000002ca7212 */ /* 0x000fe200078efcff */
[----:B------:R-:W-:Y:S01]  /*0a40*/  IMAD R194, R194, 0x400, R0 ;  /* 0x00000400c2c27824 */ /* 0x000fe200078e0200 */
[C---:B------:R-:W-:Y:S01]  /*0a50*/  IADD3 R220, R219.reuse, 0x20, RZ ;  /* 0x00000020dbdc7810 */ /* 0x040fe20007ffe0ff */
[----:B------:R-:W-:Y:S01]  /*0a60*/  IMAD.MOV.U32 R0, RZ, RZ, 0x20 ;  /* 0x00000020ff007424 */ /* 0x000fe200078e00ff */
[----:B------:R-:W-:Y:S01]  /*0a70*/  @P1 IADD3 R220, R219, -0x20, RZ ;  /* 0xffffffe0dbdc1810 */ /* 0x000fe20007ffe0ff */
[----:B------:R-:W-:Y:S01]  /*0a80*/  IMAD.IADD R194, R3, 0x1, R194 ;  /* 0x0000000103c27824 */ /* 0x000fe200078e02c2 */
[----:B------:R-:W-:Y:S01]  /*0a90*/  IADD3 R252, R251, 0x40, RZ ;  /* 0x00000040fbfc7810 */ /* 0x000fe20007ffe0ff */
[----:B------:R-:W-:Y:S01]  /*0aa0*/  IMAD.IADD R203, R203, 0x1, R3 ;  /* 0x00000001cbcb7824 */ /* 0x000fe200078e0203 */
[----:B------:R-:W-:Y:S01]  /*0ab0*/  SEL R0, R0, 0xffffffe0, !P4 ;  /* 0xffffffe000007807 */ /* 0x000fe20006000000 */
[----:B------:R-:W-:Y:S01]  /*0ac0*/  IMAD.IADD R221, R221, 0x1, R220 ;  /* 0x00000001dddd7824 */ /* 0x000fe200078e02dc */
[----:B------:R-:W-:-:S02]  /*0ad0*/  LEA R194, R194, 0x10000, 0x1 ;  /* 0x00010000c2c27811 */ /* 0x000fc400078e08ff */
[----:B------:R-:W-:Y:S01]  /*0ae0*/  @P2 IADD3 R252, R251, -0x40, RZ ;  /* 0xffffffc0fbfc2810 */ /* 0x000fe20007ffe0ff */
[C---:B------:R-:W-:Y:S02]  /*0af0*/  IMAD R189, R188.reuse, 0x2, R0 ;  /* 0x00000002bcbd7824 */ /* 0x040fe400078e0200 */
[----:B------:R-:W-:Y:S02]  /*0b00*/  IMAD R188, R188, 0x2, R185 ;  /* 0x00000002bcbc7824 */ /* 0x000fe400078e02b9 */
[----:B------:R-:W-:Y:S02]  /*0b10*/  IMAD.IADD R191, R185, 0x1, R189 ;  /* 0x00000001b9bf7824 */ /* 0x000fe400078e02bd */
[C---:B------:R-:W-:Y:S02]  /*0b20*/  IMAD R185, R186.reuse, 0x2, R185 ;  /* 0x00000002bab97824 */ /* 0x040fe400078e02b9 */
[----:B------:R-:W-:Y:S02]  /*0b30*/  IMAD.SHL.U32 R186, R186, 0x2, RZ ;  /* 0x00000002baba7824 */ /* 0x000fe400078e00ff */
.L_x_563:
[----:B------:R-:W-:Y:S02]  /*0b40*/  ULDC.64 UR4, c[0x0][0x240] ;  /* 0x0000900000047ab9 */ /* 0x000fe40000000a00 */
[----:B------:R-:W-:-:S02]  /*0b50*/  UISETP.NE.U32.AND UP1, UPT, URZ, UR4, UPT ;  /* 0x000000043f00728c */ /* 0x000fc4000bf25070 */
[----:B------:R-:W-:Y:S02]  /*0b60*/  USHF.L.U32 UR11, UR33, 0x2, URZ ;  /* 0x00000002210b7899 */ /* 0x000fe4000800063f */
[----:B------:R-:W-:Y:S02]  /*0b70*/  USHF.R.S32.HI UR40, URZ, 0x1f, UR33 ;  /* 0x0000001f3f287899 */ /* 0x000fe40008011421 */
[----:B------:R-:W-:Y:S02]  /*0b80*/  UISETP.NE.AND.EX UP1, UPT, URZ, UR5, UPT, UP1 ;  /* 0x000000053f00728c */ /* 0x000fe4000bf25310 */
[----:B------:R-:W-:Y:S02]  /*0b90*/  ULDC.64 UR8, c[0x0][0x250] ;  /* 0x0000940000087ab9 */ /* 0x000fe40000000a00 */
[----:B------:R-:W-:Y:S02]  /*0ba0*/  UISETP.NE.U32.AND UP3, UPT, URZ, UR8, UPT ;  /* 0x000000083f00728c */ /* 0x000fe4000bf65070 */
[----:B------:R-:W-:Y:S01]  /*0bb0*/  USHF.L.U64.HI UR10, UR33, 0x2, UR40 ;  /* 0x00000002210a7899 */ /* 0x000fe20008010228 */
[----:B------:R-:W-:Y:S01]  /*0bc0*/  PLOP3.LUT P2, PT, PT, PT, UP1, 0x80, 0x0 ;  /* 0x000000000000781c */ /* 0x000fe20003f4f018 */
[----:B------:R-:W-:-:S02]  /*0bd0*/  UIADD3 UR4, UP0, UR11, UR4, URZ ;  /* 0x000000040b047290 */ /* 0x000fc4000ff1e03f */
[----:B------:R-:W-:Y:S02]  /*0be0*/  UISETP.NE.AND.EX UP3, UPT, URZ, UR9, UPT, UP3 ;  /* 0x000000093f00728c */ /* 0x000fe4000bf65330 */
[----:B------:R-:W-:Y:S02]  /*0bf0*/  UIADD3.X UR5, UR10, UR5, URZ, UP0, !UPT ;  /* 0x000000050a057290 */ /* 0x000fe400087fe43f */
[----:B-12---:R-:W-:Y:S01]  /*0c00*/  IMAD.U32 R2, RZ, RZ, UR4 ;  /* 0x00000004ff027e24 */ /* 0x006fe2000f8e00ff */
[----:B------:R-:W-:Y:S01]  /*0c10*/  ULDC.U8 UR14, c[0x0][0x312] ;  /* 0x0000c480000e7ab9 */ /* 0x000fe20000000000 */
[----:B------:R-:W-:Y:S01]  /*0c20*/  PLOP3.LUT P0, PT, PT, PT, UP3, 0x80, 0x0 ;  /* 0x000000000000781c */ /* 0x000fe20003f0f038 */
[----:B------:R-:W-:Y:S01]  /*0c30*/  ULDC.64 UR6, c[0x0][0x248] ;  /* 0x0000920000067ab9 */ /* 0x000fe20000000a00 */
[----:B------:R-:W-:Y:S01]  /*0c40*/  IMAD.U32 R3, RZ, RZ, UR5 ;  /* 0x00000005ff037e24 */ /* 0x000fe2000f8e00ff */
[----:B------:R-:W-:Y:S02]  /*0c50*/  UISETP.NE.AND UP4, UPT, UR14, URZ, UPT ;  /* 0x0000003f0e00728c */ /* 0x000fe4000bf85270 */
[----:B------:R-:W-:-:S02]  /*0c60*/  @UP3 UIADD3 UR4, UP0, UR11, UR8, URZ ;  /* 0x000000080b043290 */ /* 0x000fc4000ff1e03f */
[----:B------:R1:W2:Y:S01]  /*0c70*/  @P2 LDG.E R7, [R2.64] ;  /* 0x0000000c02072981 */ /* 0x0002a2000c1e1900 */
[----:B------:R-:W-:Y:S02]  /*0c80*/  UISETP.EQ.U32.AND UP2, UPT, URZ, UR6, UPT ;  /* 0x000000063f00728c */ /* 0x000fe4000bf42070 */
[----:B------:R-:W-:Y:S01]  /*0c90*/  @UP3 UIADD3.X UR5, UR10, UR9, URZ, UP0, !UPT ;  /* 0x000000090a053290 */ /* 0x000fe200087fe43f */
[----:B---3--:R1:W3:Y:S01]  /*0ca0*/  @P2 LDG.E R6, [R2.64+0x4] ;  /* 0x0000040c02062981 */ /* 0x0082e2000c1e1900 */
[----:B------:R-:W-:Y:S01]  /*0cb0*/  MOV R4, UR4 ;  /* 0x0000000400047c02 */ /* 0x000fe20008000f00 */
[----:B------:R-:W-:-:S03]  /*0cc0*/  UISETP.EQ.OR.EX UP2, UPT, URZ, UR7, !UP4, UP2 ;  /* 0x000000073f00728c */ /* 0x000fc6000e742720 */
[----:B------:R-:W-:Y:S01]  /*0cd0*/  IMAD.U32 R5, RZ, RZ, UR5 ;  /* 0x00000005ff057e24 */ /* 0x000fe2000f8e00ff */
[----:B------:R-:W-:-:S04]  /*0ce0*/  UIADD3 UR6, UP0, UR11, UR6, URZ ;  /* 0x000000060b067290 */ /* 0x000fc8000ff1e03f */
[----:B----4-:R-:W4:Y:S01]  /*0cf0*/  @P0 LDG.E R4, [R4.64] ;  /* 0x0000000c04040981 */ /* 0x010f22000c1e1900 */
        /* <DEDUP_REMOVED lines=25> */
.L_x_517:
        /* <DEDUP_REMOVED lines=22> */
[----:B------:R-:W-:Y:S02]  /*0ff0*/  UIMAD UR7, UR40, UR8, URZ ;  /* 0x00000008280772a4 */ /* 0x000fe4000f8e023f */
[----:B-1----:R-:W-:Y:S02]  /*1000*/  UISETP.NE.AND UP0, UPT, UR25, -0x1, UPT ;  /* 0xffffffff1900788c */ /* 0x002fe4000bf05270 */
[----:B------:R-:W-:Y:S02]  /*1010*/  UIADD3 UR6, UR19, 0x3f, URZ ;  /* 0x0000003f13067890 */ /* 0x000fe4000fffe03f */
[----:B------:R-:W-:Y:S02]  /*1020*/  UIMAD UR15, UR33, UR9, UR7 ;  /* 0x00000009210f72a4 */ /* 0x000fe4000f8e0207 */
[----:B------:R-:W-:Y:S01]  /*1030*/  USHF.R.S32.HI UR7, URZ, 0x1f, UR6 ;  /* 0x0000001f3f077899 */ /* 0x000fe20008011406 */
[----:B------:R-:W-:Y:S01]  /*1040*/  PLOP3.LUT P1, PT, PT, PT, UP0, 0x80, 0x0 ;  /* 0x000000000000781c */ /* 0x000fe20003f2f008 */
[----:B------:R-:W-:-:S02]  /*1050*/  ULDC.64 UR10, c[0x0][0x190] ;  /* 0x00006400000a7ab9 */ /* 0x000fc40000000a00 */
[----:B------:R-:W-:Y:S02]  /*1060*/  ULEA.HI UR9, UR7, UR6, URZ, 0x6 ;  /* 0x0000000607097291 */ /* 0x000fe4000f8f303f */
[----:B------:R-:W-:Y:S02]  /*1070*/  UIMAD.WIDE.U32 UR4, UR33, UR8, URZ ;  /* 0x00000008210472a5 */ /* 0x000fe4000f8e003f */
[----:B------:R-:W-:Y:S02]  /*1080*/  UISETP.NE.AND UP2, UPT, UR14, -0x1, UPT ;  /* 0xffffffff0e00788c */ /* 0x000fe4000bf45270 */
[----:B------:R-:W-:Y:S02]  /*1090*/  UIMAD.WIDE.U32 UR6, UR14, UR10, URZ ;  /* 0x0000000a0e0672a5 */ /* 0x000fe4000f8e003f */
[----:B------:R-:W-:Y:S02]  /*10a0*/  @UP0 UIADD3 UR8, UR22, UR25, URZ ;  /* 0x0000001916080290 */ /* 0x000fe4000fffe03f */
[----:B------:R-:W-:-:S02]  /*10b0*/  ULDC.64 UR20, c[0x0][0x198] ;  /* 0x0000660000147ab9 */ /* 0x000fc40000000a00 */
[----:B------:R-:W-:Y:S02]  /*10c0*/  UIADD3 UR34, UR5, UR15, URZ ;  /* 0x0000000f05227290 */ /* 0x000fe4000fffe03f */
[----:B------:R-:W-:Y:S02]  /*10d0*/  USEL UR37, UR4, UR6, !UP2 ;  /* 0x0000000604257287 */ /* 0x000fe4000d000000 */
[----:B------:R-:W-:Y:S02]  /*10e0*/  @UP0 UIMAD.WIDE.U32 UR4, UR8, UR20, URZ ;  /* 0x00000014080402a5 */ /* 0x000fe4000f8e003f */
[----:B------:R-:W-:Y:S02]  /*10f0*/  ULOP3.LUT UR6, UR9, 0xffffffc0, URZ, 0xc0, !UPT ;  /* 0xffffffc009067892 */ /* 0x000fe4000f8ec03f */
[----:B------:R-:W-:Y:S02]  /*1100*/  @UP0 UIMAD UR27, UR8, UR21, UR5 ;  /* 0x00000015081b02a4 */ /* 0x000fe4000f8e0205 */
[----:B------:R-:W-:-:S02]  /*1110*/  UIMAD UR5, UR14, UR11, URZ ;  /* 0x0000000b0e0572a4 */ /* 0x000fc4000f8e023f */
[----:B------:R-:W-:Y:S02]  /*1120*/  UIADD3 UR11, UR6, -0x40, URZ ;  /* 0xffffffc0060b7890 */ /* 0x000fe4000fffe03f */
[----:B------:R-:W-:Y:S02]  /*1130*/  USHF.R.S32.HI UR35, URZ, 0x6, UR9 ;  /* 0x000000063f237899 */ /* 0x000fe40008011409 */
        /* <DEDUP_REMOVED lines=16> */
.L_x_519:
        /* <DEDUP_REMOVED lines=9> */
[----:B------:R-:W-:Y:S02]  /*12d0*/  ULDC.64 UR8, c[0x0][0x188] ;  /* 0x0000620000087ab9 */ /* 0x000fe40000000a00 */
[----:B------:R-:W-:Y:S02]  /*12e0*/  UIMAD UR7, UR22, UR7, UR4 ;  /* 0x00000007160772a4 */ /* 0x000fe4000f8e0204 */
[----:B------:R-:W-:-:S04]  /*12f0*/  UIMAD UR4, UR40, UR8, URZ ;  /* 0x00000008280472a4 */ /* 0x000fc8000f8e023f */
[----:B------:R-:W-:Y:S02]  /*1300*/  UIMAD UR9, UR33, UR9, UR4 ;  /* 0x00000009210972a4 */ /* 0x000fe4000f8e0204 */
[----:B------:R-:W-:-:S04]  /*1310*/  UIMAD.WIDE.U32 UR4, UR22, UR6, URZ ;  /* 0x00000006160472a5 */ /* 0x000fc8000f8e003f */
[----:B------:R-:W-:-:S04]  /*1320*/  UIADD3 UR5, UR5, UR7, URZ ;  /* 0x0000000705057290 */ /* 0x000fc8000fffe03f */
[----:B------:R-:W-:-:S04]  /*1330*/  UIMAD.WIDE.U32 UR4, UR33, UR8, UR4 ;  /* 0x00000008210472a5 */ /* 0x000fc8000f8e0004 */
[----:B------:R-:W-:-:S03]  /*1340*/  UIADD3 UR32, UR5, UR9, URZ ;  /* 0x0000000905207290 */ /* 0x000fc6000fffe03f */
[----:B------:R-:W-:Y:S02]  /*1350*/  UMOV UR31, UR4 ;  /* 0x00000004001f7c82 */ /* 0x000fe40008000000 */
.L_x_520:
        /* <DEDUP_REMOVED lines=8> */
[----:B------:R-:W-:Y:S02]  /*13e0*/  USHF.R.S32.HI UR20, URZ, 0x1f, UR18 ;  /* 0x0000001f3f147899 */ /* 0x000fe40008011412 */
[----:B------:R-:W-:-:S02]  /*13f0*/  @UP2 UMOV UR28, UR4 ;  /* 0x00000004001c2c82 */ /* 0x000fc40008000000 */
        /* <DEDUP_REMOVED lines=8> */
[----:B------:R-:W-:Y:S01]  /*1480*/  UIMAD UR4, UR40, UR8, UR55 ;  /* 0x00000008280472a4 */ /* 0x000fe2000f8e0237 */
[----:B------:R-:W2:Y:S03]  /*1490*/  S2UR UR8, SR_CTAID.X ;  /* 0x00000000000879c3 */ /* 0x000ea60000002500 */
        /* <DEDUP_REMOVED lines=8> */
[----:B------:R-:W-:Y:S01]  /*1520*/  ULDC.64 UR6, c[0x0][0x3d8] ;  /* 0x0000f60000067ab9 */ /* 0x000fe20000000a00 */
[----:B-1----:R-:W-:Y:S01]  /*1530*/  IMAD.MOV R0, RZ, RZ, -R3 ;  /* 0x000000ffff007224 */ /* 0x002fe200078e0a03 */
[----:B--2---:R-:W-:Y:S01]  /*1540*/  UIMAD.WIDE.U32 UR4, UR8, UR6, URZ ;  /* 0x00000006080472a5 */ /* 0x004fe2000f8e003f */
[----:B------:R-:W-:Y:S02]  /*1550*/  IMAD.MOV.U32 R2, RZ, RZ, RZ ;  /* 0x000000ffff027224 */ /* 0x000fe400078e00ff */
[----:B------:R-:W-:Y:S01]  /*1560*/  IMAD R0, R0, R5, RZ ;  /* 0x0000000500007224 */ /* 0x000fe200078e02ff */
[----:B------:R-:W-:-:S02]  /*1570*/  USEL UR15, UR4, URZ, UP6 ;  /* 0x0000003f040f7287 */ /* 0x000fc4000b000000 */
[----:B------:R-:W-:Y:S01]  /*1580*/  UIMAD UR7, UR8, UR7, UR5 ;  /* 0x00000007080772a4 */ /* 0x000fe2000f8e0205 */
[----:B------:R-:W-:Y:S01]  /*1590*/  IMAD.HI.U32 R0, R3, R0, R2 ;  /* 0x0000000003007227 */ /* 0x000fe200078e0002 */
[----:B------:R-:W-:Y:S02]  /*15a0*/  USHF.L.U64.HI UR4, UR33, 0x7, UR40 ;  /* 0x0000000721047899 */ /* 0x000fe40008010228 */
[----:B------:R-:W-:Y:S01]  /*15b0*/  USHF.L.U32 UR8, UR33, 0x7, URZ ;  /* 0x0000000721087899 */ /* 0x000fe2000800063f */
[----:B------:R-:W-:Y:S01]  /*15c0*/  IMAD.MOV.U32 R2, RZ, RZ, R4 ;  /* 0x000000ffff027224 */ /* 0x000fe200078e0004 */
[----:B------:R-:W-:Y:S02]  /*15d0*/  USEL UR5, UR4, URZ, UP1 ;  /* 0x0000003f04057287 */ /* 0x000fe40008800000 */
[----:B------:R-:W-:Y:S01]  /*15e0*/  USEL UR4, UR8, URZ, UP1 ;  /* 0x0000003f08047287 */ /* 0x000fe20008800000 */
[----:B------:R-:W-:Y:S02]  /*15f0*/  IMAD.HI.U32 R0, R0, R2, RZ ;  /* 0x0000000200007227 */ /* 0x000fe400078e00ff */
[----:B------:R-:W-:-:S02]  /*1600*/  ULDC UR8, c[0x0][0x234] ;  /* 0x00008d0000087ab9 */ /* 0x000fc40000000800 */
[----:B------:R-:W-:Y:S01]  /*1610*/  IMAD.MOV R3, RZ, RZ, -R0 ;  /* 0x000000ffff037224 */ /* 0x000fe200078e0a00 */
[----:B------:R-:W-:-:S03]  /*1620*/  UIADD3 UR4, UP1, UR11, UR4, URZ ;  /* 0x000000040b047290 */ /* 0x000fc6000ff3e03f */
[C---:B------:R-:W-:Y:S01]  /*1630*/  IMAD R2, R5.reuse, R3, R2 ;  /* 0x0000000305027224 */ /* 0x040fe200078e0202 */
[----:B------:R-:W-:Y:S02]  /*1640*/  UIADD3.X UR6, UR30, UR5, URZ, UP1, !UPT ;  /* 0x000000051e067290 */ /* 0x000fe40008ffe43f */
[----:B------:R-:W-:Y:S02]  /*1650*/  UIMAD UR5, UR39, UR4, URZ ;  /* 0x00000004270572a4 */ /* 0x000fe4000f8e023f */
[----:B------:R-:W-:Y:S02]  /*1660*/  ISETP.GT.U32.AND P0, PT, R5, R2, PT ;  /* 0x000000020500720c */ /* 0x000fe40003f04070 */
[----:B------:R-:W-:Y:S02]  /*1670*/  UIMAD UR6, UR38, UR6, UR5 ;  /* 0x00000006260672a4 */ /* 0x000fe4000f8e0205 */
[----:B------:R-:W-:-:S04]  /*1680*/  @UP5 USEL UR5, UR57, UR14, !UP2 ;  /* 0x0000000e39055287 */ /* 0x000fc8000d000000 */
[----:B------:R-:W-:Y:S02]  /*1690*/  @UP5 UIMAD UR10, UR36, UR8, UR5 ;  /* 0x00000008240a52a4 */ /* 0x000fe4000f8e0205 */
[----:B------:R-:W-:Y:S02]  /*16a0*/  UIMAD.WIDE.U32 UR4, UR38, UR4, URZ ;  /* 0x00000004260472a5 */ /* 0x000fe4000f8e003f */
[----:B------:R-:W-:Y:S01]  /*16b0*/  USEL UR8, UR7, URZ, UP6 ;  /* 0x0000003f07087287 */ /* 0x000fe2000b000000 */
[----:B------:R-:W-:Y:S01]  /*16c0*/  @!P0 IMAD.IADD R2, R2, 0x1, -R5 ;  /* 0x0000000102028824 */ /* 0x000fe200078e0a05 */
[----:B------:R-:W-:Y:S01]  /*16d0*/  @!P0 IADD3 R0, R0, 0x1, RZ ;  /* 0x0000000100008810 */ /* 0x000fe20007ffe0ff */
[----:B------:R-:W-:Y:S01]  /*16e0*/  @!UP5 UMOV UR10, UR52 ;  /* 0x00000034000adc82 */ /* 0x000fe20008000000 */
[----:B------:R-:W-:Y:S01]  /*16f0*/  ISETP.LE.AND P0, PT, RZ, UR59, PT ;  /* 0x0000003bff007c0c */ /* 0x000fe2000bf03270 */
[----:B------:R-:W-:Y:S01]  /*1700*/  UIADD3 UR7, UR5, UR6, URZ ;  /* 0x0000000605077290 */ /* 0x000fe2000fffe03f */
        /* <DEDUP_REMOVED lines=13> */
.L_x_521:
[----:B------:R-:W-:Y:S02]  /*17e0*/  UMOV UR6, UR53 ;  /* 0x0000003500067c82 */ /* 0x000fe40008000000 */
.L_x_522:
[----:B------:R-:W1:Y:S01]  /*17f0*/  S2R R21, SR_TID.X ;  /* 0x0000000000157919 */ /* 0x000e620000002100 */
[----:B------:R-:W-:Y:S01]  /*1800*/  UIADD3 UR4, UP4, UP3, UR4, UR47, UR49 ;  /* 0x0000002f04047290 */ /* 0x000fe2000fb9e031 */
[----:B------:R-:W-:Y:S01]  /*1810*/  SHF.R.S32.HI R217, RZ, 0x1f, R216 ;  /* 0x0000001fffd97819 */ /* 0x000fe200000114d8 */
[----:B------:R-:W-:Y:S01]  /*1820*/  IMAD.U32 R5, RZ, RZ, UR11 ;  /* 0x0000000bff057e24 */ /* 0x000fe2000f8e00ff */
[----:B------:R-:W-:Y:S01]  /*1830*/  UIADD3 UR10, UR11, UR10, URZ ;  /* 0x0000000a0b0a7290 */ /* 0x000fe2000fffe03f */
[----:B------:R-:W-:Y:S01]  /*1840*/  BSSY B1, `(.L_x_518) ;  /* 0x00006b7000017945 */ /* 0x000fe20003800000 */
[----:B------:R-:W-:Y:S01]  /*1850*/  UIADD3 UR26, UP2, UP1, UR15, UR4, UR16 ;  /* 0x000000040f1a7290 */ /* 0x000fe2000f95e010 */
[----:B------:R-:W-:Y:S01]  /*1860*/  IADD3 R218, R216, 0x40, RZ ;  /* 0x00000040d8da7810 */ /* 0x000fe20007ffe0ff */
[----:B------:R-:W-:Y:S02]  /*1870*/  UIADD3.X UR4, UR7, UR51, UR56, UP4, UP3 ;  /* 0x0000003307047290 */ /* 0x000fe4000a7e6438 */
[----:B------:R-:W-:-:S02]  /*1880*/  ULDC.64 UR14, c[0x0][0x3c8] ;  /* 0x0000f200000e7ab9 */ /* 0x000fc40000000a00 */
[----:B------:R-:W-:Y:S02]  /*1890*/  UIADD3.X UR21, UR8, UR4, UR9, UP2, UP1 ;  /* 0x0000000408157290 */ /* 0x000fe400097e2409 */
[----:B------:R-:W-:Y:S02]  /*18a0*/  ULDC UR16, c[0x0][0x2e8] ;  /* 0x0000ba0000107ab9 */ /* 0x000fe40000000800 */
[----:B------:R-:W-:Y:S02]  /*18b0*/  ULDC.64 UR4, c[0x0][0x1a8] ;  /* 0x00006a0000047ab9 */ /* 0x000fe40000000a00 */
[----:B------:R-:W-:-:S04]  /*18c0*/  UIMAD UR4, UR60, UR4, URZ ;  /* 0x000000043c0472a4 */ /* 0x000fc8000f8e023f */
[----:B------:R-:W-:Y:S01]  /*18d0*/  UIMAD UR9, UR36, UR5, UR4 ;  /* 0x00000005240972a4 */ /* 0x000fe2000f8e0204 */
[----:B-1----:R-:W-:Y:S02]  /*18e0*/  SHF.R.S32.HI R22, RZ, 0x1f, R21 ;  /* 0x0000001fff167819 */ /* 0x002fe40000011415 */
[----:B------:R-:W-:Y:S02]  /*18f0*/  ULDC.64 UR4, c[0x0][0x378] ;  /* 0x0000de0000047ab9 */ /* 0x000fe40000000a00 */
[----:B------:R-:W-:Y:S01]  /*1900*/  UIMAD UR4, UR60, UR4, URZ ;  /* 0x000000043c0472a4 */ /* 0x000fe2000f8e023f */
[----:B------:R-:W-:-:S03]  /*1910*/  LEA.HI R19, R22, R21, RZ, 0x3 ;  /* 0x0000001516137211 */ /* 0x000fc600078f18ff */
[----:B------:R-:W-:Y:S01]  /*1920*/  UIMAD UR8, UR36, UR5, UR4 ;  /* 0x00000005240872a4 */ /* 0x000fe2000f8e0204 */
[----:B------:R-:W-:Y:S02]  /*1930*/  SHF.R.S32.HI R12, RZ, 0x3, R19 ;  /* 0x00000003ff0c7819 */ /* 0x000fe40000011413 */
[----:B------:R-:W-:Y:S02]  /*1940*/  ULDC.64 UR4, c[0x0][0x370] ;  /* 0x0000dc0000047ab9 */ /* 0x000fe40000000a00 */
[----:B------:R-:W-:Y:S01]  /*1950*/  UIMAD UR4, UR30, UR4, URZ ;  /* 0x000000041e0472a4 */ /* 0x000fe2000f8e023f */
[----:B------:R-:W-:Y:S02]  /*1960*/  SHF.R.S32.HI R20, RZ, 0x1f, R12 ;  /* 0x0000001fff147819 */ /* 0x000fe4000001140c */
[----:B------:R-:W-:Y:S01]  /*1970*/  IADD3 R0, P0, R12, UR11, RZ ;  /* 0x0000000b0c007c10 */ /* 0x000fe2000ff1e0ff */
[----:B------:R-:W-:Y:S02]  /*1980*/  UIMAD UR7, UR11, UR5, UR4 ;  /* 0x000000050b0772a4 */ /* 0x000fe4000f8e0204 */
[----:B------:R-:W-:Y:S01]  /*1990*/  UIADD3 UR4, UR11, UR6, URZ ;  /* 0x000000060b047290 */ /* 0x000fe2000fffe03f */
[----:B------:R-:W-:Y:S01]  /*19a0*/  IADD3.X R4, R20, UR30, RZ, P0, !PT ;  /* 0x0000001e14047c10 */ /* 0x000fe200087fe4ff */
[----:B------:R-:W-:Y:S01]  /*19b0*/  UMOV UR30, 0x4 ;  /* 0x00000004001e7882 */ /* 0x000fe20000000000 */
[----:B------:R-:W-:Y:S01]  /*19c0*/  IMAD.WIDE.U32 R2, R0, c[0x0][0x190], R216 ;  /* 0x0000640000027a25 */ /* 0x000fe200078e00d8 */
[----:B------:R-:W-:-:S03]  /*19d0*/  UIMAD.WIDE UR4, UR4, UR30, UR14 ;  /* 0x0000001e040472a5 */ /* 0x000fc6000f8e020e */
[----:B------:R-:W-:Y:S01]  /*19e0*/  IMAD R4, R4, c[0x0][0x190], RZ ;  /* 0x0000640004047a24 */ /* 0x000fe200078e02ff */
[----:B------:R-:W-:-:S03]  /*19f0*/  IADD3 R8, P0, R2, UR37, RZ ;  /* 0x0000002502087c10 */ /* 0x000fc6000ff1e0ff */
[----:B------:R-:W-:Y:S01]  /*1a00*/  IMAD R0, R0, c[0x0][0x194], R4 ;  /* 0x0000650000007a24 */ /* 0x000fe200078e0204 */
[----:B------:R-:W-:Y:S02]  /*1a10*/  UMOV UR15, UR4 ;  /* 0x00000004000f7c82 */ /* 0x000fe40008000000 */
[----:B------:R-:W-:Y:S02]  /*1a20*/  UIADD3 UR4, -UR17, UR19, UR18 ;  /* 0x0000001311047290 */ /* 0x000fe4000fffe112 */
[----:B------:R-:W-:Y:S01]  /*1a30*/  IADD3.X R9, R3, UR34, R0, P0, !PT ;  /* 0x0000002203097c10 */ /* 0x000fe200087fe400 */
[----:B------:R-:W-:Y:S01]  /*1a40*/  UMOV UR14, UR5 ;  /* 0x00000005000e7c82 */ /* 0x000fe20008000000 */
[----:B------:R-:W-:Y:S01]  /*1a50*/  LEA.HI R0, R22, R21, RZ, 0x5 ;  /* 0x0000001516007211 */ /* 0x000fe200078f28ff */
[----:B------:R-:W-:Y:S01]  /*1a60*/  UIADD3 UR4, UR4, -UR16, URZ ;  /* 0x8000001004047290 */ /* 0x000fe2000fffe03f */
[----:B------:R-:W-:Y:S02]  /*1a70*/  IADD3 R2, P0, R216, UR28, RZ ;  /* 0x0000001cd8027c10 */ /* 0x000fe4000ff1e0ff */
[----:B------:R-:W-:Y:S01]  /*1a80*/  LOP3.LUT R4, R0, 0xffffffe0, RZ, 0xc0, !PT ;  /* 0xffffffe000047812 */ /* 0x000fe200078ec0ff */
[----:B------:R-:W-:Y:S01]  /*1a90*/  USHF.R.S32.HI UR16, URZ, 0x1f, UR4 ;  /* 0x0000001f3f107899 */ /* 0x000fe20008011404 */
[----:B------:R-:W-:-:S02]  /*1aa0*/  SHF.R.S32.HI R0, RZ, 0x5, R0 ;  /* 0x00000005ff007819 */ /* 0x000fc40000011400 */
[----:B------:R-:W-:Y:S01]  /*1ab0*/  IADD3.X R3, R217, UR29, RZ, P0, !PT ;  /* 0x0000001dd9037c10 */ /* 0x000fe200087fe4ff */
[----:B------:R-:W-:Y:S01]  /*1ac0*/  ULEA.HI UR16, UR16, UR4, URZ, 0x6 ;  /* 0x0000000410107291 */ /* 0x000fe2000f8f303f */
[----:B------:R-:W-:Y:S01]  /*1ad0*/  IMAD.IADD R17, R21, 0x1, -R4 ;  /* 0x0000000115117824 */ /* 0x000fe200078e0a04 */
[----:B------:R-:W-:Y:S02]  /*1ae0*/  ULDC.64 UR28, c[0x0][0x200] ;  /* 0x00008000001c7ab9 */ /* 0x000fe40000000a00 */
[----:B------:R-:W-:Y:S01]  /*1af0*/  USHF.R.S32.HI UR16, URZ, 0x6, UR16 ;  /* 0x000000063f107899 */ /* 0x000fe20008011410 */
[----:B------:R-:W-:Y:S01]  /*1b00*/  IMAD R0, R0, UR48, R17 ;  /* 0x0000003000007c24 */ /* 0x000fe2000f8e0211 */
[----:B------:R-:W-:Y:S01]  /*1b10*/  UIMAD.WIDE UR10, UR10, UR30, UR28 ;  /* 0x0000001e0a0a72a5 */ /* 0x000fe2000f8e021c */
[----:B------:R-:W-:Y:S01]  /*1b20*/  IMAD.WIDE.U32 R2, R5, c[0x0][0x370], R2 ;  /* 0x0000dc0005027a25 */ /* 0x000fe200078e0002 */
[----:B------:R-:W-:Y:S02]  /*1b30*/  UISETP.LT.AND UP1, UPT, URZ, UR16, UPT ;  /* 0x000000103f00728c */ /* 0x000fe4000bf21270 */
[----:B------:R-:W-:-:S02]  /*1b40*/  IADD3 R6, P0, R0, UR26, RZ ;  /* 0x0000001a00067c10 */ /* 0x000fc4000ff1e0ff */
[----:B------:R-:W-:Y:S01]  /*1b50*/  USEL UR16, URZ, UR16, !UP1 ;  /* 0x000000103f107287 */ /* 0x000fe2000c800000 */
[----:B------:R-:W-:Y:S01]  /*1b60*/  IADD3 R3, R3, UR7, RZ ;  /* 0x0000000703037c10 */ /* 0x000fe2000fffe0ff */
[----:B------:R-:W-:Y:S01]  /*1b70*/  UIADD3 UR7, UR35, -0x1, URZ ;  /* 0xffffffff23077890 */ /* 0x000fe2000fffe03f */
[----:B------:R-:W-:Y:S01]  /*1b80*/  LEA.HI.X.SX32 R7, R0, UR21, 0x1, P0 ;  /* 0x0000001500077c11 */ /* 0x000fe200080f0eff */
[----:B------:R-:W-:Y:S01]  /*1b90*/  IMAD.U32 R0, RZ, RZ, UR36 ;  /* 0x00000024ff007e24 */ /* 0x000fe2000f8e00ff */
[----:B------:R-:W-:Y:S01]  /*1ba0*/  UISETP.GT.AND UP1, UPT, UR35, UR16, UPT ;  /* 0x000000102300728c */ /* 0x000fe2000bf24270 */
[----:B------:R-:W-:Y:S02]  /*1bb0*/  LEA R204, P0, R6, c[0x0][0x350], 0x2 ;  /* 0x0000d40006cc7a11 */ /* 0x000fe400078010ff */
[----:B------:R-:W-:Y:S02]  /*1bc0*/  IMAD.WIDE.U32 R2, R0, c[0x0][0x378], R2 ;  /* 0x0000de0000027a25 */ /* 0x000fe400078e0002 */
[----:B------:R-:W-:-:S02]  /*1bd0*/  LEA.HI.X R205, R6, c[0x0][0x354], R7, 0x2, P0 ;  /* 0x0000d50006cd7a11 */ /* 0x000fc400000f1407 */
[----:B------:R-:W-:Y:S01]  /*1be0*/  PLOP3.LUT P0, PT, PT, PT, UP1, 0x80, 0x0 ;  /* 0x000000000000781c */ /* 0x000fe20003f0f018 */
[----:B------:R-:W-:Y:S01]  /*1bf0*/  IMAD.MOV.U32 R4, RZ, RZ, R2 ;  /* 0x000000ffff047224 */ /* 0x000fe200078e0002 */
[----:B------:R-:W-:Y:S01]  /*1c00*/  IADD3 R5, R3, UR8, RZ ;  /* 0x0000000803057c10 */ /* 0x000fe2000fffe0ff */
[----:B------:R-:W-:Y:S02]  /*1c10*/  IMAD R0, R20, c[0x0][0x370], RZ ;  /* 0x0000dc0014007a24 */ /* 0x000fe400078e02ff */
[----:B------:R-:W-:Y:S02]  /*1c20*/  IMAD.U32 R2, RZ, RZ, UR36 ;  /* 0x00000024ff027e24 */ /* 0x000fe4000f8e00ff */
[C---:B------:R-:W-:Y:S02]  /*1c30*/  IMAD R0, R12.reuse, c[0x0][0x374], R0 ;  /* 0x0000dd000c007a24 */ /* 0x040fe400078e0200 */
[----:B------:R-:W-:-:S04]  /*1c40*/  IMAD.WIDE.U32 R4, R12, c[0x0][0x370], R4 ;  /* 0x0000dc000c047a25 */ /* 0x000fc800078e0004 */
[----:B------:R-:W-:Y:S01]  /*1c50*/  IMAD.WIDE.U32 R8, R2, c[0x0][0x1a8], R8 ;  /* 0x00006a0002087a25 */ /* 0x000fe200078e0008 */
[----:B------:R-:W-:-:S03]  /*1c60*/  LEA R210, P2, R4, c[0x0][0x330], 0x1 ;  /* 0x0000cc0004d27a11 */ /* 0x000fc600078408ff */
[----:B------:R-:W-:Y:S01]  /*1c70*/  IMAD.IADD R15, R5, 0x1, R0 ;  /* 0x00000001050f7824 */ /* 0x000fe200078e0200 */
[----:B------:R-:W-:Y:S02]  /*1c80*/  IADD3 R16, R9, UR9, RZ ;  /* 0x0000000909107c10 */ /* 0x000fe4000fffe0ff */
[----:B------:R-:W-:Y:S02]  /*1c90*/  LEA R212, P3, R8, c[0x0][0x160], 0x1 ;  /* 0x0000580008d47a11 */ /* 0x000fe400078608ff */
[----:B------:R-:W-:Y:S02]  /*1ca0*/  LEA.HI.X R211, R4, c[0x0][0x334], R15, 0x1, P2 ;  /* 0x0000cd0004d37a11 */ /* 0x000fe400010f0c0f */
[----:B------:R-:W-:Y:S01]  /*1cb0*/  LEA.HI.X R213, R8, c[0x0][0x164], R16, 0x1, P3 ;  /* 0x0000590008d57a11 */ /* 0x000fe200018f0c10 */
[----:B------:R-:W-:Y:S05]  /*1cc0*/  @P0 BRA `(.L_x_523) ;  /* 0x0000082000000947 */ /* 0x000fea0003800000 */
[----:B------:R-:W-:Y:S02]  /*1cd0*/  @UP0 UIADD3 UR6, UR22, UR25, URZ ;  /* 0x0000001916060290 */ /* 0x000fe4000fffe03f */
[----:B------:R-:W-:-:S02]  /*1ce0*/  ULDC.64 UR8, c[0x0][0x3a0] ;  /* 0x0000e80000087ab9 */ /* 0x000fc40000000a00 */
        /* <DEDUP_REMOVED lines=16> */
.L_x_524:
        /* <DEDUP_REMOVED lines=18> */
.L_x_525:
        /* <DEDUP_REMOVED lines=30> */
.L_x_527:
[----:B------:R-:W-:Y:S05]  /*20f0*/  BSYNC B0 ;  /* 0x0000000000007941 */ /* 0x000fea0003800000 */
.L_x_526:
        /* <DEDUP_REMOVED lines=17> */
.L_x_529:
[----:B------:R-:W-:Y:S05]  /*2210*/  BSYNC B0 ;  /* 0x0000000000007941 */ /* 0x000fea0003800000 */
.L_x_528:
[----:B------:R-:W-:Y:S01]  /*2220*/  ULDC.64 UR4, c[0x0][0x3a8] ;  /* 0x0000ea0000047ab9 */ /* 0x000fe20000000a00 */
[----:B-1----:R-:W-:Y:S01]  /*2230*/  IMAD.U32 R2, RZ, RZ, UR18 ;  /* 0x00000012ff027e24 */ /* 0x002fe2000f8e00ff */
[----:B------:R-:W-:Y:S01]  /*2240*/  UIMAD UR4, UR20, UR4, URZ ;  /* 0x00000004140472a4 */ /* 0x000fe2000f8e023f */
[----:B------:R-:W-:Y:S02]  /*2250*/  BSSY B0, `(.L_x_530) ;  /* 0x0000019000007945 */ /* 0x000fe40003800000 */
[----:B------:R-:W-:Y:S01]  /*2260*/  IMAD.WIDE.U32 R2, R2, c[0x0][0x3a8], R216 ;  /* 0x0000ea0002027a25 */ /* 0x000fe200078e00d8 */
[----:B------:R-:W-:-:S04]  /*2270*/  UIMAD UR4, UR18, UR5, UR4 ;  /* 0x00000005120472a4 */ /* 0x000fc8000f8e0204 */
[----:B------:R-:W-:Y:S02]  /*2280*/  IADD3 R2, P0, R2, UR8, RZ ;  /* 0x0000000802027c10 */ /* 0x000fe4000ff1e0ff */
[----:B------:R-:W-:Y:S01]  /*2290*/  MOV R0, UR4 ;  /* 0x0000000400007c02 */ /* 0x000fe20008000f00 */
[----:B------:R-:W-:Y:S02]  /*22a0*/  ULDC.64 UR4, c[0x0][0x3c0] ;  /* 0x0000f00000047ab9 */ /* 0x000fe40000000a00 */
[----:B------:R-:W-:Y:S01]  /*22b0*/  UIMAD UR4, UR60, UR4, URZ ;  /* 0x000000043c0472a4 */ /* 0x000fe2000f8e023f */
[----:B------:R-:W-:Y:S01]  /*22c0*/  IADD3.X R3, R3, UR9, R0, P0, !PT ;  /* 0x0000000903037c10 */ /* 0x000fe200087fe400 */
[----:B------:R-:W-:Y:S02]  /*22d0*/  IMAD.U32 R0, RZ, RZ, UR36 ;  /* 0x00000024ff007e24 */ /* 0x000fe4000f8e00ff */
[----:B------:R-:W-:Y:S02]  /*22e0*/  UIMAD UR4, UR36, UR5, UR4 ;  /* 0x00000005240472a4 */ /* 0x000fe4000f8e0204 */
        /* <DEDUP_REMOVED lines=15> */
.L_x_531:
[----:B------:R-:W-:Y:S05]  /*23e0*/  BSYNC B0 ;  /* 0x0000000000007941 */ /* 0x000fea0003800000 */
.L_x_530:
        /* <DEDUP_REMOVED lines=16> */
.L_x_523:
[----:B------:R-:W2:Y:S01]  /*24f0*/  LDL R23, [R1+0x4] ;  /* 0x0000040001177983 */ /* 0x000ea20000100800 */
[----:B------:R-:W-:Y:S01]  /*2500*/  ULDC.64 UR4, c[0x0][0x1a0] ;  /* 0x0000680000047ab9 */ /* 0x000fe20000000a00 */
[----:B------:R-:W-:Y:S01]  /*2510*/  PLOP3.LUT P0, PT, PT, PT, UP6, 0x80, 0x0 ;  /* 0x000000000000781c */ /* 0x000fe20003f0f068 */
[----:B------:R-:W-:Y:S01]  /*2520*/  UIMAD UR4, UR20, UR4, URZ ;  /* 0x00000004140472a4 */ /* 0x000fe2000f8e023f */
[----:B------:R-:W-:Y:S01]  /*2530*/  IMAD.U32 R2, RZ, RZ, UR18 ;  /* 0x00000012ff027e24 */ /* 0x000fe2000f8e00ff */
[----:B------:R-:W-:Y:S02]  /*2540*/  BSSY B0, `(.L_x_533) ;  /* 0x000002c000007945 */ /* 0x000fe40003800000 */
[----:B------:R-:W-:Y:S01]  /*2550*/  UIMAD UR5, UR18, UR5, UR4 ;  /* 0x00000005120572a4 */ /* 0x000fe2000f8e0204 */
[----:B------:R-:W-:Y:S01]  /*2560*/  IMAD.WIDE.U32 R2, R2, c[0x0][0x1a0], R216 ;  /* 0x0000680002027a25 */ /* 0x000fe200078e00d8 */
[----:B------:R-:W-:-:S04]  /*2570*/  ULEA.HI UR4, UR7, UR7, URZ, 0x1 ;  /* 0x0000000707047291 */ /* 0x000fc8000f8f083f */
[----:B------:R-:W-:Y:S01]  /*2580*/  ULOP3.LUT UR4, UR4, 0xfffffffe, URZ, 0xc0, !UPT ;  /* 0xfffffffe04047892 */ /* 0x000fe2000f8ec03f */
[----:B------:R-:W-:Y:S01]  /*2590*/  IMAD.U32 R0, RZ, RZ, UR5 ;  /* 0x00000005ff007e24 */ /* 0x000fe2000f8e00ff */
[----:B------:R-:W-:Y:S01]  /*25a0*/  @P0 BAR.SYNC.DEFER_BLOCKING 0x0 ;  /* 0x0000000000000b1d */ /* 0x000fe20000010000 */
[----:B------:R-:W-:Y:S01]  /*25b0*/  IADD3 R6, P1, R2, UR31, RZ ;  /* 0x0000001f02067c10 */ /* 0x000fe2000ff3e0ff */
[----:B------:R-:W-:-:S03]  /*25c0*/  UIADD3 UR4, UR7, -UR4, URZ ;  /* 0x8000000407047290 */ /* 0x000fc6000fffe03f */
[----:B------:R-:W-:Y:S01]  /*25d0*/  IADD3.X R7, R3, UR32, R0, P1, !PT ;  /* 0x0000002003077c10 */ /* 0x000fe20008ffe400 */
[----:B------:R-:W-:Y:S01]  /*25e0*/  UISETP.NE.AND UP0, UPT, UR4, 0x1, UPT ;  /* 0x000000010400788c */ /* 0x000fe2000bf05270 */
[----:B------:R-:W-:Y:S01]  /*25f0*/  IMAD R0, R18, c[0x0][0x1b8], RZ ;  /* 0x00006e0012007a24 */ /* 0x000fe200078e02ff */
[----:B------:R-:W-:Y:S02]  /*2600*/  UIMAD UR4, UR23, -0x40, UR17 ;  /* 0xffffffc0170478a4 */ /* 0x000fe4000f8e0211 */
[----:B------:R-:W-:-:S04]  /*2610*/  IMAD.WIDE.U32 R6, R14, c[0x0][0x1b8], R6 ;  /* 0x00006e000e067a25 */ /* 0x000fc800078e0006 */
[----:B------:R-:W-:Y:S01]  /*2620*/  ISETP.GE.AND P4, PT, R12, UR4, PT ;  /* 0x000000040c007c0c */ /* 0x000fe2000bf86270 */
[----:B------:R-:W-:-:S05]  /*2630*/  IMAD R0, R14, c[0x0][0x1bc], R0 ;  /* 0x00006f000e007a24 */ /* 0x000fca00078e0200 */
        /* <DEDUP_REMOVED lines=28> */
.L_x_534:
[----:B------:R-:W-:Y:S05]  /*2800*/  BSYNC B0 ;  /* 0x0000000000007941 */ /* 0x000fea0003800000 */
.L_x_533:
[----:B--2---:R-:W-:Y:S01]  /*2810*/  IADD3 R10, R12, 0x20, RZ ;  /* 0x000000200c0a7810 */ /* 0x004fe20007ffe0ff */
        /* <DEDUP_REMOVED lines=29> */
.L_x_536:
[----:B------:R-:W-:Y:S05]  /*29f0*/  BSYNC B0 ;  /* 0x0000000000007941 */ /* 0x000fea0003800000 */
.L_x_535:
[----:B------:R-:W-:Y:S01]  /*2a00*/  UIMAD UR4, UR7, -0x40, UR19 ;  /* 0xffffffc0070478a4 */ /* 0x000fe2000f8e0213 */
[----:B------:R-:W0:Y:S01]  /*2a10*/  LDGDEPBAR ;  /* 0x00000000000079af */ /* 0x000e220000000000 */
[----:B------:R-:W-:Y:S04]  /*2a20*/  BSSY B0, `(.L_x_537) ;  /* 0x0000012000007945 */ /* 0x000fe80003800000 */
[----:B------:R-:W-:-:S13]  /*2a30*/  ISETP.GE.AND P2, PT, R12, UR4, PT ;  /* 0x000000040c007c0c */ /* 0x000fda000bf46270 */
        /* <DEDUP_REMOVED lines=16> */
.L_x_538:
[----:B------:R-:W-:Y:S05]  /*2b40*/  BSYNC B0 ;  /* 0x0000000000007941 */ /* 0x000fea0003800000 */
.L_x_537:
[----:B------:R-:W-:Y:S01]  /*2b50*/  ISETP.GE.AND P1, PT, R10, UR4, PT ;  /* 0x000000040a007c0c */ /* 0x000fe2000bf26270 */
[----:B------:R-:W-:-:S12]  /*2b60*/  BSSY B0, `(.L_x_539) ;  /* 0x000001b000007945 */ /* 0x000fd80003800000 */
[----:B------:R1:W-:Y:S04]  /*2b70*/  @P1 STS.128 [R208+0x9000], RZ ;  /* 0x009000ffd0001388 */ /* 0x0003e80000000c00 */
[----:B------:R1:W-:Y:S01]  /*2b80*/  @P1 STS.128 [R208+0xb000], RZ ;  /* 0x00b000ffd0001388 */ /* 0x0003e20000000c00 */
[----:B------:R-:W-:Y:S05]  /*2b90*/  @P1 BRA `(.L_x_540) ;  /* 0x0000017000001947 */ /* 0x000fea0003800000 */
[----:B------:R-:W-:Y:S02]  /*2ba0*/  ISETP.GE.AND P5, PT, R216, c[0x0][0x220], PT ;  /* 0x00008800d8007a0c */ /* 0x000fe40003fa6270 */
[----:B------:R-:W-:-:S11]  /*2bb0*/  ISETP.GE.AND P0, PT, R218, c[0x0][0x220], PT ;  /* 0x00008800da007a0c */ /* 0x000fd60003f06270 */
[----:B------:R-:W-:Y:S01]  /*2bc0*/  @!P5 IMAD.MOV.U32 R0, RZ, RZ, c[0x0][0x370] ;  /* 0x0000dc00ff00d624 */ /* 0x000fe200078e00ff */
[----:B------:R1:W-:Y:S01]  /*2bd0*/  @P5 STS.128 [R208+0x9000], RZ ;  /* 0x009000ffd0005388 */ /* 0x0003e20000000c00 */
[----:B---3--:R-:W-:-:S03]  /*2be0*/  @!P5 IMAD.MOV.U32 R3, RZ, RZ, c[0x0][0x374] ;  /* 0x0000dd00ff03d624 */ /* 0x008fc600078e00ff */
        /* <DEDUP_REMOVED lines=18> */
.L_x_540:
[----:B------:R-:W-:Y:S05]  /*2d10*/  BSYNC B0 ;  /* 0x0000000000007941 */ /* 0x000fea0003800000 */
.L_x_539:
        /* <DEDUP_REMOVED lines=15> */
.L_x_542:
        /* <DEDUP_REMOVED lines=19> */
.L_x_543:
[----:B------:R-:W-:Y:S05]  /*2f40*/  BSYNC B0 ;  /* 0x0000000000007941 */ /* 0x000fea0003800000 */
.L_x_541:
        /* <DEDUP_REMOVED lines=14> */
.L_x_545:
        /* <DEDUP_REMOVED lines=27> */
.L_x_546:
[----:B------:R-:W-:Y:S05]  /*31e0*/  BSYNC B0 ;  /* 0x0000000000007941 */ /* 0x000fea0003800000 */
.L_x_544:
[C---:B------:R-:W-:Y:S01]  /*31f0*/  IADD3 R0, R215.reuse, 0x8, RZ ;  /* 0x00000008d7007810 */ /* 0x040fe20007ffe0ff */
[----:B-1-3--:R-:W-:Y:S01]  /*3200*/  IMAD.MOV.U32 R2, RZ, RZ, 0x4 ;  /* 0x00000004ff027424 */ /* 0x00afe200078e00ff */
[C---:B------:R-:W-:Y:S01]  /*3210*/  ISETP.GE.AND P2, PT, R215.reuse, UR4, PT ;  /* 0x00000004d7007c0c */ /* 0x040fe2000bf46270 */
[----:B------:R-:W-:Y:S01]  /*3220*/  IMAD.MOV.U32 R223, RZ, RZ, 0x7f800000 ;  /* 0x7f800000ffdf7424 */ /* 0x000fe200078e00ff */
[----:B------:R-:W-:Y:S01]  /*3230*/  ISETP.GE.AND P1, PT, R0, UR4, PT ;  /* 0x0000000400007c0c */ /* 0x000fe2000bf26270 */
[----:B------:R-:W-:Y:S01]  /*3240*/  IMAD.WIDE R2, R215, R2, UR10 ;  /* 0x0000000ad7027e25 */ /* 0x000fe2000f8e0202 */
[----:B------:R-:W-:Y:S01]  /*3250*/  MOV R224, 0x7f800000 ;  /* 0x7f80000000e07802 */ /* 0x000fe20000000f00 */
[----:B------:R-:W-:Y:S02]  /*3260*/  ULDC.64 UR4, c[0x0][0x198] ;  /* 0x0000660000047ab9 */ /* 0x000fe40000000a00 */
[----:B------:R-:W-:Y:S01]  /*3270*/  UIMAD UR4, UR20, UR4, URZ ;  /* 0x00000004140472a4 */ /* 0x000fe2000f8e023f */
[----:B------:R1:W-:Y:S05]  /*3280*/  @P4 STS.128 [R208+0xc000], RZ ;  /* 0x00c000ffd0004388 */ /* 0x0003ea0000000c00 */
[----:B------:R3:W5:Y:S04]  /*3290*/  @!P2 LDG.E R223, [R2.64] ;  /* 0x0000000c02dfa981 */ /* 0x000768000c1e1900 */
[----:B------:R3:W5:Y:S01]  /*32a0*/  @!P1 LDG.E R224, [R2.64+0x20] ;  /* 0x0000200c02e09981 */ /* 0x000762000c1e1900 */
[----:B------:R-:W-:Y:S01]  /*32b0*/  UIMAD UR4, UR18, UR5, UR4 ;  /* 0x00000005120472a4 */ /* 0x000fe2000f8e0204 */
[----:B------:R-:W-:Y:S02]  /*32c0*/  BSSY B0, `(.L_x_547) ;  /* 0x0000023000007945 */ /* 0x000fe40003800000 */
[----:B------:R1:W-:Y:S03]  /*32d0*/  @P4 STS.128 [R208+0xe000], RZ ;  /* 0x00e000ffd0004388 */ /* 0x0003e60000000c00 */
[----:B------:R-:W-:Y:S01]  /*32e0*/  MOV R0, UR4 ;  /* 0x0000000400007c02 */ /* 0x000fe20008000f00 */
[----:B---3--:R-:W-:-:S04]  /*32f0*/  IMAD.U32 R2, RZ, RZ, UR18 ;  /* 0x00000012ff027e24 */ /* 0x008fc8000f8e00ff */
[----:B------:R-:W-:-:S05]  /*3300*/  IMAD.WIDE.U32 R2, R2, c[0x0][0x198], R216 ;  /* 0x0000660002027a25 */ /* 0x000fca00078e00d8 */
[----:B------:R-:W-:-:S04]  /*3310*/  IADD3 R4, P1, R2, UR24, RZ ;  /* 0x0000001802047c10 */ /* 0x000fc8000ff3e0ff */
        /* <DEDUP_REMOVED lines=29> */
.L_x_548:
[----:B-1----:R-:W-:Y:S05]  /*34f0*/  BSYNC B0 ;  /* 0x0000000000007941 */ /* 0x002fea0003800000 */
.L_x_547:
        /* <DEDUP_REMOVED lines=28> */
.L_x_550:
[----:B------:R-:W-:Y:S05]  /*36c0*/  BSYNC B0 ;  /* 0x0000000000007941 */ /* 0x000fea0003800000 */
.L_x_549:
[----:B------:R-:W0:Y:S01]  /*36d0*/  LDGDEPBAR ;  /* 0x00000000000079af */ /* 0x000e220000000000 */
[----:B------:R-:W-:Y:S02]  /*36e0*/  ULDC.64 UR8, c[0x0][0x318] ;  /* 0x0000c60000087ab9 */ /* 0x000fe40000000a00 */
[----:B------:R-:W-:Y:S02]  /*36f0*/  UISETP.NE.U32.AND UP1, UPT, URZ, UR8, UPT ;  /* 0x000000083f00728c */ /* 0x000fe4000bf25070 */
[----:B------:R-:W-:Y:S02]  /*3700*/  ULDC.64 UR20, c[0x0][0x320] ;  /* 0x0000c80000147ab9 */ /* 0x000fe40000000a00 */
[----:B------:R-:W-:-:S06]  /*3710*/  UISETP.NE.AND.EX UP1, UPT, URZ, UR9, UPT, UP1 ;  /* 0x000000093f00728c */ /* 0x000fcc000bf25310 */
[----:B------:R-:W-:-:S05]  /*3720*/  PLOP3.LUT P4, PT, PT, PT, UP1, 0x80, 0x0 ;  /* 0x000000000000781c */ /* 0x000fca0003f8f018 */
[----:B------:R-:W-:Y:S02]  /*3730*/  @UP1 UIMAD UR6, UR40, UR20, URZ ;  /* 0x00000014280612a4 */ /* 0x000fe4000f8e023f */
[----:B------:R-:W-:Y:S02]  /*3740*/  @UP1 UMOV UR4, UR36 ;  /* 0x0000002400041c82 */ /* 0x000fe40008000000 */
[----:B------:R-:W-:Y:S01]  /*3750*/  @UP1 UMOV UR5, UR60 ;  /* 0x0000003c00051c82 */ /* 0x000fe20008000000 */
[----:B------:R-:W-:-:S04]  /*3760*/  DEPBAR.LE SB0, 0x1 ;  /* 0x000080400000791a */ /* 0x000fc80000000000 */
[----:B------:R-:W-:Y:S01]  /*3770*/  BAR.SYNC.DEFER_BLOCKING 0x0 ;  /* 0x0000000000007b1d */ /* 0x000fe20000010000 */
[----:B------:R-:W-:Y:S02]  /*3780*/  @UP1 UIMAD.WIDE.U32 UR4, UR33, UR20, UR4 ;  /* 0x00000014210412a5 */ /* 0x000fe4000f8e0004 */
[----:B------:R-:W-:Y:S02]  /*3790*/  @UP1 UIMAD UR21, UR33, UR21, UR6 ;  /* 0x00000015211512a4 */ /* 0x000fe4000f8e0206 */
[----:B------:R-:W-:Y:S02]  /*37a0*/  @UP1 ULEA UR8, UP0, UR4, UR8, 0x2 ;  /* 0x0000000804081291 */ /* 0x000fe4000f80103f */
[----:B------:R-:W-:-:S04]  /*37b0*/  @UP1 UIADD3 UR21, UR5, UR21, URZ ;  /* 0x0000001505151290 */ /* 0x000fc8000fffe03f */
[----:B------:R-:W-:Y:S01]  /*37c0*/  @UP1 ULEA.HI.X UR9, UR4, UR9, UR21, 0x2, UP0 ;  /* 0x0000000904091291 */ /* 0x000fe200080f1415 */
[----:B---3--:R-:W-:-:S05]  /*37d0*/  IMAD.U32 R2, RZ, RZ, UR8 ;  /* 0x00000008ff027e24 */ /* 0x008fca000f8e00ff */
[----:B------:R-:W-:Y:S02]  /*37e0*/  IMAD.U32 R3, RZ, RZ, UR9 ;  /* 0x00000009ff037e24 */ /* 0x000fe4000f8e00ff */
[----:B------:R-:W-:Y:S02]  /*37f0*/  IMAD.MOV.U32 R10, RZ, RZ, c[0x0][0x308] ;  /* 0x0000c200ff0a7624 */ /* 0x000fe400078e00ff */
[----:B------:R-:W-:Y:S01]  /*3800*/  IMAD.MOV.U32 R11, RZ, RZ, c[0x0][0x30c] ;  /* 0x0000c300ff0b7624 */ /* 0x000fe200078e00ff */
[----:B--2---:R3:W2:Y:S01]  /*3810*/  @P4 LDG.E R8, [R2.64] ;  /* 0x0000000c02084981 */ /* 0x0046a2000c1e1900 */
[CC--:B------:R-:W-:Y:S01]  /*3820*/  LEA.HI R0, R22.reuse, R21.reuse, RZ, 0x4 ;  /* 0x0000001516007211 */ /* 0x0c0fe200078f20ff */
[----:B------:R-:W2:Y:S01]  /*3830*/  @P4 MUFU.RCP R9, c[0x0][0x238] ;  /* 0x00008e0000094b08 */ /* 0x000ea20000001000 */
[----:B------:R-:W-:Y:S01]  /*3840*/  LOP3.LUT R5, R19, 0xfffffff8, RZ, 0xc0, !PT ;  /* 0xfffffff813057812 */ /* 0x000fe200078ec0ff */
[----:B------:R-:W1:Y:S01]  /*3850*/  S2R R12, SR_TID.X ;  /* 0x00000000000c7919 */ /* 0x000e620000002100 */
[----:B------:R-:W-:Y:S01]  /*3860*/  IMAD.MOV.U32 R164, RZ, RZ, 0x20 ;  /* 0x00000020ffa47424 */ /* 0x000fe200078e00ff */
[----:B------:R-:W-:-:S02]  /*3870*/  LEA.HI R4, R22, R21, RZ, 0x7 ;  /* 0x0000001516047211 */ /* 0x000fc400078f38ff */
[----:B------:R4:W1:Y:S04]  /*3880*/  LDSM.16.M88.4 R104, [R190+0x10000] ;  /* 0x01000000be68783b */ /* 0x0008680000000200 */
[----:B------:R4:W1:Y:S04]  /*3890*/  LDSM.16.M88.4 R108, [R190+0x10800] ;  /* 0x01080000be6c783b */ /* 0x0008680000000200 */
[----:B------:R4:W1:Y:S04]  /*38a0*/  LDSM.16.M88.4 R112, [R189+0x10000] ;  /* 0x01000000bd70783b */ /* 0x0008680000000200 */
[----:B------:R4:W2:Y:S04]  /*38b0*/  LDSM.16.M88.4 R116, [R189+0x10800] ;  /* 0x01080000bd74783b */ /* 0x0008a80000000200 */
[----:B------:R4:W2:Y:S04]  /*38c0*/  LDSM.16.M88.4 R120, [R188+0x10000] ;  /* 0x01000000bc78783b */ /* 0x0008a80000000200 */
[----:B---3--:R3:W4:Y:S04]  /*38d0*/  LDG.E.64 R2, [R10.64+0x8] ;  /* 0x0000080c0a027981 */ /* 0x008728000c1e1b00 */
[----:B------:R1:W2:Y:S04]  /*38e0*/  LDSM.16.M88.4 R124, [R188+0x10800] ;  /* 0x01080000bc7c783b */ /* 0x0002a80000000200 */
[----:B------:R2:W2:Y:S04]  /*38f0*/  LDSM.16.M88.4 R136, [R190+0x12000] ;  /* 0x01200000be88783b */ /* 0x0004a80000000200 */
[----:B------:R2:W2:Y:S04]  /*3900*/  LDSM.16.M88.4 R140, [R190+0x12800] ;  /* 0x01280000be8c783b */ /* 0x0004a80000000200 */
[----:B------:R2:W2:Y:S04]  /*3910*/  LDSM.16.M88.4 R144, [R189+0x12000] ;  /* 0x01200000bd90783b */ /* 0x0004a80000000200 */
[----:B------:R2:W2:Y:S04]  /*3920*/  LDSM.16.M88.4 R148, [R189+0x12800] ;  /* 0x01280000bd94783b */ /* 0x0004a80000000200 */
[----:B------:R2:W2:Y:S04]  /*3930*/  LDSM.16.M88.4 R152, [R188+0x12000] ;  /* 0x01200000bc98783b */ /* 0x0004a80000000200 */
[----:B---3--:R-:W3:Y:S01]  /*3940*/  LDG.E.64 R10, [R10.64] ;  /* 0x0000000c0a0a7981 */ /* 0x008ee2000c1e1b00 */
[----:B------:R-:W-:Y:S01]  /*3950*/  LOP3.LUT R0, R0, 0xfffffff0, RZ, 0xc0, !PT ;  /* 0xfffffff000007812 */ /* 0x000fe200078ec0ff */
[----:B-1----:R-:W-:Y:S01]  /*3960*/  IMAD.SHL.U32 R12, R12, 0x2, RZ ;  /* 0x000000020c0c7824 */ /* 0x002fe200078e00ff */
[----:B------:R-:W-:Y:S01]  /*3970*/  IADD3 R5, -R5, R21, RZ ;  /* 0x0000001505057210 */ /* 0x000fe20007ffe1ff */
[----:B------:R1:W1:Y:S01]  /*3980*/  LDSM.16.M88.4 R156, [R188+0x12800] ;  /* 0x01280000bc9c783b */ /* 0x0002620000000200 */
[----:B------:R-:W-:Y:S01]  /*3990*/  SHF.R.S32.HI R4, RZ, 0x7, R4 ;  /* 0x00000007ff047819 */ /* 0x000fe20000011404 */
[----:B------:R-:W-:Y:S01]  /*39a0*/  IMAD.IADD R0, R21, 0x1, -R0 ;  /* 0x0000000115007824 */ /* 0x000fe200078e0a00 */
[----:B------:R-:W-:Y:S01]  /*39b0*/  LOP3.LUT P3, RZ, R5, 0x2, RZ, 0xc0, !PT ;  /* 0x0000000205ff7812 */ /* 0x000fe2000786c0ff */
[----:B------:R-:W-:Y:S01]  /*39c0*/  IMAD.U32 R207, RZ, RZ, UR23 ;  /* 0x00000017ffcf7e24 */ /* 0x000fe2000f8e00ff */
[----:B------:R-:W-:Y:S01]  /*39d0*/  IADD3 R184, R202, 0x2000, RZ ;  /* 0x00002000cab87810 */ /* 0x000fe20007ffe0ff */
[----:B------:R-:W-:Y:S01]  /*39e0*/  IMAD.SHL.U32 R7, R4, 0x20, RZ ;  /* 0x0000002004077824 */ /* 0x000fe200078e00ff */
[----:B------:R-:W-:Y:S01]  /*39f0*/  SHF.R.S32.HI R6, RZ, 0x1f, R0 ;  /* 0x0000001fff067819 */ /* 0x000fe20000011400 */
[----:B------:R-:W-:Y:S01]  /*3a00*/  IMAD.MOV.U32 R192, RZ, RZ, 0x40 ;  /* 0x00000040ffc07424 */ /* 0x000fe200078e00ff */
[----:B------:R-:W-:Y:S01]  /*3a10*/  SEL R164, R164, 0xffffffe0, !P3 ;  /* 0xffffffe0a4a47807 */ /* 0x000fe20005800000 */
[----:B------:R-:W-:Y:S01]  /*3a20*/  UIADD3 UR18, UR19, 0x40, UR18 ;  /* 0x0000004013127890 */ /* 0x000fe2000fffe012 */
[----:B------:R-:W-:Y:S01]  /*3a30*/  LEA.HI R6, R6, R0, RZ, 0x3 ;  /* 0x0000000006067211 */ /* 0x000fe200078f18ff */
[----:B------:R-:W-:Y:S01]  /*3a40*/  CS2R R94, SRZ ;  /* 0x00000000005e7805 */ /* 0x000fe2000001ff00 */
[----:B------:R-:W-:Y:S01]  /*3a50*/  LOP3.LUT R7, R7, 0x6, R12, 0xf8, !PT ;  /* 0x0000000607077812 */ /* 0x000fe200078ef80c */
[----:B------:R-:W-:Y:S01]  /*3a60*/  IMAD.IADD R164, R164, 0x1, R188 ;  /* 0x00000001a4a47824 */ /* 0x000fe200078e02bc */
[----:B------:R-:W-:Y:S01]  /*3a70*/  LOP3.LUT R5, R6, 0xfffffff8, RZ, 0xc0, !PT ;  /* 0xfffffff806057812 */ /* 0x000fe200078ec0ff */
[----:B------:R-:W-:Y:S01]  /*3a80*/  IMAD.U32 R6, RZ, RZ, UR23 ;  /* 0x00000017ff067e24 */ /* 0x000fe2000f8e00ff */
[----:B------:R-:W-:Y:S01]  /*3a90*/  IADD3 R187, R203, 0x2000, RZ ;  /* 0x00002000cbbb7810 */ /* 0x000fe20007ffe0ff */
[----:B------:R-:W-:Y:S01]  /*3aa0*/  IMAD R207, R207, 0x40, R7 ;  /* 0x00000040cfcf7824 */ /* 0x000fe200078e0207 */
[----:B------:R-:W-:Y:S01]  /*3ab0*/  IADD3 R5, R0, -R5, RZ ;  /* 0x8000000500057210 */ /* 0x000fe20007ffe0ff */
[----:B------:R1:W1:Y:S01]  /*3ac0*/  LDSM.16.M88.4 R128, [R164+0x10000] ;  /* 0x01000000a480783b */ /* 0x0002620000000200 */
[----:B------:R-:W-:Y:S01]  /*3ad0*/  IMAD R6, R6, 0x2, R4 ;  /* 0x0000000206067824 */ /* 0x000fe200078e0204 */
[----:B------:R-:W1:Y:S01]  /*3ae0*/  I2F R233, R207 ;  /* 0x000000cf00e97306 */ /* 0x000e620000201400 */
[----:B------:R-:W-:Y:S01]  /*3af0*/  R2P PR, R5, 0x6 ;  /* 0x0000000605007804 */ /* 0x000fe20000000000 */
[----:B------:R1:W1:Y:S01]  /*3b00*/  LDSM.16.M88.4 R132, [R164+0x10800] ;  /* 0x01080000a484783b */ /* 0x0002620000000200 */
[C---:B------:R-:W-:Y:S01]  /*3b10*/  IADD3 R242, R207.reuse, 0x18, RZ ;  /* 0x00000018cff27810 */ /* 0x040fe20007ffe0ff */
[----:B------:R-:W-:Y:S01]  /*3b20*/  CS2R R92, SRZ ;  /* 0x00000000005c7805 */ /* 0x000fe2000001ff00 */
[C---:B------:R-:W-:Y:S01]  /*3b30*/  IADD3 R241, R207.reuse, 0x11, RZ ;  /* 0x00000011cff17810 */ /* 0x040fe20007ffe0ff */
[----:B------:R1:W1:Y:S01]  /*3b40*/  LDSM.16.M88.4 R160, [R164+0x12000] ;  /* 0x01200000a4a0783b */ /* 0x0002620000000200 */
[C---:B------:R-:W-:Y:S01]  /*3b50*/  IADD3 R240, R207.reuse, 0x10, RZ ;  /* 0x00000010cff07810 */ /* 0x040fe20007ffe0ff */
[----:B------:R-:W-:Y:S01]  /*3b60*/  CS2R R98, SRZ ;  /* 0x0000000000627805 */ /* 0x000fe2000001ff00 */
[C---:B------:R-:W-:Y:S01]  /*3b70*/  IADD3 R239, R207.reuse, 0x9, RZ ;  /* 0x00000009cfef7810 */ /* 0x040fe20007ffe0ff */
[----:B------:R-:W1:Y:S01]  /*3b80*/  LDSM.16.M88.4 R164, [R164+0x12800] ;  /* 0x01280000a4a4783b */ /* 0x000e620000000200 */
[C---:B------:R-:W-:Y:S01]  /*3b90*/  IADD3 R238, R207.reuse, 0x8, RZ ;  /* 0x00000008cfee7810 */ /* 0x040fe20007ffe0ff */
[----:B------:R-:W1:Y:S01]  /*3ba0*/  I2F R242, R242 ;  /* 0x000000f200f27306 */ /* 0x000e620000201400 */
[----:B------:R-:W-:Y:S01]  /*3bb0*/  IADD3 R237, R207, 0x1, RZ ;  /* 0x00000001cfed7810 */ /* 0x000fe20007ffe0ff */
[----:B------:R-:W-:Y:S01]  /*3bc0*/  CS2R R96, SRZ ;  /* 0x0000000000607805 */ /* 0x000fe2000001ff00 */
[----:B------:R-:W-:Y:S01]  /*3bd0*/  SEL R201, R201, 0xffffffe0, !P1 ;  /* 0xffffffe0c9c97807 */ /* 0x000fe20004800000 */
[----:B------:R-:W-:Y:S01]  /*3be0*/  CS2R R90, SRZ ;  /* 0x00000000005a7805 */ /* 0x000fe2000001ff00 */
[----:B------:R-:W-:Y:S01]  /*3bf0*/  SHF.L.U32 R193, R203, 0x1, RZ ;  /* 0x00000001cbc17819 */ /* 0x000fe200000006ff */
[----:B------:R-:W-:Y:S01]  /*3c00*/  CS2R R88, SRZ ;  /* 0x0000000000587805 */ /* 0x000fe2000001ff00 */
[----:B------:R-:W-:Y:S01]  /*3c10*/  SEL R184, R184, R202, !P0 ;  /* 0x000000cab8b87207 */ /* 0x000fe20004000000 */
[----:B------:R-:W1:Y:S01]  /*3c20*/  I2F R241, R241 ;  /* 0x000000f100f17306 */ /* 0x000e620000201400 */
[----:B------:R-:W-:Y:S01]  /*3c30*/  SEL R187, R187, R203, !P0 ;  /* 0x000000cbbbbb7207 */ /* 0x000fe20004000000 */
[----:B------:R-:W-:Y:S01]  /*3c40*/  IMAD.IADD R196, R194, 0x1, R201 ;  /* 0x00000001c2c47824 */ /* 0x000fe200078e02c9 */
[----:B------:R-:W-:Y:S01]  /*3c50*/  SEL R192, R192, 0xffffffc0, !P2 ;  /* 0xffffffc0c0c07807 */ /* 0x000fe20005000000 */
[--C-:B------:R-:W-:Y:S01]  /*3c60*/  IMAD.IADD R195, R201, 0x1, R193.reuse ;  /* 0x00000001c9c37824 */ /* 0x100fe200078e02c1 */
[----:B------:R-:W-:Y:S01]  /*3c70*/  MOV R209, R206 ;  /* 0x000000ce00d17202 */ /* 0x000fe20000000f00 */
[----:B------:R-:W-:Y:S01]  /*3c80*/  CS2R R86, SRZ ;  /* 0x0000000000567805 */ /* 0x000fe2000001ff00 */
[----:B------:R-:W-:Y:S01]  /*3c90*/  CS2R R84, SRZ ;  /* 0x0000000000547805 */ /* 0x000fe2000001ff00 */
[----:B------:R-:W1:Y:S01]  /*3ca0*/  I2F R240, R240 ;  /* 0x000000f000f07306 */ /* 0x000e620000201400 */
[----:B------:R-:W-:Y:S01]  /*3cb0*/  CS2R R78, SRZ ;  /* 0x00000000004e7805 */ /* 0x000fe2000001ff00 */
[----:B------:R-:W-:Y:S01]  /*3cc0*/  CS2R R76, SRZ ;  /* 0x00000000004c7805 */ /* 0x000fe2000001ff00 */
[----:B------:R-:W-:Y:S01]  /*3cd0*/  CS2R R82, SRZ ;  /* 0x0000000000527805 */ /* 0x000fe2000001ff00 */
[----:B------:R-:W-:Y:S01]  /*3ce0*/  CS2R R80, SRZ ;  /* 0x0000000000507805 */ /* 0x000fe2000001ff00 */
[----:B------:R-:W-:Y:S01]  /*3cf0*/  CS2R R74, SRZ ;  /* 0x00000000004a7805 */ /* 0x000fe2000001ff00 */
        /* <DEDUP_REMOVED lines=22> */
[----:B------:R-:W-:Y:S01]  /*3e60*/  IMAD.SHL.U32 R184, R184, 0x2, RZ ;  /* 0x00000002b8b87824 */ /* 0x000fe200078e00ff */
[----:B------:R-:W-:Y:S01]  /*3e70*/  IADD3 R200, R192, R196, RZ ;  /* 0x000000c4c0c87210 */ /* 0x000fe20007ffe0ff */
[----:B------:R-:W-:Y:S01]  /*3e80*/  IMAD.SHL.U32 R187, R187, 0x2, RZ ;  /* 0x00000002bbbb7824 */ /* 0x000fe200078e00ff */
[----:B------:R-:W-:Y:S01]  /*3e90*/  UMOV UR6, URZ ;  /* 0x0000003f00067c82 */ /* 0x000fe20008000000 */
[----:B------:R-:W-:Y:S01]  /*3ea0*/  IMAD.IADD R199, R194, 0x1, R192 ;  /* 0x00000001c2c77824 */ /* 0x000fe200078e02c0 */
[----:B------:R-:W-:Y:S01]  /*3eb0*/  UIADD3 UR18, UR18, -UR17, URZ ;  /* 0x8000001112127290 */ /* 0x000fe2000fffe03f */
[----:B------:R-:W-:-:S02]  /*3ec0*/  IMAD.IADD R198, R192, 0x1, R193 ;  /* 0x00000001c0c67824 */ /* 0x000fc400078e02c1 */
[----:B------:R-:W-:Y:S02]  /*3ed0*/  IMAD.IADD R197, R192, 0x1, R195 ;  /* 0x00000001c0c57824 */ /* 0x000fe400078e02c3 */
[----:B--2---:R-:W-:-:S04]  /*3ee0*/  @P4 FMUL.FTZ R0, R8, R9 ;  /* 0x0000000908004220 */ /* 0x004fc80000410000 */
[----:B------:R2:W1:Y:S02]  /*3ef0*/  @P4 R2UR UR4, R0 ;  /* 0x00000000000443c2 */ /* 0x00046400000e0000 */
[--C-:B--2---:R-:W-:Y:S01]  /*3f00*/  SHF.R.S32.HI R0, RZ, 0x1f, R17.reuse ;  /* 0x0000001fff007819 */ /* 0x104fe20000011411 */
[----:B-1----:R-:W-:Y:S01]  /*3f10*/  @UP1 UMOV UR6, UR4 ;  /* 0x0000000400061c82 */ /* 0x002fe20008000000 */
[----:B----4-:R-:W-:Y:S01]  /*3f20*/  IADD3 R244, P5, P4, R2, UR46, R17 ;  /* 0x0000002e02f47c10 */ /* 0x010fe2000fcbe011 */
[----:B------:R-:W-:-:S03]  /*3f30*/  IMAD.MOV.U32 R2, RZ, RZ, c[0x0][0x22c] ;  /* 0x00008b00ff027624 */ /* 0x000fc600078e00ff */
[----:B------:R-:W-:Y:S01]  /*3f40*/  IADD3.X R246, R3, UR50, R0, P5, P4 ;  /* 0x0000003203f67c10 */ /* 0x000fe2000afe8400 */
[----:B------:R-:W-:Y:S01]  /*3f50*/  IMAD R2, R2, c[0x0][0x1c0], RZ ;  /* 0x0000700002027a24 */ /* 0x000fe200078e02ff */
[----:B------:R-:W-:Y:S01]  /*3f60*/  IADD3 R0, R207, 0x19, RZ ;  /* 0x00000019cf007810 */ /* 0x000fe20007ffe0ff */
[----:B------:R-:W-:-:S03]  /*3f70*/  IMAD.WIDE.U32 R244, R244, -0x2daee0ad, RZ ;  /* 0xd2511f53f4f47825 */ /* 0x000fc600078e00ff */
[----:B------:R1:W2:Y:S01]  /*3f80*/  I2F R243, R0 ;  /* 0x0000000000f37306 */ /* 0x0002a20000201400 */
[C---:B------:R-:W-:Y:S02]  /*3f90*/  IMAD.SHL.U32 R247, R2.reuse, 0x10, RZ ;  /* 0x0000001002f77824 */ /* 0x040fe400078e00ff */
[----:B------:R-:W-:-:S03]  /*3fa0*/  IMAD.SHL.U32 R214, R2, 0x8, RZ ;  /* 0x0000000802d67824 */ /* 0x000fc600078e00ff */
[C---:B------:R-:W-:Y:S02]  /*3fb0*/  IADD3 R4, R247.reuse, 0x40, RZ ;  /* 0x00000040f7047810 */ /* 0x040fe40007ffe0ff */
[C---:B------:R-:W-:Y:S02]  /*3fc0*/  IADD3 R3, R247.reuse, 0x60, RZ ;  /* 0x00000060f7037810 */ /* 0x040fe40007ffe0ff */
[----:B------:R-:W-:Y:S01]  /*3fd0*/  IADD3 R5, R247, 0x20, RZ ;  /* 0x00000020f7057810 */ /* 0x000fe20007ffe0ff */
[C---:B------:R-:W-:Y:S01]  /*3fe0*/  IMAD.IADD R249, R214.reuse, 0x1, R4 ;  /* 0x00000001d6f97824 */ /* 0x040fe200078e0204 */
[----:B------:R-:W-:-:S03]  /*3ff0*/  IADD3 R248, R214, R3, RZ ;  /* 0x00000003d6f87210 */ /* 0x000fc60007ffe0ff */
[C---:B------:R-:W-:Y:S01]  /*4000*/  IMAD.IADD R250, R214.reuse, 0x1, R5 ;  /* 0x00000001d6fa7824 */ /* 0x040fe200078e0205 */
[----:B---3--:R-:W1:Y:S01]  /*4010*/  R2UR UR9, R11 ;  /* 0x000000000b0973c2 */ /* 0x008e6200000e0000 */
[C---:B------:R-:W-:Y:S02]  /*4020*/  IMAD.IADD R4, R214.reuse, 0x1, R249 ;  /* 0x00000001d6047824 */ /* 0x040fe400078e02f9 */
[C---:B------:R-:W-:Y:S02]  /*4030*/  IMAD.IADD R3, R214.reuse, 0x1, R248 ;  /* 0x00000001d6037824 */ /* 0x040fe400078e02f8 */
[C---:B------:R-:W-:Y:S01]  /*4040*/  IMAD.IADD R5, R214.reuse, 0x1, R250 ;  /* 0x00000001d6057824 */ /* 0x040fe200078e02fa */
[C---:B------:R-:W-:Y:S01]  /*4050*/  IADD3 R230, R214.reuse, R4, RZ ;  /* 0x00000004d6e67210 */ /* 0x040fe20007ffe0ff */
[C---:B------:R-:W-:Y:S01]  /*4060*/  IMAD.IADD R228, R214.reuse, 0x1, R3 ;  /* 0x00000001d6e47824 */ /* 0x040fe200078e0203 */
[----:B------:R3:W4:Y:S01]  /*4070*/  R2UR UR8, R10 ;  /* 0x000000000a0873c2 */ /* 0x00072200000e0000 */
[----:B------:R-:W-:-:S02]  /*4080*/  IMAD.IADD R232, R214, 0x1, R5 ;  /* 0x00000001d6e87824 */ /* 0x000fc400078e0205 */
[C---:B------:R-:W-:Y:S01]  /*4090*/  IMAD.IADD R229, R214.reuse, 0x1, R230 ;  /* 0x00000001d6e57824 */ /* 0x040fe200078e02e6 */
[C---:B------:R-:W-:Y:S01]  /*40a0*/  IADD3 R225, R214.reuse, R228, RZ ;  /* 0x000000e4d6e17210 */ /* 0x040fe20007ffe0ff */
[C---:B------:R-:W-:Y:S02]  /*40b0*/  IMAD.IADD R231, R214.reuse, 0x1, R232 ;  /* 0x00000001d6e77824 */ /* 0x040fe400078e02e8 */
[C---:B------:R-:W-:Y:S02]  /*40c0*/  IMAD.IADD R235, R214.reuse, 0x1, R229 ;  /* 0x00000001d6eb7824 */ /* 0x040fe400078e02e5 */
[C---:B------:R-:W-:Y:S02]  /*40d0*/  IMAD.IADD R236, R214.reuse, 0x1, R231 ;  /* 0x00000001d6ec7824 */ /* 0x040fe400078e02e7 */
[----:B------:R-:W-:Y:S01]  /*40e0*/  IMAD.IADD R234, R214, 0x1, R225 ;  /* 0x00000001d6ea7824 */ /* 0x000fe200078e02e1 */
[----:B-1----:R-:W-:-:S04]  /*40f0*/  LOP3.LUT R0, R6, UR9, RZ, 0x3c, !PT ;  /* 0x0000000906007c12 */ /* 0x002fc8000f8e3cff */
[----:B------:R-:W-:-:S05]  /*4100*/  LOP3.LUT R0, R0, R245, RZ, 0x3c, !PT ;  /* 0x000000f500007212 */ /* 0x000fca00078e3cff */
[----:B--234-:R-:W-:-:S04]  /*4110*/  IMAD.WIDE.U32 R226, R0, -0x326172a9, RZ ;  /* 0xcd9e8d5700e27825 */ /* 0x01cfc800078e00ff */
.L_x_553:
[----:B------:R-:W0:Y:S01]  /*4120*/  LDGDEPBAR ;  /* 0x00000000000079af */ /* 0x000e220000000000 */
[C---:B------:R-:W-:Y:S01]  /*4130*/  IMAD.IADD R0, R187.reuse, 0x1, R201 ;  /* 0x00000001bb007824 */ /* 0x040fe200078e02c9 */
[----:B------:R-:W-:Y:S01]  /*4140*/  USHF.L.U32 UR4, UR23, 0x6, URZ ;  /* 0x0000000617047899 */ /* 0x000fe2000800063f */
[--C-:B------:R-:W-:Y:S01]  /*4150*/  IMAD.IADD R3, R187, 0x1, R192.reuse ;  /* 0x00000001bb037824 */ /* 0x100fe200078e02c0 */
[----:B------:R-:W-:Y:S01]  /*4160*/  USHF.L.U32 UR5, UR7, 0x6, URZ ;  /* 0x0000000607057899 */ /* 0x000fe2000800063f */
[----:B------:R-:W-:Y:S01]  /*4170*/  IMAD.IADD R2, R0, 0x1, R192 ;  /* 0x0000000100027824 */ /* 0x000fe200078e02c0 */
[----:B------:R-:W-:Y:S01]  /*4180*/  UIADD3 UR4, UR4, 0x40, URZ ;  /* 0x0000004004047890 */ /* 0x000fe2000fffe03f */
[----:B-----5:R-:W-:Y:S01]  /*4190*/  FSETP.NEU.FTZ.AND P1, PT, R223, -INF , PT ;  /* 0xff800000df00780b */ /* 0x020fe20003f3d000 */
[----:B------:R-:W2:Y:S01]  /*41a0*/  LDL R168, [R1] ;  /* 0x0000000001a87983 */ /* 0x000ea20000100800 */
[----:B------:R-:W-:Y:S01]  /*41b0*/  UISETP.GE.AND UP0, UPT, UR5, UR18, UPT ;  /* 0x000000120500728c */ /* 0x000fe2000bf06270 */
[----:B------:R-:W-:Y:S01]  /*41c0*/  FSETP.NEU.FTZ.AND P0, PT, R224, -INF , PT ;  /* 0xff800000e000780b */ /* 0x000fe20003f1d000 */
[----:B------:R-:W-:Y:S01]  /*41d0*/  IMAD.MOV.U32 R172, RZ, RZ, c[0x0][0x22c] ;  /* 0x00008b00ffac7624 */ /* 0x000fe200078e00ff */
[----:B------:R-:W-:Y:S02]  /*41e0*/  UISETP.GT.AND UP2, UPT, UR7, UR16, UPT ;  /* 0x000000100700728c */ /* 0x000fe4000bf44270 */
[----:B------:R-:W-:Y:S01]  /*41f0*/  UISETP.LT.AND UP0, UPT, UR4, UR17, UP0 ;  /* 0x000000110400728c */ /* 0x000fe20008701270 */
[----:B------:R-:W-:Y:S01]  /*4200*/  IMAD R172, R172, c[0x0][0x1c0], RZ ;  /* 0x00007000acac7a24 */ /* 0x000fe200078e02ff */
[----:B------:R-:W-:Y:S03]  /*4210*/  UIADD3 UR4, UR8, -0x61c88647, URZ ;  /* 0x9e3779b908047890 */ /* 0x000fe6000fffe03f */
[----:B------:R-:W-:Y:S01]  /*4220*/  IMAD.U32 R172, R172, -0x40, RZ ;  /* 0xffffffc0acac7824 */ /* 0x000fe200078e00ff */
[----:B------:R-:W-:Y:S11]  /*4230*/  PLOP3.LUT P2, PT, PT, PT, UP0, 0x80, 0x0 ;  /* 0x000000000000781c */ /* 0x000ff60003f4f008 */
[----:B------:R-:W-:Y:S02]  /*4240*/  @!UPT UIADD3 URZ, URZ, URZ, URZ ;  /* 0x0000003f3f3ff290 */ /* 0x000fe4000fffe03f */
[----:B------:R-:W-:Y:S01]  /*4250*/  @!P2 IADD3 R169, R207, 0x19, RZ ;  /* 0x00000019cfa9a810 */ /* 0x000fe20007ffe0ff */
        /* <DEDUP_REMOVED lines=35> */
[----:B------:R-:W3:Y:S07]  /*4490*/  LDSM.16.M88.4 R100, [R189+0xe000] ;  /* 0x00e00000bd64783b */ /* 0x000eee0000000200 */
[C---:B------:R-:W-:Y:S01]  /*44a0*/  HMMA.16816.F32 R8, R52.reuse, R62, R8 ;  /* 0x0000003e3408723c */ /* 0x040fe20000001808 */
[----:B------:R-:W2:Y:S03]  /*44b0*/  LDSM.16.M88.4 R60, [R189+0xe800] ;  /* 0x00e80000bd3c783b */ /* 0x000ea60000000200 */
[----:B----4-:R-:W-:Y:S04]  /*44c0*/  IMAD.U32 R0, RZ, RZ, UR7 ;  /* 0x00000007ff007e24 */ /* 0x010fe8000f8e00ff */
[C---:B-1----:R-:W-:Y:S08]  /*44d0*/  HMMA.16816.F32 R12, R52.reuse, R64, R12 ;  /* 0x00000040340c723c */ /* 0x042ff0000000180c */
[----:B------:R-:W-:Y:S01]  /*44e0*/  HMMA.16816.F32 R16, R52, R66, R16 ;  /* 0x000000423410723c */ /* 0x000fe20000001810 */
[----:B------:R1:W-:Y:S08]  /*44f0*/  LDSM.16.M88.4 R52, [R3+0x2000] ;  /* 0x002000000334783b */ /* 0x0003f00000000200 */
[----:B------:R-:W4:Y:S01]  /*4500*/  LDSM.16.M88.4 R64, [R188+0xe000] ;  /* 0x00e00000bc40783b */ /* 0x000f220000000200 */
[C---:B---3--:R-:W-:Y:S08]  /*4510*/  HMMA.16816.F32 R4, R56.reuse, R100, R4 ;  /* 0x000000643804723c */ /* 0x048ff00000001804 */
[C---:B------:R-:W-:Y:S01]  /*4520*/  HMMA.16816.F32 R8, R56.reuse, R102, R8 ;  /* 0x000000663808723c */ /* 0x040fe20000001808 */
[----:B------:R-:W3:Y:S03]  /*4530*/  LDSM.16.M88.4 R100, [R188+0xe800] ;  /* 0x00e80000bc64783b */ /* 0x000ee60000000200 */
[----:B-1----:R-:W-:Y:S04]  /*4540*/  IMAD.U32 R3, RZ, RZ, UR19 ;  /* 0x00000013ff037e24 */ /* 0x002fe8000f8e00ff */
[C---:B--2---:R-:W-:Y:S04]  /*4550*/  HMMA.16816.F32 R12, R56.reuse, R60, R12 ;  /* 0x0000003c380c723c */ /* 0x044fe8000000180c */
[----:B------:R-:W-:Y:S01]  /*4560*/  IMAD R0, R0, 0x4, R168 ;  /* 0x0000000400007824 */ /* 0x000fe200078e02a8 */
[----:B------:R-:W-:Y:S02]  /*4570*/  @!P2 IADD3 R3, -R3, 0x1, R215 ;  /* 0x000000010303a810 */ /* 0x000fe40007ffe1d7 */
[C---:B------:R-:W-:Y:S01]  /*4580*/  @!P2 IADD3 R168, R207.reuse, 0x18, RZ ;  /* 0x00000018cfa8a810 */ /* 0x040fe20007ffe0ff */
[----:B------:R-:W-:Y:S01]  /*4590*/  HMMA.16816.F32 R16, R56, R62, R16 ;  /* 0x0000003e3810723c */ /* 0x000fe20000001810 */
[----:B------:R1:W-:Y:S07]  /*45a0*/  LDSM.16.M88.4 R56, [R2+0x2000] ;  /* 0x002000000238783b */ /* 0x0003ee0000000200 */
[C---:B----4-:R-:W-:Y:S01]  /*45b0*/  HMMA.16816.F32 R4, R52.reuse, R64, R4 ;  /* 0x000000403404723c */ /* 0x050fe20000001804 */
[----:B------:R-:W2:Y:S06]  /*45c0*/  LDSM.16.M88.4 R60, [R191+0xe000] ;  /* 0x00e00000bf3c783b */ /* 0x000eac0000000200 */
[C---:B------:R-:W-:Y:S01]  /*45d0*/  @!P2 IADD3 R65, R207.reuse, 0x8, RZ ;  /* 0x00000008cf41a810 */ /* 0x040fe20007ffe0ff */
[C---:B------:R-:W-:Y:S04]  /*45e0*/  HMMA.16816.F32 R8, R52.reuse, R66, R8 ;  /* 0x000000423408723c */ /* 0x040fe80000001808 */
[C---:B------:R-:W-:Y:S03]  /*45f0*/  @!P2 IADD3 R64, R207.reuse, 0x10, RZ ;  /* 0x00000010cf40a810 */ /* 0x040fe60007ffe0ff */
[----:B------:R-:W-:Y:S01]  /*4600*/  @!P2 IADD3 R66, R207, 0x11, RZ ;  /* 0x00000011cf42a810 */ /* 0x000fe20007ffe0ff */
[C---:B---3--:R-:W-:Y:S01]  /*4610*/  HMMA.16816.F32 R12, R52.reuse, R100, R12 ;  /* 0x00000064340c723c */ /* 0x048fe2000000180c */
[----:B-1----:R-:W-:Y:S01]  /*4620*/  IMAD.U32 R2, RZ, RZ, UR5 ;  /* 0x00000005ff027e24 */ /* 0x002fe2000f8e00ff */
[----:B------:R-:W-:Y:S04]  /*4630*/  UIADD3 UR5, UR9, 0x76cf5d0a, URZ ;  /* 0x76cf5d0a09057890 */ /* 0x000fe8000fffe03f */
[----:B------:R-:W-:Y:S01]  /*4640*/  @!P2 IADD3 R2, R2, UR17, R3 ;  /* 0x000000110202ac10 */ /* 0x000fe2000fffe003 */
[----:B------:R-:W-:Y:S01]  /*4650*/  FMUL.FTZ R3, R223, 1.4426950216293334961 ;  /* 0x3fb8aa3bdf037820 */ /* 0x000fe20000410000 */
[----:B------:R-:W-:Y:S04]  /*4660*/  HMMA.16816.F32 R16, R52, R102, R16 ;  /* 0x000000663410723c */ /* 0x000fe80000001810 */
[----:B------:R-:W-:Y:S03]  /*4670*/  FSEL R3, R3, RZ, P1 ;  /* 0x000000ff03037208 */ /* 0x000fe60000800000 */
[----:B------:R-:W-:Y:S01]  /*4680*/  IMAD.WIDE.U32 R52, R0, -0x326172a9, RZ ;  /* 0xcd9e8d5700347825 */ /* 0x000fe200078e00ff */
[----:B------:R-:W-:Y:S04]  /*4690*/  @!P2 IADD3 R0, R207, 0x1, RZ ;  /* 0x00000001cf00a810 */ /* 0x000fe80007ffe0ff */
[----:B------:R-:W-:Y:S02]  /*46a0*/  LOP3.LUT R100, R53, UR8, R246, 0x96, !PT ;  /* 0x0000000835647c12 */ /* 0x000fe4000f8e96f6 */
[----:B------:R-:W-:Y:S01]  /*46b0*/  LOP3.LUT R67, R227, UR4, R52, 0x96, !PT ;  /* 0x00000004e3437c12 */ /* 0x000fe2000f8e9634 */
[----:B------:R-:W-:Y:S01]  /*46c0*/  UIADD3 UR4, UR9, -0x4498517b, URZ ;  /* 0xbb67ae8509047890 */ /* 0x000fe2000fffe03f */
[----:B------:R-:W1:Y:S01]  /*46d0*/  LDSM.16.M88.4 R52, [R191+0xe800] ;  /* 0x00e80000bf34783b */ /* 0x000e620000000200 */
[C---:B--2---:R-:W-:Y:S05]  /*46e0*/  HMMA.16816.F32 R4, R56.reuse, R60, R4 ;  /* 0x0000003c3804723c */ /* 0x044fea0000001804 */
[----:B------:R-:W-:Y:S02]  /*46f0*/  IMAD.WIDE.U32 R170, R67, -0x2daee0ad, RZ ;  /* 0xd2511f5343aa7825 */ /* 0x000fe400078e00ff */
[C---:B------:R-:W-:Y:S01]  /*4700*/  @!P2 IADD3 R60, R2.reuse, 0x8, RZ ;  /* 0x00000008023ca810 */ /* 0x040fe20007ffe0ff */
[C---:B------:R-:W-:Y:S04]  /*4710*/  HMMA.16816.F32 R8, R56.reuse, R62, R8 ;  /* 0x0000003e3808723c */ /* 0x040fe80000001808 */
[----:B------:R-:W-:Y:S02]  /*4720*/  @!P2 IMNMX R2, R2, UR17, PT ;  /* 0x000000110202ac17 */ /* 0x000fe4000b800200 */
[----:B------:R-:W-:Y:S01]  /*4730*/  @!P2 IMNMX R60, R60, UR17, PT ;  /* 0x000000113c3cac17 */ /* 0x000fe2000b800200 */
[----:B------:R-:W-:Y:S01]  /*4740*/  IMAD.WIDE.U32 R62, R100, -0x2daee0ad, RZ ;  /* 0xd2511f53643e7825 */ /* 0x000fe200078e00ff */
[CC--:B------:R-:W-:Y:S02]  /*4750*/  @!P2 ISETP.GE.AND P5, PT, R207.reuse, R2.reuse, PT ;  /* 0x00000002cf00a20c */ /* 0x0c0fe40003fa6270 */
[C---:B------:R-:W-:Y:S02]  /*4760*/  @!P2 ISETP.GE.AND P3, PT, R0.reuse, R2, PT ;  /* 0x000000020000a20c */ /* 0x040fe40003f66270 */
[-C--:B------:R-:W-:Y:S01]  /*4770*/  @!P2 ISETP.GE.AND P4, PT, R0, R60.reuse, PT ;  /* 0x0000003c0000a20c */ /* 0x080fe20003f86270 */
[----:B------:R-:W-:Y:S01]  /*4780*/  FMUL.FTZ R0, R224, 1.4426950216293334961 ;  /* 0x3fb8aa3be0007820 */ /* 0x000fe20000410000 */
[----:B------:R-:W-:Y:S02]  /*4790*/  @!P2 ISETP.GE.AND P1, PT, R207, R60, PT ;  /* 0x0000003ccf00a20c */ /* 0x000fe40003f26270 */
[----:B------:R-:W-:Y:S01]  /*47a0*/  FFMA.FTZ R4, R233, UR6, R4 ;  /* 0x00000006e9047c23 */ /* 0x000fe20008010004 */
[----:B------:R-:W-:Y:S01]  /*47b0*/  @!P2 IADD3 R61, R207, 0x9, RZ ;  /* 0x00000009cf3da810 */ /* 0x000fe20007ffe0ff */
[----:B------:R-:W-:Y:S01]  /*47c0*/  FFMA.FTZ R5, R237, UR6, R5 ;  /* 0x00000006ed057c23 */ /* 0x000fe20008010005 */
[----:B------:R-:W-:Y:S01]  /*47d0*/  FSEL R0, R0, RZ, P0 ;  /* 0x000000ff00007208 */ /* 0x000fe20000000000 */
[----:B------:R-:W-:Y:S01]  /*47e0*/  FFMA.FTZ R6, R233, UR6, R6 ;  /* 0x00000006e9067c23 */ /* 0x000fe20008010006 */
[----:B------:R-:W-:Y:S01]  /*47f0*/  @!P2 FSEL R4, R4, -INF , !P5 ;  /* 0xff8000000404a808 */ /* 0x000fe20006800000 */
[----:B------:R-:W-:Y:S01]  /*4800*/  FFMA.FTZ R7, R237, UR6, R7 ;  /* 0x00000006ed077c23 */ /* 0x000fe20008010007 */
[----:B------:R-:W-:Y:S01]  /*4810*/  @!P2 FSEL R5, R5, -INF , !P3 ;  /* 0xff8000000505a808 */ /* 0x000fe20005800000 */
[----:B------:R-:W-:Y:S01]  /*4820*/  FFMA.FTZ R8, R238, UR6, R8 ;  /* 0x00000006ee087c23 */ /* 0x000fe20008010008 */
[----:B------:R-:W-:Y:S01]  /*4830*/  @!P2 FSEL R6, R6, -INF , !P1 ;  /* 0xff8000000606a808 */ /* 0x000fe20004800000 */
[--C-:B------:R-:W-:Y:S01]  /*4840*/  FFMA.FTZ R4, R4, c[0x0][0x23c], -R3.reuse ;  /* 0x00008f0004047a23 */ /* 0x100fe20000010803 */
[-C--:B------:R-:W-:Y:S01]  /*4850*/  @!P2 ISETP.GE.AND P3, PT, R65, R2.reuse, PT ;  /* 0x000000024100a20c */ /* 0x080fe20003f66270 */
[----:B------:R-:W-:Y:S01]  /*4860*/  FFMA.FTZ R5, R5, c[0x0][0x23c], -R3 ;  /* 0x00008f0005057a23 */ /* 0x000fe20000010803 */
[-C--:B------:R-:W-:Y:S01]  /*4870*/  @!P2 ISETP.GE.AND P0, PT, R61, R2.reuse, PT ;  /* 0x000000023d00a20c */ /* 0x080fe20003f06270 */
[----:B------:R2:W-:Y:S01]  /*4880*/  MUFU.EX2 R103, R4 ;  /* 0x0000000400677308 */ /* 0x0005e20000000800 */
[C---:B-1----:R-:W-:Y:S03]  /*4890*/  HMMA.16816.F32 R12, R56.reuse, R52, R12 ;  /* 0x00000034380c723c */ /* 0x042fe6000000180c */
[----:B------:R-:W-:Y:S01]  /*48a0*/  FFMA.FTZ R6, R6, c[0x0][0x23c], -R0 ;  /* 0x00008f0006067a23 */ /* 0x000fe20000010800 */
[----:B------:R-:W-:Y:S01]  /*48b0*/  @!P2 FSEL R8, R8, -INF , !P3 ;  /* 0xff8000000808a808 */ /* 0x000fe20005800000 */
[C---:B------:R-:W-:Y:S01]  /*48c0*/  FFMA.FTZ R9, R239.reuse, UR6, R9 ;  /* 0x00000006ef097c23 */ /* 0x040fe20008010009 */
[----:B------:R-:W-:Y:S01]  /*48d0*/  @!P2 ISETP.GE.AND P6, PT, R66, R2, PT ;  /* 0x000000024200a20c */ /* 0x000fe20003fc6270 */
[----:B------:R-:W-:Y:S01]  /*48e0*/  FFMA.FTZ R11, R239, UR6, R11 ;  /* 0x00000006ef0b7c23 */ /* 0x000fe2000801000b */
[----:B------:R-:W-:Y:S01]  /*48f0*/  HMMA.16816.F32 R16, R56, R54, R16 ;  /* 0x000000363810723c */ /* 0x000fe20000001810 */
[----:B------:R1:W-:Y:S02]  /*4900*/  MUFU.EX2 R102, R5 ;  /* 0x0000000500667308 */ /* 0x0003e40000000800 */
[-C--:B------:R-:W-:Y:S01]  /*4910*/  @!P2 ISETP.GE.AND P3, PT, R65, R60.reuse, PT ;  /* 0x0000003c4100a20c */ /* 0x080fe20003f66270 */
[--C-:B------:R-:W-:Y:S01]  /*4920*/  FFMA.FTZ R8, R8, c[0x0][0x23c], -R3.reuse ;  /* 0x00008f0008087a23 */ /* 0x100fe20000010803 */
[----:B------:R-:W-:Y:S01]  /*4930*/  @!P2 FSEL R9, R9, -INF , !P0 ;  /* 0xff8000000909a808 */ /* 0x000fe20004000000 */
[----:B------:R-:W-:Y:S01]  /*4940*/  FFMA.FTZ R10, R238, UR6, R10 ;  /* 0x00000006ee0a7c23 */ /* 0x000fe2000801000a */
[-C--:B------:R-:W-:Y:S02]  /*4950*/  @!P2 ISETP.GE.AND P0, PT, R61, R60.reuse, PT ;  /* 0x0000003c3d00a20c */ /* 0x080fe40003f06270 */
[----:B------:R-:W-:Y:S02]  /*4960*/  @!P2 FSEL R7, R7, -INF , !P4 ;  /* 0xff8000000707a808 */ /* 0x000fe40006000000 */
[----:B------:R3:W-:Y:S01]  /*4970*/  MUFU.EX2 R101, R6 ;  /* 0x0000000600657308 */ /* 0x0007e20000000800 */
[----:B------:R-:W-:Y:S01]  /*4980*/  FFMA.FTZ R9, R9, c[0x0][0x23c], -R3 ;  /* 0x00008f0009097a23 */ /* 0x000fe20000010803 */
[----:B------:R-:W-:Y:S01]  /*4990*/  @!P2 FSEL R11, R11, -INF , !P0 ;  /* 0xff8000000b0ba808 */ /* 0x000fe20004000000 */
[----:B------:R-:W-:Y:S01]  /*49a0*/  FFMA.FTZ R100, R7, c[0x0][0x23c], -R0 ;  /* 0x00008f0007647a23 */ /* 0x000fe20000010800 */
[----:B--2---:R-:W-:Y:S01]  /*49b0*/  LOP3.LUT R4, R63, UR4, R244, 0x96, !PT ;  /* 0x000000043f047c12 */ /* 0x004fe2000f8e96f4 */
[----:B------:R-:W-:Y:S01]  /*49c0*/  UIADD3 UR4, UR8, 0x3c6ef372, URZ ;  /* 0x3c6ef37208047890 */ /* 0x000fe2000fffe03f */
[----:B------:R-:W-:Y:S01]  /*49d0*/  @!P2 ISETP.GE.AND P0, PT, R66, R60, PT ;  /* 0x0000003c4200a20c */ /* 0x000fe20003f06270 */
[----:B------:R-:W-:Y:S01]  /*49e0*/  FFMA.FTZ R11, R11, c[0x0][0x23c], -R0 ;  /* 0x00008f000b0b7a23 */ /* 0x000fe20000010800 */
[----:B------:R-:W-:Y:S01]  /*49f0*/  LOP3.LUT R62, R171, UR5, R62, 0x96, !PT ;  /* 0x00000005ab3e7c12 */ /* 0x000fe2000f8e963e */
[----:B------:R-:W-:Y:S01]  /*4a00*/  UIADD3 UR5, UR8, -0x255992d5, URZ ;  /* 0xdaa66d2b08057890 */ /* 0x000fe2000fffe03f */
[----:B------:R2:W-:Y:S01]  /*4a10*/  MUFU.EX2 R67, R8 ;  /* 0x0000000800437308 */ /* 0x0005e20000000800 */
[----:B------:R-:W-:Y:S01]  /*4a20*/  @!P2 ISETP.GE.AND P5, PT, R64, R2, PT ;  /* 0x000000024000a20c */ /* 0x000fe20003fa6270 */
[----:B------:R-:W-:Y:S01]  /*4a30*/  FFMA.FTZ R15, R241, UR6, R15 ;  /* 0x00000006f10f7c23 */ /* 0x000fe2000801000f */
[----:B------:R-:W-:Y:S01]  /*4a40*/  @!P2 FSEL R10, R10, -INF , !P3 ;  /* 0xff8000000a0aa808 */ /* 0x000fe20005800000 */
[----:B-1----:R-:W-:Y:S01]  /*4a50*/  IMAD.WIDE.U32 R4, R4, -0x326172a9, RZ ;  /* 0xcd9e8d5704047825 */ /* 0x002fe200078e00ff */
[----:B------:R-:W-:Y:S02]  /*4a60*/  @!P2 ISETP.GE.AND P3, PT, R64, R60, PT ;  /* 0x0000003c4000a20c */ /* 0x000fe40003f66270 */
[-C--:B------:R-:W-:Y:S01]  /*4a70*/  @!P2 ISETP.GE.AND P4, PT, R169, R2.reuse, PT ;  /* 0x00000002a900a20c */ /* 0x080fe20003f86270 */
[----:B------:R-:W-:Y:S01]  /*4a80*/  FFMA.FTZ R10, R10, c[0x0][0x23c], -R0 ;  /* 0x00008f000a0a7a23 */ /* 0x000fe20000010800 */
[----:B------:R-:W-:Y:S01]  /*4a90*/  LOP3.LUT R5, R5, UR4, R226, 0x96, !PT ;  /* 0x0000000405057c12 */ /* 0x000fe2000f8e96e2 */
[----:B------:R1:W-:Y:S01]  /*4aa0*/  MUFU.EX2 R66, R9 ;  /* 0x0000000900427308 */ /* 0x0003e20000000800 */
[----:B------:R-:W-:Y:S01]  /*4ab0*/  UIADD3 UR4, UR9, 0x32370b8f, URZ ;  /* 0x32370b8f09047890 */ /* 0x000fe2000fffe03f */
[----:B------:R-:W-:Y:S01]  /*4ac0*/  @!P2 ISETP.GE.AND P1, PT, R168, R2, PT ;  /* 0x00000002a800a20c */ /* 0x000fe20003f26270 */
[----:B------:R-:W-:Y:S01]  /*4ad0*/  FFMA.FTZ R17, R243, UR6, R17 ;  /* 0x00000006f3117c23 */ /* 0x000fe20008010011 */
[----:B------:R-:W-:Y:S01]  /*4ae0*/  @!P2 FSEL R15, R15, -INF , !P0 ;  /* 0xff8000000f0fa808 */ /* 0x000fe20004000000 */
[----:B---3--:R-:W-:Y:S03]  /*4af0*/  IMAD.WIDE.U32 R6, R62, -0x326172a9, RZ ;  /* 0xcd9e8d573e067825 */ /* 0x008fe600078e00ff */
[----:B------:R-:W-:Y:S01]  /*4b00*/  @!P2 FSEL R17, R17, -INF , !P4 ;  /* 0xff8000001111a808 */ /* 0x000fe20006000000 */
[----:B------:R-:W-:Y:S01]  /*4b10*/  FFMA.FTZ R16, R242, UR6, R16 ;  /* 0x00000006f2107c23 */ /* 0x000fe20008010010 */
[----:B------:R-:W-:Y:S01]  /*4b20*/  LOP3.LUT R52, R7, UR5, R4, 0x96, !PT ;  /* 0x0000000507347c12 */ /* 0x000fe2000f8e9604 */
[----:B------:R-:W-:Y:S01]  /*4b30*/  IMAD.WIDE.U32 R4, R5, -0x2daee0ad, RZ ;  /* 0xd2511f5305047825 */ /* 0x000fe200078e00ff */
[----:B------:R-:W-:Y:S01]  /*4b40*/  UIADD3 UR5, UR9, -0x126145ec, URZ ;  /* 0xed9eba1409057890 */ /* 0x000fe2000fffe03f */
[----:B------:R3:W-:Y:S01]  /*4b50*/  MUFU.EX2 R64, R11 ;  /* 0x0000000b00407308 */ /* 0x0007e20000000800 */
[----:B------:R-:W-:Y:S01]  /*4b60*/  @!P2 FSEL R16, R16, -INF , !P1 ;  /* 0xff8000001010a808 */ /* 0x000fe20004800000 */
[----:B------:R-:W-:Y:S01]  /*4b70*/  IMAD.WIDE.U32 R52, R52, -0x2daee0ad, RZ ;  /* 0xd2511f5334347825 */ /* 0x000fe200078e00ff */
[----:B------:R-:W-:Y:S01]  /*4b80*/  LOP3.LUT R5, R5, UR4, R170, 0x96, !PT ;  /* 0x0000000405057c12 */ /* 0x000fe2000f8e96aa */
[----:B------:R-:W-:Y:S02]  /*4b90*/  UIADD3 UR4, UR8, 0x78dde6e4, URZ ;  /* 0x78dde6e408047890 */ /* 0x000fe4000fffe03f */
[----:B------:R-:W-:Y:S01]  /*4ba0*/  FFMA.FTZ R12, R240, UR6, R12 ;  /* 0x00000006f00c7c23 */ /* 0x000fe2000801000c */
[----:B--2---:R-:W-:Y:S01]  /*4bb0*/  LOP3.LUT R8, R53, UR5, R4, 0x96, !PT ;  /* 0x0000000535087c12 */ /* 0x004fe2000f8e9604 */
[----:B------:R-:W-:Y:S01]  /*4bc0*/  IMAD.WIDE.U32 R4, R5, -0x326172a9, RZ ;  /* 0xcd9e8d5705047825 */ /* 0x000fe200078e00ff */
[----:B------:R-:W-:Y:S01]  /*4bd0*/  UIADD3 UR5, UR8, 0x1715609d, URZ ;  /* 0x1715609d08057890 */ /* 0x000fe2000fffe03f */
[----:B------:R2:W-:Y:S01]  /*4be0*/  MUFU.EX2 R65, R10 ;  /* 0x0000000a00417308 */ /* 0x0005e20000000800 */
[----:B------:R-:W-:Y:S01]  /*4bf0*/  @!P2 FSEL R12, R12, -INF , !P5 ;  /* 0xff8000000c0ca808 */ /* 0x000fe20006800000 */
[----:B-1----:R-:W-:Y:S01]  /*4c00*/  IMAD.WIDE.U32 R8, R8, -0x326172a9, RZ ;  /* 0xcd9e8d5708087825 */ /* 0x002fe200078e00ff */
[----:B------:R-:W-:Y:S01]  /*4c10*/  LOP3.LUT R6, R5, UR4, R6, 0x96, !PT ;  /* 0x0000000405067c12 */ /* 0x000fe2000f8e9606 */
[----:B------:R-:W-:Y:S01]  /*4c20*/  UIADD3 UR4, UR9, -0x56f99767, URZ ;  /* 0xa906689909047890 */ /* 0x000fe2000fffe03f */
[-C--:B------:R-:W-:Y:S01]  /*4c30*/  @!P2 ISETP.GE.AND P5, PT, R168, R60.reuse, PT ;  /* 0x0000003ca800a20c */ /* 0x080fe20003fa6270 */
[----:B------:R-:W-:Y:S01]  /*4c40*/  FFMA.FTZ R13, R241, UR6, R13 ;  /* 0x00000006f10d7c23 */ /* 0x000fe2000801000d */
[----:B------:R-:W-:Y:S01]  /*4c50*/  LOP3.LUT R4, R9, UR5, R4, 0x96, !PT ;  /* 0x0000000509047c12 */ /* 0x000fe2000f8e9604 */
[----:B------:R-:W-:Y:S01]  /*4c60*/  IMAD.WIDE.U32 R6, R6, -0x2daee0ad, RZ ;  /* 0xd2511f5306067825 */ /* 0x000fe200078e00ff */
[----:B------:R-:W-:Y:S01]  /*4c70*/  UIADD3 UR5, UR9, 0x646e171e, URZ ;  /* 0x646e171e09057890 */ /* 0x000fe2000fffe03f */
[----:B------:R-:W-:Y:S01]  /*4c80*/  MUFU.EX2 R100, R100 ;  /* 0x0000006400647308 */ /* 0x000fe20000000800 */
[----:B------:R-:W-:Y:S01]  /*4c90*/  @!P2 FSEL R13, R13, -INF , !P6 ;  /* 0xff8000000d0da808 */ /* 0x000fe20007000000 */
[----:B------:R-:W-:Y:S01]  /*4ca0*/  IMAD.WIDE.U32 R4, R4, -0x2daee0ad, RZ ;  /* 0xd2511f5304047825 */ /* 0x000fe200078e00ff */
[----:B------:R-:W-:Y:S01]  /*4cb0*/  LOP3.LUT R52, R7, UR4, R52, 0x96, !PT ;  /* 0x0000000407347c12 */ /* 0x000fe2000f8e9634 */
[----:B------:R-:W-:Y:S01]  /*4cc0*/  ULDC.U8 UR4, c[0x0][0x2d8] ;  /* 0x0000b60000047ab9 */ /* 0x000fe20000000000 */
[----:B------:R-:W-:Y:S01]  /*4cd0*/  @!P2 ISETP.GE.AND P6, PT, R169, R60, PT ;  /* 0x0000003ca900a20c */ /* 0x000fe20003fc6270 */
[----:B------:R-:W-:Y:S01]  /*4ce0*/  FFMA.FTZ R14, R240, UR6, R14 ;  /* 0x00000006f00e7c23 */ /* 0x000fe2000801000e */
[----:B------:R-:W-:Y:S01]  /*4cf0*/  LOP3.LUT R6, R5, UR5, R6, 0x96, !PT ;  /* 0x0000000505067c12 */ /* 0x000fe2000f8e9606 */
[----:B------:R-:W-:Y:S01]  /*4d00*/  UIADD3 UR5, UR8, -0x4ab325aa, URZ ;  /* 0xb54cda5608057890 */ /* 0x000fe2000fffe03f */
[C---:B------:R-:W-:Y:S01]  /*4d10*/  LOP3.LUT R53, R4.reuse, 0xffff, RZ, 0xc0, !PT ;  /* 0x0000ffff04357812 */ /* 0x040fe200078ec0ff */
[----:B------:R-:W-:Y:S01]  /*4d20*/  FFMA.FTZ R19, R243, UR6, R19 ;  /* 0x00000006f3137c23 */ /* 0x000fe20008010013 */
[----:B------:R-:W-:Y:S01]  /*4d30*/  LOP3.LUT R7, R4, 0xff, RZ, 0xc0, !PT ;  /* 0x000000ff04077812 */ /* 0x000fe200078ec0ff */
[----:B------:R-:W-:Y:S01]  /*4d40*/  FFMA.FTZ R18, R242, UR6, R18 ;  /* 0x00000006f2127c23 */ /* 0x000fe20008010012 */
[--C-:B------:R-:W-:Y:S01]  /*4d50*/  SHF.R.U32.HI R2, RZ, 0x18, R4.reuse ;  /* 0x00000018ff027819 */ /* 0x100fe20000011604 */
[--C-:B------:R-:W-:Y:S01]  /*4d60*/  FFMA.FTZ R16, R16, c[0x0][0x23c], -R3.reuse ;  /* 0x00008f0010107a23 */ /* 0x100fe20000010803 */
[----:B---3--:R-:W-:Y:S01]  /*4d70*/  SHF.R.U32.HI R11, RZ, 0x10, R4 ;  /* 0x00000010ff0b7819 */ /* 0x008fe20000011604 */
[----:B------:R-:W-:Y:S01]  /*4d80*/  IMAD.WIDE.U32 R4, R52, -0x326172a9, RZ ;  /* 0xcd9e8d5734047825 */ /* 0x000fe200078e00ff */
[----:B------:R-:W-:Y:S01]  /*4d90*/  ISETP.LE.U32.AND P0, PT, R2, UR4, PT ;  /* 0x0000000402007c0c */ /* 0x000fe2000bf03070 */
[----:B------:R-:W1:Y:S01]  /*4da0*/  MUFU.EX2 R59, R16 ;  /* 0x00000010003b7308 */ /* 0x000e620000000800 */
[----:B------:R-:W-:Y:S01]  /*4db0*/  @!P2 FSEL R14, R14, -INF , !P3 ;  /* 0xff8000000e0ea808 */ /* 0x000fe20005800000 */
[--C-:B------:R-:W-:Y:S01]  /*4dc0*/  FFMA.FTZ R12, R12, c[0x0][0x23c], -R3.reuse ;  /* 0x00008f000c0c7a23 */ /* 0x100fe20000010803 */
[----:B------:R-:W-:Y:S01]  /*4dd0*/  LOP3.LUT R2, R5, UR5, R8, 0x96, !PT ;  /* 0x0000000505027c12 */ /* 0x000fe2000f8e9608 */
[--C-:B------:R-:W-:Y:S01]  /*4de0*/  FFMA.FTZ R13, R13, c[0x0][0x23c], -R3.reuse ;  /* 0x00008f000d0d7a23 */ /* 0x100fe20000010803 */
[----:B------:R-:W-:Y:S01]  /*4df0*/  ISETP.LE.U32.AND P3, PT, R7, UR4, PT ;  /* 0x0000000407007c0c */ /* 0x000fe2000bf63070 */
[----:B------:R-:W-:Y:S01]  /*4e00*/  FFMA.FTZ R3, R17, c[0x0][0x23c], -R3 ;  /* 0x00008f0011037a23 */ /* 0x000fe20000010803 */
[----:B------:R-:W-:Y:S01]  /*4e10*/  LOP3.LUT R7, R4, 0xffff, RZ, 0xc0, !PT ;  /* 0x0000ffff04077812 */ /* 0x000fe200078ec0ff */
[--C-:B------:R-:W-:Y:S01]  /*4e20*/  FFMA.FTZ R14, R14, c[0x0][0x23c], -R0.reuse ;  /* 0x00008f000e0e7a23 */ /* 0x100fe20000010800 */
[----:B------:R-:W-:Y:S01]  /*4e30*/  LOP3.LUT R5, R2, 0xff, RZ, 0xc0, !PT ;  /* 0x000000ff02057812 */ /* 0x000fe200078ec0ff */
[----:B------:R3:W-:Y:S01]  /*4e40*/  MUFU.EX2 R58, R3 ;  /* 0x00000003003a7308 */ /* 0x0007e20000000800 */
[----:B------:R-:W-:Y:S01]  /*4e50*/  LOP3.LUT R8, R4, 0xff, RZ, 0xc0, !PT ;  /* 0x000000ff04087812 */ /* 0x000fe200078ec0ff */
[----:B------:R-:W-:Y:S01]  /*4e60*/  FFMA.FTZ R15, R15, c[0x0][0x23c], -R0 ;  /* 0x00008f000f0f7a23 */ /* 0x000fe20000010800 */
[--C-:B------:R-:W-:Y:S02]  /*4e70*/  SHF.R.U32.HI R9, RZ, 0x10, R4.reuse ;  /* 0x00000010ff097819 */ /* 0x100fe40000011604 */
[----:B--2---:R-:W-:Y:S02]  /*4e80*/  SHF.R.U32.HI R10, RZ, 0x18, R4 ;  /* 0x00000018ff0a7819 */ /* 0x004fe40000011604 */
[----:B------:R-:W-:Y:S02]  /*4e90*/  LOP3.LUT R4, R2, 0xffff, RZ, 0xc0, !PT ;  /* 0x0000ffff02047812 */ /* 0x000fe400078ec0ff */
[----:B------:R-:W-:Y:S01]  /*4ea0*/  ISETP.LE.U32.AND P1, PT, R5, UR4, PT ;  /* 0x0000000405007c0c */ /* 0x000fe2000bf23070 */
[----:B------:R-:W-:Y:S01]  /*4eb0*/  MUFU.EX2 R63, R12 ;  /* 0x0000000c003f7308 */ /* 0x000fe20000000800 */
[----:B------:R-:W-:Y:S02]  /*4ec0*/  SHF.R.U32.HI R4, RZ, 0x8, R4 ;  /* 0x00000008ff047819 */ /* 0x000fe40000011604 */
[----:B------:R-:W-:Y:S01]  /*4ed0*/  @!P2 FSEL R19, R19, -INF , !P6 ;  /* 0xff8000001313a808 */ /* 0x000fe20007000000 */
[----:B-1----:R-:W-:Y:S01]  /*4ee0*/  @!P3 FADD.FTZ R59, -R59, -RZ ;  /* 0x800000ff3b3bb221 */ /* 0x002fe20000010100 */
[----:B------:R-:W-:Y:S02]  /*4ef0*/  @!P2 FSEL R18, R18, -INF , !P5 ;  /* 0xff8000001212a808 */ /* 0x000fe40006800000 */
[----:B------:R-:W-:Y:S02]  /*4f00*/  LOP3.LUT R4, R4, 0xffff, RZ, 0xc0, !PT ;  /* 0x0000ffff04047812 */ /* 0x000fe400078ec0ff */
[----:B------:R-:W-:Y:S01]  /*4f10*/  SHF.R.U32.HI R5, RZ, 0x10, R2 ;  /* 0x00000010ff057819 */ /* 0x000fe20000011602 */
[--C-:B------:R-:W-:Y:S01]  /*4f20*/  FFMA.FTZ R18, R18, c[0x0][0x23c], -R0.reuse ;  /* 0x00008f0012127a23 */ /* 0x100fe20000010800 */
[----:B------:R-:W-:Y:S01]  /*4f30*/  ISETP.LE.U32.AND P5, PT, R4, UR4, PT ;  /* 0x0000000404007c0c */ /* 0x000fe2000bfa3070 */
[----:B------:R-:W-:Y:S01]  /*4f40*/  FFMA.FTZ R0, R19, c[0x0][0x23c], -R0 ;  /* 0x00008f0013007a23 */ /* 0x000fe20000010800 */
[----:B------:R-:W-:Y:S01]  /*4f50*/  SHF.R.U32.HI R2, RZ, 0x18, R2 ;  /* 0x00000018ff027819 */ /* 0x000fe20000011602 */
[----:B------:R-:W-:Y:S01]  /*4f60*/  @!P1 FADD.FTZ R103, -R103, -RZ ;  /* 0x800000ff67679221 */ /* 0x000fe20000010100 */
[----:B------:R-:W-:Y:S01]  /*4f70*/  ISETP.LE.U32.AND P1, PT, R8, UR4, PT ;  /* 0x0000000408007c0c */ /* 0x000fe2000bf23070 */
[----:B------:R-:W1:Y:S01]  /*4f80*/  MUFU.EX2 R56, R0 ;  /* 0x0000000000387308 */ /* 0x000e620000000800 */
[----:B------:R-:W-:Y:S02]  /*4f90*/  ISETP.LE.U32.AND P6, PT, R2, UR4, PT ;  /* 0x0000000402007c0c */ /* 0x000fe4000bfc3070 */
[----:B------:R-:W-:Y:S02]  /*4fa0*/  SHF.R.U32.HI R2, RZ, 0x8, R7 ;  /* 0x00000008ff027819 */ /* 0x000fe40000011607 */
[----:B------:R-:W-:Y:S02]  /*4fb0*/  LOP3.LUT R5, R5, 0xff, RZ, 0xc0, !PT ;  /* 0x000000ff05057812 */ /* 0x000fe400078ec0ff */
[----:B------:R-:W-:Y:S01]  /*4fc0*/  LOP3.LUT R2, R2, 0xffff, RZ, 0xc0, !PT ;  /* 0x0000ffff02027812 */ /* 0x000fe200078ec0ff */
[----:B------:R-:W-:Y:S01]  /*4fd0*/  @!P5 FADD.FTZ R102, -R102, -RZ ;  /* 0x800000ff6666d221 */ /* 0x000fe20000010100 */
[----:B------:R-:W-:Y:S01]  /*4fe0*/  ISETP.LE.U32.AND P4, PT, R5, UR4, PT ;  /* 0x0000000405007c0c */ /* 0x000fe2000bf83070 */
[----:B------:R-:W-:Y:S01]  /*4ff0*/  MUFU.EX2 R62, R13 ;  /* 0x0000000d003e7308 */ /* 0x000fe20000000800 */
[----:B------:R-:W-:Y:S01]  /*5000*/  ISETP.LE.U32.AND P5, PT, R2, UR4, PT ;  /* 0x0000000402007c0c */ /* 0x000fe2000bfa3070 */
[----:B------:R-:W-:Y:S01]  /*5010*/  @!P1 FADD.FTZ R67, -R67, -RZ ;  /* 0x800000ff43439221 */ /* 0x000fe20000010100 */
[----:B------:R-:W-:Y:S01]  /*5020*/  LOP3.LUT R2, R9, 0xff, RZ, 0xc0, !PT ;  /* 0x000000ff09027812 */ /* 0x000fe200078ec0ff */
[----:B------:R-:W-:Y:S01]  /*5030*/  @!P6 FADD.FTZ R100, -R100, -RZ ;  /* 0x800000ff6464e221 */ /* 0x000fe20000010100 */
[----:B------:R-:W-:Y:S02]  /*5040*/  LOP3.LUT R4, R6, 0xff, RZ, 0xc0, !PT ;  /* 0x000000ff06047812 */ /* 0x000fe400078ec0ff */
[----:B------:R-:W-:Y:S02]  /*5050*/  ISETP.LE.U32.AND P6, PT, R2, UR4, PT ;  /* 0x0000000402007c0c */ /* 0x000fe4000bfc3070 */
[----:B------:R-:W-:Y:S01]  /*5060*/  ISETP.LE.U32.AND P1, PT, R10, UR4, PT ;  /* 0x000000040a007c0c */ /* 0x000fe2000bf23070 */
[----:B------:R-:W2:Y:S01]  /*5070*/  MUFU.EX2 R61, R14 ;  /* 0x0000000e003d7308 */ /* 0x000ea20000000800 */
[----:B------:R-:W-:Y:S01]  /*5080*/  ISETP.LE.U32.AND P2, PT, R4, UR4, PT ;  /* 0x0000000404007c0c */ /* 0x000fe2000bf43070 */
[----:B------:R-:W-:Y:S01]  /*5090*/  @!P4 FADD.FTZ R101, -R101, -RZ ;  /* 0x800000ff6565c221 */ /* 0x000fe20000010100 */
[--C-:B------:R-:W-:Y:S01]  /*50a0*/  SHF.R.U32.HI R4, RZ, 0x18, R6.reuse ;  /* 0x00000018ff047819 */ /* 0x100fe20000011606 */
[----:B------:R-:W-:Y:S01]  /*50b0*/  @!P5 FADD.FTZ R66, -R66, -RZ ;  /* 0x800000ff4242d221 */ /* 0x000fe20000010100 */
[----:B---3--:R-:W-:Y:S01]  /*50c0*/  SHF.R.U32.HI R3, RZ, 0x10, R6 ;  /* 0x00000010ff037819 */ /* 0x008fe20000011606 */
[----:B-1----:R-:W-:Y:S01]  /*50d0*/  @!P0 FADD.FTZ R56, -R56, -RZ ;  /* 0x800000ff38388221 */ /* 0x002fe20000010100 */
[----:B------:R-:W-:Y:S02]  /*50e0*/  LOP3.LUT R6, R6, 0xffff, RZ, 0xc0, !PT ;  /* 0x0000ffff06067812 */ /* 0x000fe400078ec0ff */
[----:B------:R-:W-:Y:S01]  /*50f0*/  LOP3.LUT R3, R3, 0xff, RZ, 0xc0, !PT ;  /* 0x000000ff03037812 */ /* 0x000fe200078ec0ff */
[----:B------:R-:W-:Y:S01]  /*5100*/  @!P6 FADD.FTZ R65, -R65, -RZ ;  /* 0x800000ff4141e221 */ /* 0x000fe20000010100 */
[----:B------:R-:W-:Y:S01]  /*5110*/  SHF.R.U32.HI R2, RZ, 0x8, R6 ;  /* 0x00000008ff027819 */ /* 0x000fe20000011606 */
[----:B------:R-:W-:Y:S01]  /*5120*/  @!P1 FADD.FTZ R64, -R64, -RZ ;  /* 0x800000ff40409221 */ /* 0x000fe20000010100 */
[----:B------:R-:W-:Y:S01]  /*5130*/  SHF.R.U32.HI R0, RZ, 0x8, R53 ;  /* 0x00000008ff007819 */ /* 0x000fe20000011635 */
[----:B------:R-:W1:Y:S01]  /*5140*/  MUFU.EX2 R60, R15 ;  /* 0x0000000f003c7308 */ /* 0x000e620000000800 */
[----:B------:R-:W-:Y:S01]  /*5150*/  LOP3.LUT R2, R2, 0xffff, RZ, 0xc0, !PT ;  /* 0x0000ffff02027812 */ /* 0x000fe200078ec0ff */
[----:B------:R-:W-:Y:S01]  /*5160*/  @!P2 FADD.FTZ R63, -R63, -RZ ;  /* 0x800000ff3f3fa221 */ /* 0x000fe20000010100 */
[----:B------:R-:W-:Y:S02]  /*5170*/  ISETP.LE.U32.AND P5, PT, R3, UR4, PT ;  /* 0x0000000403007c0c */ /* 0x000fe4000bfa3070 */
[----:B------:R-:W-:Y:S02]  /*5180*/  LOP3.LUT R3, R11, 0xff, RZ, 0xc0, !PT ;  /* 0x000000ff0b037812 */ /* 0x000fe400078ec0ff */
[----:B------:R-:W-:Y:S02]  /*5190*/  LOP3.LUT R0, R0, 0xffff, RZ, 0xc0, !PT ;  /* 0x0000ffff00007812 */ /* 0x000fe400078ec0ff */
[----:B------:R-:W-:Y:S01]  /*51a0*/  ISETP.LE.U32.AND P6, PT, R2, UR4, PT ;  /* 0x0000000402007c0c */ /* 0x000fe2000bfc3070 */
[----:B------:R-:W3:Y:S01]  /*51b0*/  MUFU.EX2 R57, R18 ;  /* 0x0000001200397308 */ /* 0x000ee20000000800 */
[----:B------:R-:W-:Y:S02]  /*51c0*/  F2FP.RELU.PACK_AB R2, R100, R101 ;  /* 0x000000656402723e */ /* 0x000fe400000008ff */
[----:B------:R-:W-:Y:S02]  /*51d0*/  ISETP.LE.U32.AND P1, PT, R3, UR4, PT ;  /* 0x0000000403007c0c */ /* 0x000fe4000bf23070 */
[----:B------:R-:W-:Y:S01]  /*51e0*/  F2FP.RELU.PACK_AB R3, R102, R103 ;  /* 0x000000676603723e */ /* 0x000fe200000008ff */
[----:B------:R4:W-:Y:S01]  /*51f0*/  STS [R219+0x12400], R2 ;  /* 0x01240002db007388 */ /* 0x0009e20000000800 */
[----:B------:R-:W-:Y:S01]  /*5200*/  ISETP.LE.U32.AND P2, PT, R0, UR4, PT ;  /* 0x0000000400007c0c */ /* 0x000fe2000bf43070 */
[----:B--2---:R-:W-:Y:S01]  /*5210*/  @!P5 FADD.FTZ R61, -R61, -RZ ;  /* 0x800000ff3d3dd221 */ /* 0x004fe20000010100 */
[----:B------:R-:W-:Y:S01]  /*5220*/  F2FP.RELU.PACK_AB R0, R66, R67 ;  /* 0x000000434200723e */ /* 0x000fe200000008ff */
[----:B------:R2:W-:Y:S01]  /*5230*/  STS [R219+0x12000], R3 ;  /* 0x01200003db007388 */ /* 0x0005e20000000800 */
[----:B------:R-:W-:Y:S01]  /*5240*/  ISETP.LE.U32.AND P4, PT, R4, UR4, PT ;  /* 0x0000000404007c0c */ /* 0x000fe2000bf83070 */
[----:B------:R-:W-:Y:S01]  /*5250*/  @!P6 FADD.FTZ R62, -R62, -RZ ;  /* 0x800000ff3e3ee221 */ /* 0x000fe20000010100 */
[----:B------:R-:W-:Y:S01]  /*5260*/  F2FP.RELU.PACK_AB R5, R64, R65 ;  /* 0x000000414005723e */ /* 0x000fe200000008ff */
[----:B------:R2:W-:Y:S01]  /*5270*/  STS [R222+0x12000], R0 ;  /* 0x01200000de007388 */ /* 0x0005e20000000800 */
[----:B------:R-:W-:Y:S02]  /*5280*/  FSETP.GE.FTZ.AND P5, PT, R67, RZ, PT ;  /* 0x000000ff4300720b */ /* 0x000fe40003fb6000 */
[----:B------:R-:W-:Y:S01]  /*5290*/  F2FP.RELU.PACK_AB R4, R62, R63 ;  /* 0x0000003f3e04723e */ /* 0x000fe200000008ff */
[----:B------:R-:W-:Y:S01]  /*52a0*/  STS [R222+0x12400], R5 ;  /* 0x01240005de007388 */ /* 0x000fe20000000800 */
[----:B------:R-:W-:Y:S01]  /*52b0*/  FSETP.GE.FTZ.AND P3, PT, R63, RZ, PT ;  /* 0x000000ff3f00720b */ /* 0x000fe20003f76000 */
[----:B------:R-:W-:Y:S01]  /*52c0*/  @!P2 FADD.FTZ R58, -R58, -RZ ;  /* 0x800000ff3a3aa221 */ /* 0x000fe20000010100 */
[----:B------:R-:W-:Y:S01]  /*52d0*/  FSETP.GE.FTZ.AND P2, PT, R103, RZ, PT ;  /* 0x000000ff6700720b */ /* 0x000fe20003f56000 */
[----:B------:R-:W-:Y:S02]  /*52e0*/  STS [R220+0x12000], R4 ;  /* 0x01200004dc007388 */ /* 0x000fe40000000800 */
[----:B-1----:R-:W-:Y:S01]  /*52f0*/  @!P4 FADD.FTZ R60, -R60, -RZ ;  /* 0x800000ff3c3cc221 */ /* 0x002fe20000010100 */
[----:B------:R-:W-:Y:S01]  /*5300*/  FSETP.GE.FTZ.AND P4, PT, R66, RZ, PT ;  /* 0x000000ff4200720b */ /* 0x000fe20003f96000 */
[----:B---3--:R-:W-:Y:S01]  /*5310*/  @!P1 FADD.FTZ R57, -R57, -RZ ;  /* 0x800000ff39399221 */ /* 0x008fe20000010100 */
[----:B------:R-:W-:Y:S02]  /*5320*/  FSETP.GE.FTZ.AND P1, PT, R102, RZ, PT ;  /* 0x000000ff6600720b */ /* 0x000fe40003f36000 */
[----:B----4-:R-:W-:Y:S02]  /*5330*/  F2FP.RELU.PACK_AB R2, R58, R59 ;  /* 0x0000003b3a02723e */ /* 0x010fe400000008ff */
[----:B--2---:R-:W-:Y:S02]  /*5340*/  F2FP.RELU.PACK_AB R3, R60, R61 ;  /* 0x0000003d3c03723e */ /* 0x004fe400000008ff */
[----:B------:R-:W-:Y:S03]  /*5350*/  F2FP.RELU.PACK_AB R0, R56, R57 ;  /* 0x000000393800723e */ /* 0x000fe600000008ff */
[----:B------:R1:W-:Y:S04]  /*5360*/  STS [R220+0x12400], R3 ;  /* 0x01240003dc007388 */ /* 0x0003e80000000800 */
[----:B------:R-:W-:Y:S04]  /*5370*/  STS [R221+0x12400], R0 ;  /* 0x01240000dd007388 */ /* 0x000fe80000000800 */
[----:B------:R2:W-:Y:S04]  /*5380*/  STS [R221+0x12000], R2 ;  /* 0x01200002dd007388 */ /* 0x0005e80000000800 */
[----:B------:R-:W3:Y:S08]  /*5390*/  LDSM.16.M88.4 R16, [R193+0x8000] ;  /* 0x00800000c110783b */ /* 0x000ef00000000200 */
[----:B------:R-:W4:Y:S01]  /*53a0*/  LDSM.16.M88.4 R52, [R195+0x8000] ;  /* 0x00800000c334783b */ /* 0x000f220000000200 */
[----:B-1----:R-:W-:Y:S02]  /*53b0*/  IMAD.U32 R3, RZ, RZ, UR14 ;  /* 0x0000000eff037e24 */ /* 0x002fe4000f8e00ff */
[----:B--2---:R-:W-:Y:S01]  /*53c0*/  IMAD.U32 R2, RZ, RZ, UR15 ;  /* 0x0000000fff027e24 */ /* 0x004fe2000f8e00ff */
        /* <DEDUP_REMOVED lines=66> */
[----:B------:R-:W-:Y:S01]  /*57f0*/  FSEL R3, R3, R2, P1 ;  /* 0x0000000203037208 */ /* 0x000fe20000800000 */
[----:B------:R-:W-:Y:S01]  /*5800*/  FADD.FTZ R5, -R0, R11 ;  /* 0x0000000b00057221 */ /* 0x000fe20000010100 */
[----:B------:R-:W-:Y:S01]  /*5810*/  FSETP.GE.FTZ.AND P1, PT, R100, RZ, PT ;  /* 0x000000ff6400720b */ /* 0x000fe20003f36000 */
[----:B------:R-:W-:Y:S01]  /*5820*/  FMUL.FTZ R66, R66, R8 ;  /* 0x0000000842427220 */ /* 0x000fe20000410000 */
[----:B------:R-:W-:Y:S01]  /*5830*/  FSEL R4, R4, R2, P2 ;  /* 0x0000000204047208 */ /* 0x000fe20001000000 */
[----:B------:R-:W-:Y:S01]  /*5840*/  @P0 FADD.FTZ R2, -R2, R17 ;  /* 0x0000001102020221 */ /* 0x000fe20000010100 */
[----:B------:R-:W-:Y:S01]  /*5850*/  FSETP.GE.FTZ.AND P0, PT, R65, RZ, PT ;  /* 0x000000ff4100720b */ /* 0x000fe20003f16000 */
[----:B------:R-:W-:Y:S01]  /*5860*/  FADD.FTZ R6, -R0, R6 ;  /* 0x0000000600067221 */ /* 0x000fe20000010100 */
[----:B------:R-:W-:Y:S01]  /*5870*/  FSEL R7, R7, R0, P1 ;  /* 0x0000000007077208 */ /* 0x000fe20000800000 */
[----:B------:R-:W-:Y:S01]  /*5880*/  FMUL.FTZ R8, R58, R2 ;  /* 0x000000023a087220 */ /* 0x000fe20000410000 */
[----:B------:R-:W-:Y:S01]  /*5890*/  FSETP.GE.FTZ.AND P1, PT, R64, RZ, PT ;  /* 0x000000ff4000720b */ /* 0x000fe20003f36000 */
[----:B------:R-:W-:Y:S01]  /*58a0*/  FMUL.FTZ R62, R62, R4 ;  /* 0x000000043e3e7220 */ /* 0x000fe20000410000 */
[-C--:B------:R-:W-:Y:S01]  /*58b0*/  FSEL R2, R10, R0.reuse, P0 ;  /* 0x000000000a027208 */ /* 0x080fe20000000000 */
[----:B------:R-:W-:Y:S01]  /*58c0*/  FMUL.FTZ R59, R59, R3 ;  /* 0x000000033b3b7220 */ /* 0x000fe20000410000 */
[----:B------:R-:W-:Y:S01]  /*58d0*/  FSETP.GE.FTZ.AND P0, PT, R56, RZ, PT ;  /* 0x000000ff3800720b */ /* 0x000fe20003f16000 */
[C---:B------:R-:W-:Y:S01]  /*58e0*/  FADD.FTZ R4, -R0.reuse, R14 ;  /* 0x0000000e00047221 */ /* 0x040fe20000010100 */
[----:B------:R-:W-:Y:S01]  /*58f0*/  FSEL R5, R5, R0, P1 ;  /* 0x0000000005057208 */ /* 0x000fe20000800000 */
[C---:B------:R-:W-:Y:S01]  /*5900*/  FADD.FTZ R3, -R0.reuse, R15 ;  /* 0x0000000f00037221 */ /* 0x040fe20000010100 */
[----:B------:R-:W-:Y:S01]  /*5910*/  PLOP3.LUT P1, PT, PT, PT, UP2, 0x80, 0x0 ;  /* 0x000000000000781c */ /* 0x000fe20003f2f028 */
[----:B------:R-:W-:Y:S01]  /*5920*/  FMUL.FTZ R65, R65, R2 ;  /* 0x0000000241417220 */ /* 0x000fe20000410000 */
[----:B------:R-:W-:Y:S01]  /*5930*/  FSETP.GE.FTZ.AND P2, PT, R101, RZ, PT ;  /* 0x000000ff6500720b */ /* 0x000fe20003f56000 */
[----:B------:R-:W-:Y:S01]  /*5940*/  FADD.FTZ R2, -R0, R18 ;  /* 0x0000001200027221 */ /* 0x000fe20000010100 */
[-C--:B------:R-:W-:Y:S01]  /*5950*/  FSEL R4, R4, R0.reuse, P4 ;  /* 0x0000000004047208 */ /* 0x080fe20002000000 */
[----:B------:R-:W-:Y:S01]  /*5960*/  FMUL.FTZ R9, R67, R9 ;  /* 0x0000000943097220 */ /* 0x000fe20000410000 */
[-C--:B------:R-:W-:Y:S01]  /*5970*/  FSEL R6, R6, R0.reuse, P2 ;  /* 0x0000000006067208 */ /* 0x080fe20001000000 */
[----:B------:R-:W-:Y:S01]  /*5980*/  FMUL.FTZ R100, R100, R7 ;  /* 0x0000000764647220 */ /* 0x000fe20000410000 */
[----:B------:R-:W-:Y:S01]  /*5990*/  FSETP.GE.FTZ.AND P2, PT, R57, RZ, PT ;  /* 0x000000ff3900720b */ /* 0x000fe20003f56000 */
[----:B------:R-:W-:Y:S01]  /*59a0*/  FMUL.FTZ R64, R64, R5 ;  /* 0x0000000540407220 */ /* 0x000fe20000410000 */
[----:B------:R-:W-:Y:S01]  /*59b0*/  FSEL R3, R3, R0, P3 ;  /* 0x0000000003037208 */ /* 0x000fe20001800000 */
        /* <DEDUP_REMOVED lines=27> */
[C---:B------:R-:W-:Y:S01]  /*5b70*/  @!P2 LEA R4, P4, R0.reuse, R212, 0x1 ;  /* 0x000000d40004a211 */ /* 0x040fe200078808ff */
        /* <DEDUP_REMOVED lines=35> */
.L_x_551:
        /* <DEDUP_REMOVED lines=106> */
.L_x_552:
[----:B------:R-:W-:Y:S01]  /*6450*/  LDSM.16.M88.4 R64, [R194] ;  /* 0x00000000c240783b */ /* 0x000fe20000000200 */
[----:B------:R-:W-:Y:S01]  /*6460*/  @UP2 UIADD3 UR5, UP0, UR10, -0x100, URZ ;  /* 0xffffff000a052890 */ /* 0x000fe2000ff1e03f */
[----:B-1----:R-:W-:Y:S01]  /*6470*/  IMAD.MOV.U32 R2, RZ, RZ, 0x4 ;  /* 0x00000004ff027424 */ /* 0x002fe200078e00ff */
[----:B------:R-:W-:Y:S01]  /*6480*/  UISETP.GT.AND UP1, UPT, UR7, UR16, UPT ;  /* 0x000000100700728c */ /* 0x000fe2000bf24270 */
[----:B------:R-:W1:Y:S01]  /*6490*/  LDSM.16.MT88.4 R16, [R0+0xc000] ;  /* 0x00c000000010783b */ /* 0x000e620000004200 */
[----:B------:R-:W-:Y:S03]  /*64a0*/  @UP2 UIADD3.X UR4, UR11, -0x1, URZ, UP0, !UPT ;  /* 0xffffffff0b042890 */ /* 0x000fe600087fe43f */
[----:B------:R-:W2:Y:S01]  /*64b0*/  LDSM.16.M88.4 R60, [R194+0x1000] ;  /* 0x00100000c23c783b */ /* 0x000ea20000000200 */
[----:B------:R-:W-:Y:S03]  /*64c0*/  @UP2 UMOV UR10, UR5 ;  /* 0x00000005000a2c82 */ /* 0x000fe60008000000 */
[----:B------:R-:W3:Y:S01]  /*64d0*/  LDSM.16.MT88.4 R100, [R0+0xe000] ;  /* 0x00e000000064783b */ /* 0x000ee20000004200 */
[----:B------:R-:W-:Y:S02]  /*64e0*/  @UP2 UMOV UR11, UR4 ;  /* 0x00000004000b2c82 */ /* 0x000fe40008000000 */
[----:B------:R-:W-:Y:S01]  /*64f0*/  ULOP3.LUT UR4, UR7, 0x1, URZ, 0xc0, !UPT ;  /* 0x0000000107047892 */ /* 0x000fe2000f8ec03f */
[----:B------:R-:W-:Y:S03]  /*6500*/  LDSM.16.M88.4 R168, [R196] ;  /* 0x00000000c4a8783b */ /* 0x000fe60000000200 */
[----:B------:R-:W-:Y:S01]  /*6510*/  UISETP.NE.U32.AND UP0, UPT, UR4, 0x1, UPT ;  /* 0x000000010400788c */ /* 0x000fe2000bf05070 */
[----:B------:R-:W4:Y:S01]  /*6520*/  LDSM.16.MT88.4 R172, [R0+0xc800] ;  /* 0x00c8000000ac783b */ /* 0x000f220000004200 */
[----:B------:R-:W-:Y:S03]  /*6530*/  UIADD3 UR4, UR7, -0x1, URZ ;  /* 0xffffffff07047890 */ /* 0x000fe6000fffe03f */
[----:B------:R-:W3:Y:S04]  /*6540*/  LDSM.16.M88.4 R176, [R196+0x1000] ;  /* 0x00100000c4b0783b */ /* 0x000ee80000000200 */
[----:B------:R-:W3:Y:S01]  /*6550*/  LDSM.16.MT88.4 R180, [R0+0xe800] ;  /* 0x00e8000000b4783b */ /* 0x000ee20000004200 */
[----:B------:R-:W-:Y:S01]  /*6560*/  UMOV UR7, UR4 ;  /* 0x0000000400077c82 */ /* 0x000fe20008000000 */
        /* <DEDUP_REMOVED lines=37> */
[----:B------:R-:W-:Y:S02]  /*67c0*/  IMAD R170, R170, 0x30, RZ ;  /* 0x00000030aaaa7824 */ /* 0x000fe400078e02ff */
[----:B--2---:R-:W-:Y:S04]  /*67d0*/  IMAD.MOV.U32 R0, RZ, RZ, c[0x0][0x22c] ;  /* 0x00008b00ff007624 */ /* 0x004fe800078e00ff */
[----:B------:R-:W-:Y:S04]  /*67e0*/  IMAD R0, R0, c[0x0][0x1c0], RZ ;  /* 0x0000700000007a24 */ /* 0x000fe800078e02ff */
[----:B------:R-:W-:Y:S01]  /*67f0*/  IMAD R0, R0, 0x28, RZ ;  /* 0x0000002800007824 */ /* 0x000fe200078e02ff */
[-C--:B-1----:R-:W-:Y:S08]  /*6800*/  HMMA.16816.F32 R4, R172, R176.reuse, R4 ;  /* 0x000000b0ac04723c */ /* 0x082ff00000001804 */
        /* <DEDUP_REMOVED lines=8> */
[----:B------:R-:W-:Y:S01]  /*6890*/  @P1 IMAD.WIDE R100, R215, R2, UR10 ;  /* 0x0000000ad7641e25 */ /* 0x000fe2000f8e0202 */
[-C--:B------:R-:W-:Y:S04]  /*68a0*/  HMMA.16816.F32 R60, R180, R102.reuse, R60 ;  /* 0x00000066b43c723c */ /* 0x080fe8000000183c */
[----:B------:R1:W5:Y:S01]  /*68b0*/  @P1 LDG.E R223, [R100.64] ;  /* 0x0000000c64df1981 */ /* 0x000362000c1e1900 */
[CC--:B------:R-:W-:Y:S03]  /*68c0*/  LEA R2, P2, R214.reuse, R204.reuse, 0x2 ;  /* 0x000000ccd6027211 */ /* 0x0c0fe600078410ff */
[----:B------:R-:W-:Y:S01]  /*68d0*/  HMMA.16816.F32 R64, R172, R102, R64 ;  /* 0x00000066ac40723c */ /* 0x000fe20000001840 */
[----:B------:R1:W5:Y:S03]  /*68e0*/  @P1 LDG.E R224, [R100.64+0x20] ;  /* 0x0000200c64e01981 */ /* 0x000366000c1e1900 */
[-C--:B------:R-:W-:Y:S01]  /*68f0*/  LEA.HI.X.SX32 R3, R214, R205.reuse, 0x2, P2 ;  /* 0x000000cdd6037211 */ /* 0x080fe200010f16ff */
[----:B------:R2:W-:Y:S01]  /*6900*/  RED.E.ADD.F32.FTZ.RN.STRONG.GPU [R204.64], R4 ;  /* 0x00000004cc00798e */ /* 0x0005e2000c10e78c */
[CC--:B------:R-:W-:Y:S03]  /*6910*/  LEA R168, P1, R171.reuse, R204.reuse, 0x2 ;  /* 0x000000ccaba87211 */ /* 0x0c0fe600078210ff */
[----:B------:R3:W-:Y:S03]  /*6920*/  RED.E.ADD.F32.FTZ.RN.STRONG.GPU [R2.64], R5 ;  /* 0x000000050200798e */ /* 0x0007e6000c10e78c */
[-C--:B------:R-:W-:Y:S01]  /*6930*/  LEA.HI.X.SX32 R169, R171, R205.reuse, 0x2, P1 ;  /* 0x000000cdaba97211 */ /* 0x080fe200008f16ff */
[----:B------:R-:W-:Y:S04]  /*6940*/  IMAD.MOV.U32 R171, RZ, RZ, c[0x0][0x22c] ;  /* 0x00008b00ffab7624 */ /* 0x000fe800078e00ff */
[----:B------:R-:W-:Y:S04]  /*6950*/  IMAD R171, R171, c[0x0][0x1c0], RZ ;  /* 0x00007000abab7a24 */ /* 0x000fe800078e02ff */
[----:B------:R-:W-:Y:S01]  /*6960*/  IMAD R171, R171, 0x38, RZ ;  /* 0x00000038abab7824 */ /* 0x000fe200078e02ff */
        /* <DEDUP_REMOVED lines=13> */
[----:B------:R-:W-:Y:S01]  /*6a40*/  IMAD.IADD R0, R214, 0x1, R250 ;  /* 0x00000001d6007824 */ /* 0x000fe200078e02fa */
[-C--:B--2---:R-:W-:Y:S02]  /*6a50*/  LEA.HI.X.SX32 R7, R171, R205.reuse, 0x2, P0 ;  /* 0x000000cdab077211 */ /* 0x084fe400000f16ff */
[CC--:B---3--:R-:W-:Y:S01]  /*6a60*/  LEA R8, P2, R232.reuse, R204.reuse, 0x2 ;  /* 0x000000cce8087211 */ /* 0x0c8fe200078410ff */
[----:B------:R1:W-:Y:S04]  /*6a70*/  RED.E.ADD.F32.FTZ.RN.STRONG.GPU [R100.64], R9 ;  /* 0x000000096400798e */ /* 0x0003e8000c10e78c */
[----:B------:R2:W-:Y:S04]  /*6a80*/  RED.E.ADD.F32.FTZ.RN.STRONG.GPU [R4.64], R10 ;  /* 0x0000000a0400798e */ /* 0x0005e8000c10e78c */
[----:B------:R3:W-:Y:S04]  /*6a90*/  RED.E.ADD.F32.FTZ.RN.STRONG.GPU [R6.64], R11 ;  /* 0x0000000b0600798e */ /* 0x0007e8000c10e78c */
[----:B------:R-:W-:Y:S04]  /*6aa0*/  RED.E.ADD.F32.FTZ.RN.STRONG.GPU [R204.64+0x80], R16 ;  /* 0x00008010cc00798e */ /* 0x000fe8000c10e78c */
[----:B------:R-:W-:Y:S01]  /*6ab0*/  RED.E.ADD.F32.FTZ.RN.STRONG.GPU [R2.64+0x80], R17 ;  /* 0x000080110200798e */ /* 0x000fe2000c10e78c */
[-C--:B-1----:R-:W-:Y:S02]  /*6ac0*/  LEA.HI.X.SX32 R9, R232, R205.reuse, 0x2, P2 ;  /* 0x000000cde8097211 */ /* 0x082fe400010f16ff */
[C---:B------:R-:W-:Y:S02]  /*6ad0*/  IADD3 R100, R247.reuse, 0x60, RZ ;  /* 0x00000060f7647810 */ /* 0x040fe40007ffe0ff */
[CC--:B--2---:R-:W-:Y:S04]  /*6ae0*/  LEA R4, P0, R170.reuse, R204.reuse, 0x2 ;  /* 0x000000ccaa047211 */ /* 0x0c4fe800078010ff */
[-C--:B------:R-:W-:Y:S02]  /*6af0*/  LEA.HI.X.SX32 R5, R170, R205.reuse, 0x2, P0 ;  /* 0x000000cdaa057211 */ /* 0x080fe400000f16ff */
[-C--:B---3--:R-:W-:Y:S02]  /*6b00*/  LEA R6, P1, R250, R204.reuse, 0x2 ;  /* 0x000000ccfa067211 */ /* 0x088fe400078210ff */
[-C--:B------:R-:W-:Y:S01]  /*6b10*/  LEA R10, P0, R0, R204.reuse, 0x2 ;  /* 0x000000cc000a7211 */ /* 0x080fe200078010ff */
[----:B------:R1:W-:Y:S01]  /*6b20*/  RED.E.ADD.F32.FTZ.RN.STRONG.GPU [R4.64], R18 ;  /* 0x000000120400798e */ /* 0x0003e2000c10e78c */
[-C--:B------:R-:W-:Y:S02]  /*6b30*/  LEA.HI.X.SX32 R7, R250, R205.reuse, 0x2, P1 ;  /* 0x000000cdfa077211 */ /* 0x080fe400008f16ff */
[-C--:B------:R-:W-:Y:S01]  /*6b40*/  LEA.HI.X.SX32 R11, R0, R205.reuse, 0x2, P0 ;  /* 0x000000cd000b7211 */ /* 0x080fe200000f16ff */
[----:B------:R-:W-:Y:S01]  /*6b50*/  IMAD.IADD R0, R214, 0x1, R249 ;  /* 0x00000001d6007824 */ /* 0x000fe200078e02f9 */
        /* <DEDUP_REMOVED lines=18> */
[CC--:B--2---:R-:W-:Y:S01]  /*6c80*/  LEA R6, P1, R249.reuse, R204.reuse, 0x2 ;  /* 0x000000ccf9067211 */ /* 0x0c4fe200078210ff */
[----:B------:R-:W-:Y:S01]  /*6c90*/  LDSM.16.MT88.4 R168, [R184+0x3000] ;  /* 0x00300000b8a8783b */ /* 0x000fe20000004200 */
[CC--:B------:R-:W-:Y:S02]  /*6ca0*/  LEA R10, P0, R0.reuse, R204.reuse, 0x2 ;  /* 0x000000cc000a7211 */ /* 0x0c0fe400078010ff */
[-C--:B------:R-:W-:Y:S01]  /*6cb0*/  LEA.HI.X.SX32 R7, R249, R205.reuse, 0x2, P1 ;  /* 0x000000cdf9077211 */ /* 0x080fe200008f16ff */
[----:B------:R1:W-:Y:S01]  /*6cc0*/  RED.E.ADD.F32.FTZ.RN.STRONG.GPU [R4.64], R54 ;  /* 0x000000360400798e */ /* 0x0003e2000c10e78c */
        /* <DEDUP_REMOVED lines=17> */
[----:B------:R-:W-:Y:S03]  /*6de0*/  IADD3 R0, R184, -0x4000, RZ ;  /* 0xffffc000b8007810 */ /* 0x000fe60007ffe0ff */
        /* <DEDUP_REMOVED lines=12> */
[----:B------:R-:W-:Y:S03]  /*6eb0*/  PLOP3.LUT P0, PT, PT, PT, UP1, 0x80, 0x0 ;  /* 0x000000000000781c */ /* 0x000fe60003f0f018 */
[----:B------:R-:W-:Y:S04]  /*6ec0*/  RED.E.ADD.F32.FTZ.RN.STRONG.GPU [R6.64], R61 ;  /* 0x0000003d0600798e */ /* 0x000fe8000c10e78c */
[----:B------:R-:W-:Y:S04]  /*6ed0*/  LDSM.16.MT88.4 R8, [R184] ;  /* 0x00000000b808783b */ /* 0x000fe80000004200 */
[----:B------:R-:W-:Y:S01]  /*6ee0*/  LDSM.16.MT88.4 R64, [R185+0x10800] ;  /* 0x01080000b940783b */ /* 0x000fe20000004200 */
[C---:B-1----:R-:W-:Y:S04]  /*6ef0*/  LEA R4, P1, R225.reuse, R204, 0x2 ;  /* 0x000000cce1047211 */ /* 0x042fe800078210ff */
[----:B------:R-:W-:Y:S02]  /*6f00*/  LEA.HI.X.SX32 R5, R225, R205, 0x2, P1 ;  /* 0x000000cde1057211 */ /* 0x000fe400008f16ff */
[----:B------:R-:W-:Y:S01]  /*6f10*/  PLOP3.LUT P1, PT, PT, PT, UP0, 0x80, 0x0 ;  /* 0x000000000000781c */ /* 0x000fe20003f2f008 */
[----:B------:R-:W-:Y:S02]  /*6f20*/  @UP2 UIADD3 UR15, UP0, UR15, -0x100, URZ ;  /* 0xffffff000f0f2890 */ /* 0x000fe4000ff1e03f */
[----:B------:R-:W-:Y:S02]  /*6f30*/  RED.E.ADD.F32.FTZ.RN.STRONG.GPU [R4.64], R62 ;  /* 0x0000003e0400798e */ /* 0x000fe4000c10e78c */
[----:B------:R-:W-:Y:S02]  /*6f40*/  @UP2 UIADD3.X UR14, UR14, -0x1, URZ, UP0, !UPT ;  /* 0xffffffff0e0e2890 */ /* 0x000fe400087fe43f */
[----:B------:R-:W1:Y:S04]  /*6f50*/  LDSM.16.MT88.4 R4, [R186+0x10000] ;  /* 0x01000000ba04783b */ /* 0x000e680000004200 */
[----:B------:R-:W-:Y:S02]  /*6f60*/  RED.E.ADD.F32.FTZ.RN.STRONG.GPU [R2.64], R63 ;  /* 0x0000003f0200798e */ /* 0x000fe4000c10e78c */
[----:B------:R-:W-:Y:S02]  /*6f70*/  @P1 IADD3 R0, R184, 0x4000, RZ ;  /* 0x00004000b8001810 */ /* 0x000fe40007ffe0ff */
[----:B------:R-:W-:Y:S01]  /*6f80*/  LDSM.16.MT88.4 R60, [R185+0x11000] ;  /* 0x01100000b93c783b */ /* 0x000fe20000004200 */
        /* <DEDUP_REMOVED lines=10> */
[----:B------:R-:W-:Y:S04]  /*7030*/  LDSM.16.MT88.4 R4, [R186+0x11800] ;  /* 0x01180000ba04783b */ /* 0x000fe80000004200 */
[----:B------:R-:W2:Y:S03]  /*7040*/  LDSM.16.MT88.4 R16, [R184+0x1800] ;  /* 0x00180000b810783b */ /* 0x000ea60000004200 */
        /* <DEDUP_REMOVED lines=8> */
[----:B------:R4:W2:Y:S07]  /*70d0*/  LDSM.16.MT88.4 R64, [R184+0x3800] ;  /* 0x00380000b840783b */ /* 0x0008ae0000004200 */
[----:B------:R-:W-:Y:S08]  /*70e0*/  HMMA.16816.F32 R96, R52, R102, R96 ;  /* 0x000000663460723c */ /* 0x000ff00000001860 */
[-C--:B-1----:R-:W-:Y:S08]  /*70f0*/  HMMA.16816.F32 R68, R8, R12.reuse, R68 ;  /* 0x0000000c0844723c */ /* 0x082ff00000001844 */
[C---:B------:R-:W-:Y:S04]  /*7100*/  HMMA.16816.F32 R72, R60.reuse, R12, R72 ;  /* 0x0000000c3c48723c */ /* 0x040fe80000001848 */
[----:B----4-:R-:W-:Y:S04]  /*7110*/  IMAD.MOV.U32 R184, RZ, RZ, R0 ;  /* 0x000000ffffb87224 */ /* 0x010fe800078e0000 */
[-C--:B------:R-:W-:Y:S08]  /*7120*/  HMMA.16816.F32 R76, R60, R14.reuse, R76 ;  /* 0x0000000e3c4c723c */ /* 0x080ff0000000184c */
[C---:B------:R-:W-:Y:S08]  /*7130*/  HMMA.16816.F32 R80, R8.reuse, R14, R80 ;  /* 0x0000000e0850723c */ /* 0x040ff00000001850 */
[-C--:B------:R-:W-:Y:S08]  /*7140*/  HMMA.16816.F32 R84, R8, R168.reuse, R84 ;  /* 0x000000a80854723c */ /* 0x080ff00000001854 */
[C---:B------:R-:W-:Y:S08]  /*7150*/  HMMA.16816.F32 R88, R60.reuse, R168, R88 ;  /* 0x000000a83c58723c */ /* 0x040ff00000001858 */
[-C--:B------:R-:W-:Y:S08]  /*7160*/  HMMA.16816.F32 R92, R60, R170.reuse, R92 ;  /* 0x000000aa3c5c723c */ /* 0x080ff0000000185c */
[----:B------:R-:W-:Y:S08]  /*7170*/  HMMA.16816.F32 R96, R8, R170, R96 ;  /* 0x000000aa0860723c */ /* 0x000ff00000001860 */
[-C--:B--2---:R-:W-:Y:S08]  /*7180*/  HMMA.16816.F32 R68, R4, R16.reuse, R68 ;  /* 0x000000100444723c */ /* 0x084ff00000001844 */
[C---:B---3--:R-:W-:Y:S08]  /*7190*/  HMMA.16816.F32 R72, R56.reuse, R16, R72 ;  /* 0x000000103848723c */ /* 0x048ff00000001848 */
[-C--:B------:R-:W-:Y:S08]  /*71a0*/  HMMA.16816.F32 R76, R56, R18.reuse, R76 ;  /* 0x00000012384c723c */ /* 0x080ff0000000184c */
[C---:B------:R-:W-:Y:S08]  /*71b0*/  HMMA.16816.F32 R80, R4.reuse, R18, R80 ;  /* 0x000000120450723c */ /* 0x040ff00000001850 */
[-C--:B------:R-:W-:Y:S08]  /*71c0*/  HMMA.16816.F32 R84, R4, R64.reuse, R84 ;  /* 0x000000400454723c */ /* 0x080ff00000001854 */
[C---:B------:R-:W-:Y:S08]  /*71d0*/  HMMA.16816.F32 R88, R56.reuse, R64, R88 ;  /* 0x000000403858723c */ /* 0x040ff00000001858 */
[-C--:B------:R-:W-:Y:S08]  /*71e0*/  HMMA.16816.F32 R92, R56, R66.reuse, R92 ;  /* 0x00000042385c723c */ /* 0x080ff0000000185c */
[----:B------:R-:W-:Y:S01]  /*71f0*/  HMMA.16816.F32 R96, R4, R66, R96 ;  /* 0x000000420460723c */ /* 0x000fe20000001860 */
[----:B------:R-:W-:-:S07]  /*7200*/  @P0 BRA `(.L_x_553) ;  /* 0xffffcf1000000947 */ /* 0x000fce000383ffff */
[----:B------:R-:W-:Y:S01]  /*7210*/  BAR.SYNC.DEFER_BLOCKING 0x0 ;  /* 0x0000000000007b1d */ /* 0x000fe20000010000 */
[----:B------:R-:W-:Y:S01]  /*7220*/  FMUL.FTZ R52, R32, c[0x0][0x2dc] ;  /* 0x0000b70020347a20 */ /* 0x000fe20000410000 */
[----:B------:R-:W-:Y:S01]  /*7230*/  UISETP.NE.AND UP0, UPT, UR25, -0x1, UPT ;  /* 0xffffffff1900788c */ /* 0x000fe2000bf05270 */
[----:B------:R-:W-:-:S02]  /*7240*/  FMUL.FTZ R10, R29, c[0x0][0x2dc] ;  /* 0x0000b7001d0a7a20 */ /* 0x000fc40000410000 */
[----:B------:R-:W-:Y:S01]  /*7250*/  FMUL.FTZ R32, R30, c[0x0][0x2dc] ;  /* 0x0000b7001e207a20 */ /* 0x000fe20000410000 */
[----:B------:R-:W-:Y:S01]  /*7260*/  ULDC.64 UR8, c[0x0][0x3a0] ;  /* 0x0000e80000087ab9 */ /* 0x000fe20000000a00 */
[----:B------:R-:W-:Y:S01]  /*7270*/  FMUL.FTZ R14, R25, c[0x0][0x2dc] ;  /* 0x0000b700190e7a20 */ /* 0x000fe20000410000 */
[----:B------:R-:W-:Y:S01]  /*7280*/  PLOP3.LUT P0, PT, PT, PT, UP0, 0x80, 0x0 ;  /* 0x000000000000781c */ /* 0x000fe20003f0f008 */
[----:B------:R-:W-:Y:S02]  /*7290*/  FMUL.FTZ R53, R26, c[0x0][0x2dc] ;  /* 0x0000b7001a357a20 */ /* 0x000fe40000410000 */
[----:B------:R-:W-:Y:S02]  /*72a0*/  FMUL.FTZ R12, R33, c[0x0][0x2dc] ;  /* 0x0000b700210c7a20 */ /* 0x000fe40000410000 */
[----:B------:R-:W-:Y:S01]  /*72b0*/  FMUL.FTZ R68, R68, c[0x0][0x2e0] ;  /* 0x0000b80044447a20 */ /* 0x000fe20000410000 */
[----:B------:R-:W-:Y:S01]  /*72c0*/  @UP0 UIADD3 UR6, UR22, UR25, URZ ;  /* 0x0000001916060290 */ /* 0x000fe2000fffe03f */
[----:B------:R-:W-:Y:S01]  /*72d0*/  FMUL.FTZ R30, R69, c[0x0][0x2e0] ;  /* 0x0000b800451e7a20 */ /* 0x000fe20000410000 */
[----:B------:R-:W-:Y:S01]  /*72e0*/  F2FP.PACK_AB R12, R12, R52 ;  /* 0x000000340c0c723e */ /* 0x000fe200000000ff */
[----:B------:R-:W-:Y:S01]  /*72f0*/  FMUL.FTZ R70, R70, c[0x0][0x2e0] ;  /* 0x0000b80046467a20 */ /* 0x000fe20000410000 */
[----:B------:R-:W-:Y:S01]  /*7300*/  @UP0 UIMAD.WIDE.U32 UR4, UR6, UR8, URZ ;  /* 0x00000008060402a5 */ /* 0x000fe2000f8e003f */
[----:B------:R-:W-:Y:S01]  /*7310*/  FMUL.FTZ R29, R71, c[0x0][0x2e0] ;  /* 0x0000b800471d7a20 */ /* 0x000fe20000410000 */
[----:B------:R-:W-:Y:S01]  /*7320*/  F2FP.PACK_AB R30, R30, R68 ;  /* 0x000000441e1e723e */ /* 0x000fe200000000ff */
[----:B------:R-:W-:Y:S01]  /*7330*/  FMUL.FTZ R13, R27, c[0x0][0x2dc] ;  /* 0x0000b7001b0d7a20 */ /* 0x000fe20000410000 */
[----:B------:R-:W-:Y:S01]  /*7340*/  @UP0 UIMAD UR14, UR6, UR9, UR5 ;  /* 0x00000009060e02a4 */ /* 0x000fe2000f8e0205 */
[----:B------:R-:W-:Y:S01]  /*7350*/  FMUL.FTZ R33, R28, c[0x0][0x2dc] ;  /* 0x0000b7001c217a20 */ /* 0x000fe20000410000 */
[----:B------:R-:W-:Y:S01]  /*7360*/  F2FP.PACK_AB R29, R29, R70 ;  /* 0x000000461d1d723e */ /* 0x000fe200000000ff */
[----:B------:R-:W-:Y:S01]  /*7370*/  FMUL.FTZ R80, R80, c[0x0][0x2e0] ;  /* 0x0000b80050507a20 */ /* 0x000fe20000410000 */
[----:B------:R1:W-:Y:S01]  /*7380*/  STS [R251], R30 ;  /* 0x0000001efb007388 */ /* 0x0003e20000000800 */
[----:B------:R-:W-:Y:S01]  /*7390*/  FMUL.FTZ R26, R81, c[0x0][0x2e0] ;  /* 0x0000b800511a7a20 */ /* 0x000fe20000410000 */
[----:B------:R-:W-:Y:S01]  /*73a0*/  F2FP.PACK_AB R13, R13, R53 ;  /* 0x000000350d0d723e */ /* 0x000fe200000000ff */
[----:B------:R-:W-:Y:S01]  /*73b0*/  FMUL.FTZ R82, R82, c[0x0][0x2e0] ;  /* 0x0000b80052527a20 */ /* 0x000fe20000410000 */
[----:B------:R1:W-:Y:S01]  /*73c0*/  STS [R251+0x400], R29 ;  /* 0x0004001dfb007388 */ /* 0x0003e20000000800 */
[----:B------:R-:W-:Y:S01]  /*73d0*/  FMUL.FTZ R25, R83, c[0x0][0x2e0] ;  /* 0x0000b80053197a20 */ /* 0x000fe20000410000 */
[----:B------:R-:W-:Y:S01]  /*73e0*/  F2FP.PACK_AB R26, R26, R80 ;  /* 0x000000501a1a723e */ /* 0x000fe200000000ff */
[----:B------:R-:W-:Y:S01]  /*73f0*/  FMUL.FTZ R15, R23, c[0x0][0x2dc] ;  /* 0x0000b700170f7a20 */ /* 0x000fe20000410000 */
[----:B------:R-:W-:Y:S01]  /*7400*/  F2FP.PACK_AB R10, R10, R33 ;  /* 0x000000210a0a723e */ /* 0x000fe200000000ff */
        /* <DEDUP_REMOVED lines=11> */
[----:B------:R-:W-:Y:S01]  /*74c0*/  @UP0 UMOV UR11, UR4 ;  /* 0x00000004000b0c82 */ /* 0x000fe20008000000 */
[----:B------:R-:W-:Y:S01]  /*74d0*/  FMUL.FTZ R55, R22, c[0x0][0x2dc] ;  /* 0x0000b70016377a20 */ /* 0x000fe20000410000 */
[----:B------:R-:W-:Y:S01]  /*74e0*/  F2FP.PACK_AB R27, R27, R74 ;  /* 0x0000004a1b1b723e */ /* 0x000fe200000000ff */
[----:B------:R-:W-:Y:S01]  /*74f0*/  FMUL.FTZ R76, R76, c[0x0][0x2e0] ;  /* 0x0000b8004c4c7a20 */ /* 0x000fe20000410000 */
[----:B------:R1:W-:Y:S01]  /*7500*/  STS [R251+0x1000], R28 ;  /* 0x0010001cfb007388 */ /* 0x0003e20000000800 */
[----:B------:R-:W-:Y:S01]  /*7510*/  FMUL.FTZ R24, R77, c[0x0][0x2e0] ;  /* 0x0000b8004d187a20 */ /* 0x000fe20000410000 */
[----:B------:R-:W-:Y:S01]  /*7520*/  F2FP.PACK_AB R15, R15, R55 ;  /* 0x000000370f0f723e */ /* 0x000fe200000000ff */
[----:B------:R-:W-:Y:S01]  /*7530*/  FMUL.FTZ R78, R78, c[0x0][0x2e0] ;  /* 0x0000b8004e4e7a20 */ /* 0x000fe20000410000 */
[----:B------:R1:W-:Y:S01]  /*7540*/  STS [R251+0x1400], R27 ;  /* 0x0014001bfb007388 */ /* 0x0003e20000000800 */
[----:B------:R-:W-:Y:S01]  /*7550*/  FMUL.FTZ R23, R79, c[0x0][0x2e0] ;  /* 0x0000b8004f177a20 */ /* 0x000fe20000410000 */
[----:B------:R-:W-:Y:S01]  /*7560*/  F2FP.PACK_AB R24, R24, R76 ;  /* 0x0000004c1818723e */ /* 0x000fe200000000ff */
[----:B------:R-:W-:-:S02]  /*7570*/  FMUL.FTZ R84, R84, c[0x0][0x2e0] ;  /* 0x0000b80054547a20 */ /* 0x000fc40000410000 */
        /* <DEDUP_REMOVED lines=69> */
[----:B------:R-:W-:-:S02]  /*79d0*/  F2FP.PACK_AB R2, R2, R44 ;  /* 0x0000002c0202723e */ /* 0x000fc400000000ff */
[----:B------:R1:W-:Y:S02]  /*79e0*/  STS [R252+0x5000], R10 ;  /* 0x0050000afc007388 */ /* 0x0003e40000000800 */
[----:B------:R-:W-:Y:S02]  /*79f0*/  F2FP.PACK_AB R0, R0, R46 ;  /* 0x0000002e0000723e */ /* 0x000fe400000000ff */
        /* <DEDUP_REMOVED lines=9> */
[----:B------:R-:W-:Y:S05]  /*7a90*/  @P0 BRA `(.L_x_554) ;  /* 0x000000d000000947 */ /* 0x000fea0003800000 */
[----:B------:R-:W-:Y:S02]  /*7aa0*/  USHF.R.S32.HI UR4, URZ, 0x1f, UR22 ;  /* 0x0000001f3f047899 */ /* 0x000fe40008011416 */
[----:B------:R-:W-:-:S02]  /*7ab0*/  ULDC.64 UR6, c[0x0][0x3a0] ;  /* 0x0000e80000067ab9 */ /* 0x000fc40000000a00 */
[----:B------:R-:W-:Y:S02]  /*7ac0*/  UIMAD UR8, UR4, UR6, URZ ;  /* 0x00000006040872a4 */ /* 0x000fe4000f8e023f */
[----:B------:R-:W-:Y:S02]  /*7ad0*/  UIMAD.WIDE.U32 UR4, UR22, UR6, URZ ;  /* 0x00000006160472a5 */ /* 0x000fe4000f8e003f */
[----:B------:R-:W-:Y:S02]  /*7ae0*/  UIMAD UR7, UR22, UR7, UR8 ;  /* 0x00000007160772a4 */ /* 0x000fe4000f8e0208 */
[----:B------:R-:W-:Y:S02]  /*7af0*/  USHF.R.S32.HI UR10, URZ, 0x1f, UR33 ;  /* 0x0000001f3f0a7899 */ /* 0x000fe40008011421 */
[----:B------:R-:W-:Y:S02]  /*7b00*/  UIADD3 UR5, UR5, UR7, URZ ;  /* 0x0000000705057290 */ /* 0x000fe4000fffe03f */
[----:B------:R-:W-:-:S02]  /*7b10*/  ULDC.64 UR8, c[0x0][0x388] ;  /* 0x0000e20000087ab9 */ /* 0x000fc40000000a00 */
[----:B------:R-:W-:Y:S02]  /*7b20*/  UIMAD UR6, UR10, UR8, URZ ;  /* 0x000000080a0672a4 */ /* 0x000fe4000f8e023f */
[----:B------:R-:W-:Y:S02]  /*7b30*/  UIMAD.WIDE.U32 UR4, UR33, UR8, UR4 ;  /* 0x00000008210472a5 */ /* 0x000fe4000f8e0004 */
[----:B------:R-:W-:-:S04]  /*7b40*/  UIMAD UR6, UR33, UR9, UR6 ;  /* 0x00000009210672a4 */ /* 0x000fc8000f8e0206 */
[----:B------:R-:W-:Y:S02]  /*7b50*/  UIADD3 UR14, UR5, UR6, URZ ;  /* 0x00000006050e7290 */ /* 0x000fe4000fffe03f */
[----:B------:R-:W-:Y:S02]  /*7b60*/  UMOV UR11, UR4 ;  /* 0x00000004000b7c82 */ /* 0x000fe40008000000 */
.L_x_554:
        /* <DEDUP_REMOVED lines=10> */
[----:B------:R-:W-:Y:S02]  /*7c10*/  UIMAD UR7, UR22, UR7, UR8 ;  /* 0x00000007160772a4 */ /* 0x000fe4000f8e0208 */
[----:B------:R-:W-:-:S02]  /*7c20*/  USHF.R.S32.HI UR10, URZ, 0x1f, UR33 ;  /* 0x0000001f3f0a7899 */ /* 0x000fc40008011421 */
[----:B------:R-:W-:Y:S02]  /*7c30*/  UIADD3 UR5, UR5, UR7, URZ ;  /* 0x0000000705057290 */ /* 0x000fe4000fffe03f */
[----:B------:R-:W-:Y:S02]  /*7c40*/  ULDC.64 UR8, c[0x0][0x390] ;  /* 0x0000e40000087ab9 */ /* 0x000fe40000000a00 */
[----:B------:R-:W-:Y:S02]  /*7c50*/  UIMAD UR6, UR10, UR8, URZ ;  /* 0x000000080a0672a4 */ /* 0x000fe4000f8e023f */
[----:B------:R-:W-:Y:S02]  /*7c60*/  UIMAD.WIDE.U32 UR4, UR33, UR8, UR4 ;  /* 0x00000008210472a5 */ /* 0x000fe4000f8e0004 */
[----:B------:R-:W-:-:S04]  /*7c70*/  UIMAD UR6, UR33, UR9, UR6 ;  /* 0x00000009210672a4 */ /* 0x000fc8000f8e0206 */
[----:B------:R-:W-:Y:S02]  /*7c80*/  UIADD3 UR10, UR5, UR6, URZ ;  /* 0x00000006050a7290 */ /* 0x000fe4000fffe03f */
[----:B------:R-:W-:Y:S02]  /*7c90*/  UMOV UR9, UR4 ;  /* 0x0000000400097c82 */ /* 0x000fe40008000000 */
.L_x_555:
[----:B-1----:R-:W2:Y:S01]  /*7ca0*/  LDL R0, [R1+0x4] ;  /* 0x0000040001007983 */ /* 0x002ea20000100800 */
[----:B------:R-:W-:Y:S01]  /*7cb0*/  USHF.L.U32 UR4, UR23, 0x6, URZ ;  /* 0x0000000617047899 */ /* 0x000fe2000800063f */
[--C-:B------:R-:W-:Y:S01]  /*7cc0*/  SHF.R.S32.HI R3, RZ, 0x1f, R216.reuse ;  /* 0x0000001fff037819 */ /* 0x100fe200000114d8 */
[----:B------:R-:W-:Y:S01]  /*7cd0*/  ULDC.64 UR6, c[0x0][0x3a0] ;  /* 0x0000e80000067ab9 */ /* 0x000fe20000000a00 */
[----:B------:R-:W1:Y:S01]  /*7ce0*/  S2R R8, SR_TID.X ;  /* 0x0000000000087919 */ /* 0x000e620000002100 */
[----:B------:R-:W-:Y:S01]  /*7cf0*/  USHF.R.S32.HI UR8, URZ, 0x1f, UR4 ;  /* 0x0000001f3f087899 */ /* 0x000fe20008011404 */
[----:B------:R-:W-:Y:S01]  /*7d00*/  IMAD.MOV.U32 R2, RZ, RZ, R216 ;  /* 0x000000ffff027224 */ /* 0x000fe200078e00d8 */
[----:B------:R-:W-:Y:S01]  /*7d10*/  BSSY B0, `(.L_x_556) ;  /* 0x000002c000007945 */ /* 0x000fe20003800000 */
[----:B------:R-:W-:Y:S01]  /*7d20*/  IMAD.U32 R20, RZ, RZ, UR4 ;  /* 0x00000004ff147e24 */ /* 0x000fe2000f8e00ff */
[----:B------:R-:W-:Y:S01]  /*7d30*/  UIMAD UR5, UR8, UR6, URZ ;  /* 0x00000006080572a4 */ /* 0x000fe2000f8e023f */
[----:B------:R-:W-:-:S02]  /*7d40*/  IADD3 R11, R216, 0x40, RZ ;  /* 0x00000040d80b7810 */ /* 0x000fc40007ffe0ff */
[----:B------:R-:W-:Y:S01]  /*7d50*/  IMAD.WIDE.U32 R4, R20, c[0x0][0x3a0], R2 ;  /* 0x0000e80014047a25 */ /* 0x000fe200078e0002 */
[----:B------:R-:W-:-:S03]  /*7d60*/  UIMAD UR5, UR4, UR7, UR5 ;  /* 0x00000007040572a4 */ /* 0x000fc6000f8e0205 */
[----:B------:R-:W-:Y:S01]  /*7d70*/  ULDC.64 UR6, c[0x0][0x3b8] ;  /* 0x0000ee0000067ab9 */ /* 0x000fe20000000a00 */
[----:B------:R-:W-:Y:S01]  /*7d80*/  BAR.SYNC.DEFER_BLOCKING 0x0 ;  /* 0x0000000000007b1d */ /* 0x000fe20000010000 */
[----:B------:R-:W-:Y:S01]  /*7d90*/  IADD3 R4, P0, R4, UR11, RZ ;  /* 0x0000000b04047c10 */ /* 0x000fe2000ff1e0ff */
[----:B------:R-:W-:Y:S01]  /*7da0*/  IMAD.U32 R7, RZ, RZ, UR5 ;  /* 0x00000005ff077e24 */ /* 0x000fe2000f8e00ff */
[----:B------:R-:W-:Y:S02]  /*7db0*/  UIMAD UR5, UR23, -0x40, UR17 ;  /* 0xffffffc0170578a4 */ /* 0x000fe4000f8e0211 */
[----:B------:R-:W-:Y:S02]  /*7dc0*/  UIMAD UR6, UR61, UR6, URZ ;  /* 0x000000063d0672a4 */ /* 0x000fe4000f8e023f */
[----:B------:R-:W-:Y:S01]  /*7dd0*/  IADD3.X R5, R5, UR14, R7, P0, !PT ;  /* 0x0000000e05057c10 */ /* 0x000fe200087fe407 */
[----:B------:R-:W-:Y:S01]  /*7de0*/  IMAD.U32 R7, RZ, RZ, UR36 ;  /* 0x00000024ff077e24 */ /* 0x000fe2000f8e00ff */
[----:B------:R-:W-:-:S03]  /*7df0*/  UIMAD UR6, UR36, UR7, UR6 ;  /* 0x00000007240672a4 */ /* 0x000fc6000f8e0206 */
[----:B------:R-:W-:-:S05]  /*7e00*/  IMAD.WIDE.U32 R4, R7, c[0x0][0x3b8], R4 ;  /* 0x0000ee0007047a25 */ /* 0x000fca00078e0004 */
[----:B------:R-:W-:Y:S01]  /*7e10*/  IADD3 R10, R5, UR6, RZ ;  /* 0x00000006050a7c10 */ /* 0x000fe2000fffe0ff */
[----:B--2---:R-:W-:Y:S01]  /*7e20*/  IMAD.SHL.U32 R6, R0, 0x2, RZ ;  /* 0x0000000200067824 */ /* 0x004fe200078e00ff */
[----:B-1----:R-:W-:-:S04]  /*7e30*/  SHF.R.S32.HI R0, RZ, 0x1f, R8 ;  /* 0x0000001fff007819 */ /* 0x002fc80000011408 */
[----:B------:R1:W2:Y:S01]  /*7e40*/  LDS.128 R28, [R6+0xd000] ;  /* 0x00d00000061c7984 */ /* 0x0002a20000000c00 */
[----:B------:R-:W-:-:S03]  /*7e50*/  LEA.HI R0, R0, R8, RZ, 0x3 ;  /* 0x0000000800007211 */ /* 0x000fc600078f18ff */
[----:B------:R1:W3:Y:S01]  /*7e60*/  LDS.128 R24, [R6+0xf000] ;  /* 0x00f0000006187984 */ /* 0x0002e20000000c00 */
[----:B------:R-:W-:-:S03]  /*7e70*/  SHF.R.S32.HI R0, RZ, 0x3, R0 ;  /* 0x00000003ff007819 */ /* 0x000fc60000011400 */
[----:B------:R1:W4:Y:S01]  /*7e80*/  LDS.128 R36, [R6+0x10000] ;  /* 0x0100000006247984 */ /* 0x0003220000000c00 */
[----:B------:R-:W-:Y:S02]  /*7e90*/  ISETP.GE.AND P3, PT, R0, UR5, PT ;  /* 0x0000000500007c0c */ /* 0x000fe4000bf66270 */
[----:B------:R-:W-:Y:S01]  /*7ea0*/  SHF.R.S32.HI R22, RZ, 0x1f, R0 ;  /* 0x0000001fff167819 */ /* 0x000fe20000011400 */
[----:B------:R1:W1:Y:S04]  /*7eb0*/  LDS.128 R44, [R6+0x11000] ;  /* 0x01100000062c7984 */ /* 0x0002680000000c00 */
[----:B------:R1:W1:Y:S04]  /*7ec0*/  LDS.128 R32, [R6+0x12000] ;  /* 0x0120000006207984 */ /* 0x0002680000000c00 */
[----:B------:R1:W1:Y:S02]  /*7ed0*/  LDS.128 R40, [R6+0x13000] ;  /* 0x0130000006287984 */ /* 0x0002640000000c00 */
[----:B------:R-:W-:Y:S05]  /*7ee0*/  @P3 BRA `(.L_x_557) ;  /* 0x000000e000003947 */ /* 0x000fea0003800000 */
[----:B------:R-:W-:Y:S01]  /*7ef0*/  ISETP.GE.AND P1, PT, R216, c[0x0][0x220], PT ;  /* 0x00008800d8007a0c */ /* 0x000fe20003f26270 */
[----:B------:R-:W-:Y:S01]  /*7f00*/  LDS.128 R12, [R6+0xe000] ;  /* 0x00e00000060c7984 */ /* 0x000fe20000000c00 */
[----:B------:R-:W-:Y:S01]  /*7f10*/  MOV R7, R10 ;  /* 0x0000000a00077202 */ /* 0x000fe20000000f00 */
[----:B------:R-:W-:Y:S01]  /*7f20*/  IMAD R21, R22, c[0x0][0x3a0], RZ ;  /* 0x0000e80016157a24 */ /* 0x000fe200078e02ff */
[----:B------:R-:W-:-:S09]  /*7f30*/  ISETP.GE.AND P0, PT, R11, c[0x0][0x220], PT ;  /* 0x000088000b007a0c */ /* 0x000fd20003f06270 */
[----:B------:R4:W3:Y:S02]  /*7f40*/  @!P1 LDS.128 R16, [R6+0xc000] ;  /* 0x00c0000006109984 */ /* 0x0008e40000000c00 */
[----:B-1--4-:R-:W-:-:S04]  /*7f50*/  IMAD.MOV.U32 R6, RZ, RZ, R4 ;  /* 0x000000ffff067224 */ /* 0x012fc800078e0004 */
[----:B------:R-:W-:-:S04]  /*7f60*/  IMAD.WIDE.U32 R8, R0, c[0x0][0x3a0], R6 ;  /* 0x0000e80000087a25 */ /* 0x000fc800078e0006 */
[----:B------:R-:W-:-:S04]  /*7f70*/  IMAD R6, R0, c[0x0][0x3a4], R21 ;  /* 0x0000e90000067a24 */ /* 0x000fc800078e0215 */
[----:B------:R-:W-:Y:S01]  /*7f80*/  IMAD.IADD R7, R6, 0x1, R9 ;  /* 0x0000000106077824 */ /* 0x000fe200078e0209 */
[----:B------:R-:W-:-:S04]  /*7f90*/  LEA R6, P2, R8, c[0x0][0x340], 0x1 ;  /* 0x0000d00008067a11 */ /* 0x000fc800078408ff */
[----:B------:R-:W-:-:S05]  /*7fa0*/  LEA.HI.X R7, R8, c[0x0][0x344], R7, 0x1, P2 ;  /* 0x0000d10008077a11 */ /* 0x000fca00010f0c07 */
[----:B---3--:R1:W-:Y:S04]  /*7fb0*/  @!P1 STG.E.128 [R6.64], R16 ;  /* 0x0000001006009986 */ /* 0x0083e8000c101d0c */
[----:B------:R1:W-:Y:S02]  /*7fc0*/  @!P0 STG.E.128 [R6.64+0x80], R12 ;  /* 0x0000800c06008986 */ /* 0x0003e4000c101d0c */
.L_x_557:
[----:B------:R-:W-:Y:S05]  /*7fd0*/  BSYNC B0 ;  /* 0x0000000000007941 */ /* 0x000fea0003800000 */
.L_x_556:
[----:B-1----:R-:W-:Y:S01]  /*7fe0*/  IADD3 R6, R0, 0x20, RZ ;  /* 0x0000002000067810 */ /* 0x002fe20007ffe0ff */
        /* <DEDUP_REMOVED lines=17> */
.L_x_559:
[----:B------:R-:W-:Y:S05]  /*8100*/  BSYNC B0 ;  /* 0x0000000000007941 */ /* 0x000fea0003800000 */
.L_x_558:
[----:B------:R-:W-:Y:S01]  /*8110*/  ULDC.64 UR6, c[0x0][0x3a8] ;  /* 0x0000ea0000067ab9 */ /* 0x000fe20000000a00 */
[----:B------:R-:W-:Y:S01]  /*8120*/  IMAD.WIDE.U32 R2, R20, c[0x0][0x3a8], R2 ;  /* 0x0000ea0014027a25 */ /* 0x000fe200078e0002 */
[----:B------:R-:W-:Y:S01]  /*8130*/  UIMAD UR5, UR8, UR6, URZ ;  /* 0x00000006080572a4 */ /* 0x000fe2000f8e023f */
[----:B------:R-:W-:Y:S03]  /*8140*/  BSSY B0, `(.L_x_560) ;  /* 0x0000018000007945 */ /* 0x000fe60003800000 */
[----:B------:R-:W-:Y:S01]  /*8150*/  UIMAD UR4, UR4, UR7, UR5 ;  /* 0x00000007040472a4 */ /* 0x000fe2000f8e0205 */
[----:B------:R-:W-:-:S05]  /*8160*/  IADD3 R2, P0, R2, UR9, RZ ;  /* 0x0000000902027c10 */ /* 0x000fca000ff1e0ff */
[----:B-1----:R-:W-:Y:S01]  /*8170*/  IMAD.U32 R4, RZ, RZ, UR4 ;  /* 0x00000004ff047e24 */ /* 0x002fe2000f8e00ff */
        /* <DEDUP_REMOVED lines=20> */
.L_x_561:
[----:B------:R-:W-:Y:S05]  /*82c0*/  BSYNC B0 ;  /* 0x0000000000007941 */ /* 0x000fea0003800000 */
.L_x_560:
        /* <DEDUP_REMOVED lines=14> */
.L_x_532:
[----:B------:R-:W-:Y:S05]  /*83b0*/  BSYNC B1 ;  /* 0x0000000000017941 */ /* 0x000fea0003800000 */
.L_x_518:
        /* <DEDUP_REMOVED lines=11> */
.L_x_562:
[----:B------:R-:W-:Y:S05]  /*8470*/  EXIT ;  /* 0x000000000000794d */ /* 0x000fea0003800000 */
.L_x_564:
        /* <DEDUP_REMOVED lines=16> */
.L_x_1077:


//--------------------- .text._ZN5flash44flash_bwd_dq_dk_dv_loop_seqk_parallel_kernelI23Flash_bwd_kernel_traitsILi128ELi64ELi64ELi8ELi4ELi2ELi2ELb1ELb0EN7cutlass6half_tE19Flash_kernel_traitsILi128ELi64ELi64ELi8ES3_EELb0ELb1ELb0ELb1ELb0ELb0ELb1EEEvNS_16Flash_bwd_paramsE --------------------------
	.section	.text._ZN5flash44flash_bwd_dq_dk_dv_loop_seqk_parallel_kernelI23Flash_bwd_kernel_traitsILi128ELi64ELi64ELi8ELi4ELi2ELi2ELb1ELb0EN7cutlass6half_tE19Flash_kernel_traitsILi128ELi64ELi64ELi8ES3_EELb0ELb1ELb0ELb1ELb0ELb0ELb1EEEvNS_16Flash_bwd_paramsE,"ax",@progbits
	.sectioninfo	@"SHI_REGISTERS=255"
	.align	128
        .global         _ZN5flash44flash_bwd_dq_dk_dv_loop_seqk_parallel_kernelI23Flash_bwd_kernel_traitsILi128ELi64ELi64ELi8ELi4ELi2ELi2ELb1ELb0EN7cutlass6half_tE19Flash_kernel_traitsILi128ELi64ELi64ELi8ES3_EELb0ELb1ELb0ELb1ELb0ELb0ELb1EEEvNS_16Flash_bwd_paramsE
        .type           _ZN5flash44flash_bwd_dq_dk_dv_loop_seqk_parallel_kernelI23Flash_bwd_kernel_traitsILi128ELi64ELi64ELi8ELi4ELi2ELi2ELb1ELb0EN7cutlass6half_tE19Flash_kernel_traitsILi128ELi64ELi64ELi8ES3_EELb0ELb1ELb0ELb1ELb0ELb0ELb1EEEvNS_16Flash_bwd_paramsE,@function
        .size           _ZN5flash44flash_bwd_dq_dk_dv_loop_seqk_parallel_kernelI23Flash_bwd_kernel_traitsILi128ELi64ELi64ELi8ELi4ELi2ELi2ELb1ELb0EN7cutlass6half_tE19Flash_kernel_traitsILi128ELi64ELi64ELi8ES3_EELb0ELb1ELb0ELb1ELb0ELb0ELb1EEEvNS_16Flash_bwd_paramsE,(.L_x_1078 - _ZN5flash44flash_bwd_dq_dk_dv_loop_seqk_parallel_kernelI23Flash_bwd_kernel_traitsILi128ELi64ELi64ELi8ELi4ELi2ELi2ELb1ELb0EN7cutlass6half_tE19Flash_kernel_traitsILi128ELi64ELi64ELi8ES3_EELb0ELb1ELb0ELb1ELb0ELb0ELb1EEEvNS_16Flash_bwd_paramsE)
        .other          _ZN5flash44flash_bwd_dq_dk_dv_loop_seqk_parallel_kernelI23Flash_bwd_kernel_traitsILi128ELi64ELi64ELi8ELi4ELi2ELi2ELb1ELb0EN7cutlass6half_tE19Flash_kernel_traitsILi128ELi64ELi64ELi8ES3_EELb0ELb1ELb0ELb1ELb0ELb0ELb1EEEvNS_16Flash_bwd_paramsE,@"STO_CUDA_ENTRY STV_DEFAULT"
_ZN5flash44flash_bwd_dq_dk_dv_loop_seqk_parallel_kernelI23Flash_bwd_kernel_traitsILi128ELi64ELi64ELi8ELi4ELi2ELi2ELb1ELb0EN7cutlass6half_tE19Flash_kernel_traitsILi128ELi64ELi64ELi8ES3_EELb0ELb1ELb0ELb1ELb0ELb0ELb1EEEvNS_16Flash_bwd_paramsE:
.text._ZN5flash44flash_bwd_dq_dk_dv_loop_seqk_parallel_kernelI23Flash_bwd_kernel_traitsILi128ELi64ELi64ELi8ELi4ELi2ELi2ELb1ELb0EN7cutlass6half_tE19Flash_kernel_traitsILi128ELi64ELi64ELi8ES3_EELb0ELb1ELb0ELb1ELb0ELb0ELb1EEEvNS_16Flash_bwd_paramsE:
        /* <DEDUP_REMOVED lines=75> */
[C---:B------:R-:W-:Y:S01]  /*04b0*/  IMAD.IADD R3, R13.reuse, 0x1, -R4 ;  /* 0x000000010d037824 */ /* 0x040fe200078e0a04 */
        /* <DEDUP_REMOVED lines=56> */
.L_x_611:
[----:B-1----:R-:W1:Y:S01]  /*0840*/  S2R R37, SR_CTAID.Y ;  /* 0x0000000000257919 */ /* 0x002e620000002600 */
[----:B--2---:R-:W2:Y:S01]  /*0850*/  LDC.U8 R0, c[0x0][0x312] ;  /* 0x0000c480ff007b82 */ /* 0x004ea20000000000 */
[----:B------:R-:W-:Y:S02]  /*0860*/  ISETP.NE.U32.AND P2, PT, RZ, c[0x0][0x240], PT ;  /* 0x00009000ff007a0c */ /* 0x000fe40003f45070 */
[----:B------:R-:W-:Y:S02]  /*0870*/  ISETP.EQ.U32.AND P5, PT, RZ, c[0x0][0x248], PT ;  /* 0x00009200ff007a0c */ /* 0x000fe40003fa2070 */
[----:B------:R-:W-:-:S02]  /*0880*/  ISETP.NE.AND.EX P2, PT, RZ, c[0x0][0x244], PT, P2 ;  /* 0x00009100ff007a0c */ /* 0x000fc40003f45320 */
[----:B------:R-:W-:Y:S01]  /*0890*/  ISETP.NE.U32.AND P3, PT, RZ, c[0x0][0x250], PT ;  /* 0x00009400ff007a0c */ /* 0x000fe20003f65070 */
[----:B----4-:R-:W-:-:S03]  /*08a0*/  IMAD.MOV.U32 R40, RZ, RZ, -0x1 ;  /* 0xffffffffff287424 */ /* 0x010fc600078e00ff */
[----:B------:R-:W-:Y:S01]  /*08b0*/  ISETP.NE.AND.EX P3, PT, RZ, c[0x0][0x254], PT, P3 ;  /* 0x00009500ff007a0c */ /* 0x000fe20003f65330 */
[C---:B-1----:R-:W-:Y:S01]  /*08c0*/  IMAD.SHL.U32 R8, R37.reuse, 0x4, RZ ;  /* 0x0000000425087824 */ /* 0x042fe200078e00ff */
        /* <DEDUP_REMOVED lines=26> */
.L_x_565:
        /* <DEDUP_REMOVED lines=45> */
.L_x_567:
        /* <DEDUP_REMOVED lines=15> */
.L_x_568:
[----:B------:R-:W2:Y:S04]  /*0e30*/  LDL.64 R4, [R1] ;  /* 0x0000000001047983 */ /* 0x000ea80000100a00 */
[----:B------:R3:W2:Y:S01]  /*0e40*/  LDL.64 R38, [R1] ;  /* 0x0000000001267983 */ /* 0x0006a20000100a00 */
[----:B------:R-:W-:Y:S01]  /*0e50*/  IABS R11, c[0x0][0x1c8] ;  /* 0x00007200000b7a13 */ /* 0x000fe20000000000 */
[----:B------:R-:W4:Y:S01]  /*0e60*/  LDC.U8 R18, c[0x0][0x328] ;  /* 0x0000ca00ff127b82 */ /* 0x000f220000000000 */
[----:B------:R-:W-:Y:S01]  /*0e70*/  IMAD.MOV.U32 R12, RZ, RZ, c[0x0][0x224] ;  /* 0x00008900ff0c7624 */ /* 0x000fe200078e00ff */
[----:B------:R-:W5:Y:S01]  /*0e80*/  S2R R14, SR_CTAID.X ;  /* 0x00000000000e7919 */ /* 0x000f620000002500 */
[----:B------:R-:W1:Y:S01]  /*0e90*/  I2F.RP R2, R11 ;  /* 0x0000000b00027306 */ /* 0x000e620000209400 */
[----:B------:R-:W-:-:S02]  /*0ea0*/  IMAD.MOV.U32 R35, RZ, RZ, c[0x0][0x22c] ;  /* 0x00008b00ff237624 */ /* 0x000fc400078e00ff */
[----:B------:R-:W-:Y:S02]  /*0eb0*/  SHF.R.S32.HI R12, RZ, 0x1f, R12 ;  /* 0x0000001fff0c7819 */ /* 0x000fe4000001140c */
[----:B------:R-:W-:Y:S01]  /*0ec0*/  IMAD.WIDE R20, R35, c[0x0][0x1c0], RZ ;  /* 0x0000700023147a25 */ /* 0x000fe200078e02ff */
[----:B------:R-:W2:Y:S02]  /*0ed0*/  LDC.U8 R19, c[0x0][0x3d0] ;  /* 0x0000f400ff137b82 */ /* 0x000ea40000000000 */
[----:B-1----:R-:W1:Y:S01]  /*0ee0*/  MUFU.RCP R2, R2 ;  /* 0x0000000200027308 */ /* 0x002e620000001000 */
[----:B----4-:R-:W-:Y:S02]  /*0ef0*/  ISETP.NE.AND P3, PT, R18, RZ, PT ;  /* 0x000000ff1200720c */ /* 0x010fe40003f65270 */
[----:B-1----:R-:W-:-:S05]  /*0f00*/  IADD3 R2, R2, 0xffffffe, RZ ;  /* 0x0ffffffe02027810 */ /* 0x002fca0007ffe0ff */
[----:B------:R-:W1:Y:S02]  /*0f10*/  F2I.FTZ.U32.TRUNC.NTZ R3, R2 ;  /* 0x0000000200037305 */ /* 0x000e64000021f000 */
[----:B-1----:R-:W-:-:S05]  /*0f20*/  IADD3 R2, RZ, -R3, RZ ;  /* 0x80000003ff027210 */ /* 0x002fca0007ffe0ff */
        /* <DEDUP_REMOVED lines=21> */
[----:B------:R-:W-:-:S04]  /*1080*/  IMAD.WIDE.U32 R12, R37, c[0x0][0x224], RZ ;  /* 0x00008900250c7a25 */ /* 0x000fc800078e00ff */
[----:B------:R-:W-:Y:S01]  /*1090*/  IMAD R3, R11, R3, R8 ;  /* 0x000000030b037224 */ /* 0x000fe200078e0208 */
[----:B------:R-:W-:Y:S01]  /*10a0*/  SHF.L.U64.HI R8, R37, 0x7, R33 ;  /* 0x0000000725087819 */ /* 0x000fe20000010221 */
[----:B------:R-:W-:Y:S02]  /*10b0*/  IMAD R5, R33, c[0x0][0x224], R7 ;  /* 0x0000890021057a24 */ /* 0x000fe400078e0207 */
[----:B------:R-:W-:Y:S01]  /*10c0*/  IMAD.SHL.U32 R6, R37, 0x80, RZ ;  /* 0x0000008025067824 */ /* 0x000fe200078e00ff */
[----:B------:R-:W-:Y:S01]  /*10d0*/  ISETP.GT.U32.AND P5, PT, R11, R3, PT ;  /* 0x000000030b00720c */ /* 0x000fe20003fa4070 */
[-C--:B------:R-:W-:Y:S01]  /*10e0*/  IMAD R7, R21, R12.reuse, RZ ;  /* 0x0000000c15077224 */ /* 0x080fe200078e02ff */
[----:B------:R-:W-:Y:S01]  /*10f0*/  IADD3 R4, R13, R5, RZ ;  /* 0x000000050d047210 */ /* 0x000fe20007ffe0ff */
[----:B------:R-:W-:Y:S01]  /*1100*/  IMAD.WIDE.U32 R12, R20, R12, RZ ;  /* 0x0000000c140c7225 */ /* 0x000fe200078e00ff */
[----:B------:R-:W-:Y:S02]  /*1110*/  SEL R6, R6, RZ, P2 ;  /* 0x000000ff06067207 */ /* 0x000fe40001000000 */
[----:B------:R-:W-:Y:S01]  /*1120*/  SEL R8, R8, RZ, P2 ;  /* 0x000000ff08087207 */ /* 0x000fe20001000000 */
[C---:B------:R-:W-:Y:S01]  /*1130*/  IMAD R7, R20.reuse, R4, R7 ;  /* 0x0000000414077224 */ /* 0x040fe200078e0207 */
[----:B------:R-:W-:Y:S01]  /*1140*/  IADD3 R6, P2, R9, R6, RZ ;  /* 0x0000000609067210 */ /* 0x000fe20007f5e0ff */
[----:B------:R-:W-:-:S03]  /*1150*/  IMAD.WIDE.U32 R4, R20, R0, RZ ;  /* 0x0000000014047225 */ /* 0x000fc600078e00ff */
[----:B------:R-:W-:Y:S01]  /*1160*/  IADD3 R13, R13, R7, RZ ;  /* 0x000000070d0d7210 */ /* 0x000fe20007ffe0ff */
[----:B------:R-:W-:Y:S01]  /*1170*/  IMAD.X R8, R17, 0x1, R8, P2 ;  /* 0x0000000111087824 */ /* 0x000fe200010e0608 */
[-C--:B------:R-:W-:Y:S02]  /*1180*/  @!P5 IADD3 R3, R3, -R11.reuse, RZ ;  /* 0x8000000b0303d210 */ /* 0x080fe40007ffe0ff */
[----:B------:R-:W-:Y:S02]  /*1190*/  @!P5 IADD3 R2, R2, 0x1, RZ ;  /* 0x000000010202d810 */ /* 0x000fe40007ffe0ff */
[----:B------:R-:W-:Y:S01]  /*11a0*/  ISETP.GE.U32.AND P6, PT, R3, R11, PT ;  /* 0x0000000b0300720c */ /* 0x000fe20003fc6070 */
[C---:B------:R-:W-:Y:S01]  /*11b0*/  IMAD R11, R21.reuse, R6, RZ ;  /* 0x00000006150b7224 */ /* 0x040fe200078e02ff */
[----:B------:R-:W-:Y:S01]  /*11c0*/  SEL R18, R12, R4, !P1 ;  /* 0x000000040c127207 */ /* 0x000fe20004800000 */
[----:B------:R-:W-:Y:S01]  /*11d0*/  IMAD R3, R21, R0, RZ ;  /* 0x0000000015037224 */ /* 0x000fe200078e02ff */
[----:B------:R-:W-:Y:S01]  /*11e0*/  ISETP.NE.AND P5, PT, RZ, c[0x0][0x1c8], PT ;  /* 0x00007200ff007a0c */ /* 0x000fe20003fa5270 */
[----:B------:R-:W-:Y:S01]  /*11f0*/  @P3 IMAD R4, R37, c[0x0][0x214], RZ ;  /* 0x0000850025043a24 */ /* 0x000fe200078e02ff */
[----:B------:R-:W-:Y:S01]  /*1200*/  ISETP.NE.AND P2, PT, R19, RZ, PT ;  /* 0x000000ff1300720c */ /* 0x000fe20003f45270 */
[----:B------:R-:W-:Y:S01]  /*1210*/  IMAD.WIDE.U32 R6, R20, R6, RZ ;  /* 0x0000000614067225 */ /* 0x000fe200078e00ff */
[----:B------:R-:W-:-:S02]  /*1220*/  @P1 IADD3 R13, R5, R3, RZ ;  /* 0x00000003050d1210 */ /* 0x000fc40007ffe0ff */
[----:B------:R-:W-:Y:S01]  /*1230*/  @P3 SEL R3, R4, R0, !P1 ;  /* 0x0000000004033207 */ /* 0x000fe20004800000 */
[----:B------:R-:W-:Y:S02]  /*1240*/  IMAD R8, R20, R8, R11 ;  /* 0x0000000814087224 */ /* 0x000fe400078e020b */
[----:B-----5:R-:W-:Y:S01]  /*1250*/  IMAD.WIDE.U32 R20, R14, c[0x0][0x3d8], RZ ;  /* 0x0000f6000e147a25 */ /* 0x020fe200078e00ff */
[----:B------:R-:W-:Y:S02]  /*1260*/  @P6 IADD3 R2, R2, 0x1, RZ ;  /* 0x0000000102026810 */ /* 0x000fe40007ffe0ff */
[----:B------:R-:W-:Y:S01]  /*1270*/  IADD3 R8, R7, R8, RZ ;  /* 0x0000000807087210 */ /* 0x000fe20007ffe0ff */
[----:B------:R-:W-:Y:S01]  /*1280*/  IMAD R4, R14, c[0x0][0x3dc], R21 ;  /* 0x0000f7000e047a24 */ /* 0x000fe200078e0215 */
[----:B------:R-:W-:Y:S01]  /*1290*/  SEL R21, R20, RZ, P2 ;  /* 0x000000ff14157207 */ /* 0x000fe20001000000 */
[----:B------:R-:W-:Y:S01]  /*12a0*/  IMAD.MOV.U32 R14, RZ, RZ, R2 ;  /* 0x000000ffff0e7224 */ /* 0x000fe200078e0002 */
[----:B------:R-:W-:Y:S01]  /*12b0*/  SHF.R.S32.HI R20, RZ, 0x1f, R16 ;  /* 0x0000001fff147819 */ /* 0x000fe20000011410 */
[----:B------:R-:W-:Y:S01]  /*12c0*/  @P3 IMAD R2, R38, c[0x0][0x234], R3 ;  /* 0x00008d0026023a24 */ /* 0x000fe200078e0203 */
[----:B------:R-:W-:Y:S01]  /*12d0*/  SEL R19, R4, RZ, P2 ;  /* 0x000000ff04137207 */ /* 0x000fe20001000000 */
[----:B------:R-:W-:Y:S01]  /*12e0*/  IMAD R3, R38, c[0x0][0x22c], RZ ;  /* 0x00008b0026037a24 */ /* 0x000fe200078e02ff */
[----:B------:R-:W-:Y:S01]  /*12f0*/  @!P4 IADD3 R14, -R14, RZ, RZ ;  /* 0x000000ff0e0ec210 */ /* 0x000fe20007ffe1ff */
[----:B------:R-:W-:Y:S01]  /*1300*/  @!P3 IMAD R5, R37, c[0x0][0x1c0], R38 ;  /* 0x000070002505ba24 */ /* 0x000fe200078e0226 */
[----:B------:R-:W-:-:S02]  /*1310*/  @!P5 LOP3.LUT R14, RZ, c[0x0][0x1c8], RZ, 0x33, !PT ;  /* 0x00007200ff0eda12 */ /* 0x000fc400078e33ff */
[----:B------:R-:W-:Y:S01]  /*1320*/  SHF.R.S32.HI R12, RZ, 0x1f, R3 ;  /* 0x0000001fff0c7819 */ /* 0x000fe20000011403 */
[----:B------:R-:W-:Y:S01]  /*1330*/  @!P3 IMAD R2, R5, c[0x0][0x214], RZ ;  /* 0x000085000502ba24 */ /* 0x000fe200078e02ff */
[----:B------:R-:W-:Y:S01]  /*1340*/  SHF.R.S32.HI R26, RZ, 0x1f, R14 ;  /* 0x0000001fff1a7819 */ /* 0x000fe2000001140e */
[----:B------:R-:W-:Y:S05]  /*1350*/  @!P3 BRA `(.L_x_569) ;  /* 0x000000700000b947 */ /* 0x000fea0003800000 */
[C---:B---3--:R-:W-:Y:S01]  /*1360*/  @!P1 IMAD R0, R37.reuse, c[0x0][0x224], RZ ;  /* 0x0000890025009a24 */ /* 0x048fe200078e02ff */
[----:B------:R-:W-:Y:S02]  /*1370*/  MOV R5, 0x80 ;  /* 0x0000008000057802 */ /* 0x000fe40000000f00 */
[----:B------:R-:W-:Y:S02]  /*1380*/  MOV R4, c[0x0][0x210] ;  /* 0x0000840000047a02 */ /* 0x000fe40000000f00 */
[----:B------:R-:W-:-:S03]  /*1390*/  LEA R0, R37, R0, 0x7 ;  /* 0x0000000025007211 */ /* 0x000fc600078e38ff */
[----:B------:R-:W-:-:S04]  /*13a0*/  IMAD R4, R5, R4, c[0x0][0x234] ;  /* 0x00008d0005047624 */ /* 0x000fc800078e0204 */
[----:B------:R-:W-:Y:S01]  /*13b0*/  IMAD R0, R4, R38, R0 ;  /* 0x0000002604007224 */ /* 0x000fe200078e0200 */
[----:B------:R-:W-:Y:S05]  /*13c0*/  BRA `(.L_x_570) ;  /* 0x0000002000007947 */ /* 0x000fea0003800000 */
.L_x_569:
[----:B---3--:R-:W-:-:S04]  /*13d0*/  IMAD R0, R37, c[0x0][0x1c0], R38 ;  /* 0x0000700025007a24 */ /* 0x008fc800078e0226 */
[----:B------:R-:W-:Y:S02]  /*13e0*/  IMAD R0, R0, c[0x0][0x224], RZ ;  /* 0x0000890000007a24 */ /* 0x000fe400078e02ff */
.L_x_570:
[----:B------:R-:W1:Y:S01]  /*13f0*/  S2R R32, SR_TID.X ;  /* 0x0000000000207919 */ /* 0x000e620000002100 */
[----:B------:R-:W-:Y:S01]  /*1400*/  IMAD R35, R35, c[0x0][0x1c0], RZ ;  /* 0x0000700023237a24 */ /* 0x000fe200078e02ff */
[----:B------:R-:W-:Y:S01]  /*1410*/  SHF.R.S32.HI R219, RZ, 0x1f, R218 ;  /* 0x0000001fffdb7819 */ /* 0x000fe200000114da */
[----:B------:R-:W-:Y:S01]  /*1420*/  IMAD.IADD R4, R9, 0x1, R2 ;  /* 0x0000000109047824 */ /* 0x000fe200078e0202 */
[C---:B------:R-:W-:Y:S01]  /*1430*/  IADD3 R2, P4, R218.reuse, R10, RZ ;  /* 0x0000000ada027210 */ /* 0x040fe20007f9e0ff */
[----:B------:R-:W-:Y:S01]  /*1440*/  IMAD.SHL.U32 R5, R35, 0x40, RZ ;  /* 0x0000004023057824 */ /* 0x000fe200078e00ff */
[----:B------:R-:W-:Y:S01]  /*1450*/  SHF.R.S32.HI R31, RZ, 0x1f, R251 ;  /* 0x0000001fff1f7819 */ /* 0x000fe200000114fb */
[----:B------:R-:W-:Y:S01]  /*1460*/  IMAD.MOV.U32 R36, RZ, RZ, 0x4 ;  /* 0x00000004ff247424 */ /* 0x000fe200078e00ff */
[----:B------:R-:W-:Y:S01]  /*1470*/  BSSY B1, `(.L_x_566) ;  /* 0x0000637000017945 */ /* 0x000fe20003800000 */
[----:B------:R-:W-:Y:S02]  /*1480*/  IADD3 R217, R218, 0x40, RZ ;  /* 0x00000040dad97810 */ /* 0x000fe40007ffe0ff */
[----:B------:R-:W-:Y:S01]  /*1490*/  IMAD.WIDE R10, R4, R36, c[0x0][0x200] ;  /* 0x00008000040a7625 */ /* 0x000fe200078e0224 */
[----:B------:R-:W-:-:S02]  /*14a0*/  IADD3 R7, P3, P1, R6, R5, R3 ;  /* 0x0000000506077210 */ /* 0x000fc4000797e003 */
[----:B------:R-:W-:Y:S01]  /*14b0*/  SHF.R.S32.HI R5, RZ, 0x1f, R5 ;  /* 0x0000001fff057819 */ /* 0x000fe20000011405 */
[----:B------:R-:W-:Y:S01]  /*14c0*/  IMAD R4, R17, c[0x0][0x370], RZ ;  /* 0x0000dc0011047a24 */ /* 0x000fe200078e02ff */
[----:B------:R-:W-:Y:S01]  /*14d0*/  MOV R229, R11 ;  /* 0x0000000b00e57202 */ /* 0x000fe20000000f00 */
[----:B------:R-:W-:Y:S01]  /*14e0*/  IMAD.X R3, R219, 0x1, R15, P4 ;  /* 0x00000001db037824 */ /* 0x000fe200020e060f */
[----:B------:R-:W-:Y:S01]  /*14f0*/  IADD3 R6, P4, R251, R9, RZ ;  /* 0x00000009fb067210 */ /* 0x000fe20007f9e0ff */
[C---:B------:R-:W-:Y:S02]  /*1500*/  IMAD R4, R9.reuse, c[0x0][0x374], R4 ;  /* 0x0000dd0009047a24 */ /* 0x040fe400078e0204 */
[----:B------:R-:W-:Y:S01]  /*1510*/  IMAD.WIDE.U32 R2, R9, c[0x0][0x370], R2 ;  /* 0x0000dc0009027a25 */ /* 0x000fe200078e0002 */
[----:B-1----:R-:W-:-:S03]  /*1520*/  SHF.R.S32.HI R34, RZ, 0x1f, R32 ;  /* 0x0000001fff227819 */ /* 0x002fc60000011420 */
[----:B------:R-:W-:Y:S01]  /*1530*/  IMAD.MOV.U32 R230, RZ, RZ, R10 ;  /* 0x000000ffffe67224 */ /* 0x000fe200078e000a */
[----:B------:R-:W-:Y:S01]  /*1540*/  IADD3.X R10, R8, R5, R12, P3, P1 ;  /* 0x00000005080a7210 */ /* 0x000fe20001fe240c */
[----:B------:R-:W-:Y:S01]  /*1550*/  IMAD.IADD R3, R3, 0x1, R4 ;  /* 0x0000000103037824 */ /* 0x000fe200078e0204 */
[----:B------:R-:W-:Y:S01]  /*1560*/  LEA.HI R30, R34, R32, RZ, 0x5 ;  /* 0x00000020221e7211 */ /* 0x000fe200078f28ff */
[----:B------:R-:W-:Y:S01]  /*1570*/  IMAD.IADD R12, R9, 0x1, R0 ;  /* 0x00000001090c7824 */ /* 0x000fe200078e0200 */
[----:B------:R-:W-:Y:S01]  /*1580*/  IADD3 R4, -R228, R22, R16 ;  /* 0x00000016e4047210 */ /* 0x000fe20007ffe110 */
[----:B------:R-:W-:Y:S01]  /*1590*/  IMAD R5, R39, c[0x0][0x378], RZ ;  /* 0x0000de0027057a24 */ /* 0x000fe200078e02ff */
[----:B------:R-:W-:Y:S01]  /*15a0*/  LOP3.LUT R0, R30, 0xffffffe0, RZ, 0xc0, !PT ;  /* 0xffffffe01e007812 */ /* 0x000fe200078ec0ff */
[----:B------:R-:W-:Y:S01]  /*15b0*/  IMAD.WIDE.U32 R2, R38, c[0x0][0x378], R2 ;  /* 0x0000de0026027a25 */ /* 0x000fe200078e0002 */
[----:B------:R-:W-:Y:S02]  /*15c0*/  IADD3 R8, P3, P1, R21, R7, R18 ;  /* 0x0000000715087210 */ /* 0x000fe4000797e012 */
[----:B------:R-:W-:Y:S01]  /*15d0*/  IADD3 R4, R4, -c[0x0][0x2e8], RZ ;  /* 0x8000ba0004047a10 */ /* 0x000fe20007ffe0ff */
[----:B------:R-:W-:Y:S01]  /*15e0*/  IMAD.X R7, R31, 0x1, R17, P4 ;  /* 0x000000011f077824 */ /* 0x000fe200020e0611 */
[----:B------:R-:W-:Y:S01]  /*15f0*/  SHF.R.S32.HI R21, RZ, 0x5, R30 ;  /* 0x00000005ff157819 */ /* 0x000fe2000001141e */
[----:B------:R-:W-:Y:S01]  /*1600*/  IMAD R5, R38, c[0x0][0x37c], R5 ;  /* 0x0000df0026057a24 */ /* 0x000fe200078e0205 */
[----:B------:R-:W-:Y:S01]  /*1610*/  IADD3 R17, -R0, R32, RZ ;  /* 0x0000002000117210 */ /* 0x000fe20007ffe1ff */
[----:B------:R-:W-:Y:S01]  /*1620*/  IMAD R7, R7, c[0x0][0x190], RZ ;  /* 0x0000640007077a24 */ /* 0x000fe200078e02ff */
[----:B------:R-:W-:Y:S01]  /*1630*/  SHF.R.S32.HI R9, RZ, 0x1f, R4 ;  /* 0x0000001fff097819 */ /* 0x000fe20000011404 */
[----:B------:R-:W-:Y:S01]  /*1640*/  IMAD.IADD R5, R3, 0x1, R5 ;  /* 0x0000000103057824 */ /* 0x000fe200078e0205 */
[----:B------:R-:W-:Y:S01]  /*1650*/  IADD3.X R10, R19, R10, R13, P3, P1 ;  /* 0x0000000a130a7210 */ /* 0x000fe20001fe240d */
[----:B------:R-:W-:Y:S01]  /*1660*/  IMAD R0, R21, R35, R17 ;  /* 0x0000002315007224 */ /* 0x000fe200078e0211 */
[----:B------:R-:W-:Y:S01]  /*1670*/  LEA.HI R3, R9, R4, RZ, 0x6 ;  /* 0x0000000409037211 */ /* 0x000fe200078f30ff */
[----:B------:R-:W-:-:S02]  /*1680*/  IMAD R11, R6, c[0x0][0x194], R7 ;  /* 0x00006500060b7a24 */ /* 0x000fc400078e0207 */
[----:B------:R-:W-:Y:S01]  /*1690*/  IMAD.MOV.U32 R4, RZ, RZ, R2 ;  /* 0x000000ffff047224 */ /* 0x000fe200078e0002 */
[----:B------:R-:W-:Y:S01]  /*16a0*/  IADD3 R8, P1, R0, R8, RZ ;  /* 0x0000000800087210 */ /* 0x000fe20007f3e0ff */
[----:B------:R-:W-:Y:S01]  /*16b0*/  IMAD.WIDE.U32 R6, R6, c[0x0][0x190], R218 ;  /* 0x0000640006067a25 */ /* 0x000fe200078e00da */
[----:B------:R-:W-:Y:S02]  /*16c0*/  SHF.R.S32.HI R2, RZ, 0x6, R3 ;  /* 0x00000006ff027819 */ /* 0x000fe40000011403 */
[----:B------:R-:W-:Y:S01]  /*16d0*/  LEA.HI.X.SX32 R207, R0, R10, 0x1, P1 ;  /* 0x0000000a00cf7211 */ /* 0x000fe200008f0eff */
[----:B------:R-:W-:Y:S01]  /*16e0*/  IMAD R0, R39, c[0x0][0x1a8], RZ ;  /* 0x00006a0027007a24 */ /* 0x000fe200078e02ff */
[----:B------:R-:W-:Y:S01]  /*16f0*/  IMNMX R250, RZ, R2, !PT ;  /* 0x00000002fffa7217 */ /* 0x000fe20007800200 */
[----:B------:R-:W-:Y:S01]  /*1700*/  IMAD.WIDE.U32 R4, R251, c[0x0][0x370], R4 ;  /* 0x0000dc00fb047a25 */ /* 0x000fe200078e0004 */
[----:B------:R-:W-:Y:S02]  /*1710*/  IADD3 R6, P3, R27, R6, RZ ;  /* 0x000000061b067210 */ /* 0x000fe40007f7e0ff */
[----:B------:R-:W-:Y:S01]  /*1720*/  ISETP.GT.AND P5, PT, R208, R250, PT ;  /* 0x000000fad000720c */ /* 0x000fe20003fa4270 */
[----:B------:R-:W-:Y:S01]  /*1730*/  IMAD R3, R38, c[0x0][0x1ac], R0 ;  /* 0x00006b0026037a24 */ /* 0x000fe200078e0200 */
[----:B------:R-:W-:Y:S01]  /*1740*/  IADD3.X R7, R23, R7, R11, P3, !PT ;  /* 0x0000000717077210 */ /* 0x000fe20001ffe40b */
[----:B------:R-:W-:Y:S01]  /*1750*/  IMAD R0, R31, c[0x0][0x370], RZ ;  /* 0x0000dc001f007a24 */ /* 0x000fe200078e02ff */
[----:B------:R-:W-:Y:S01]  /*1760*/  LEA R210, P3, R4, c[0x0][0x330], 0x1 ;  /* 0x0000cc0004d27a11 */ /* 0x000fe200078608ff */
[----:B------:R-:W-:Y:S01]  /*1770*/  IMAD.WIDE R10, R12, R36, c[0x0][0x3c8] ;  /* 0x0000f2000c0a7625 */ /* 0x000fe200078e0224 */
[----:B------:R-:W-:-:S02]  /*1780*/  LEA R206, P1, R8, c[0x0][0x350], 0x2 ;  /* 0x0000d40008ce7a11 */ /* 0x000fc400078210ff */
[----:B------:R-:W-:Y:S01]  /*1790*/  IADD3 R208, R208, -0x1, RZ ;  /* 0xffffffffd0d07810 */ /* 0x000fe20007ffe0ff */
[----:B------:R-:W-:Y:S01]  /*17a0*/  IMAD.WIDE.U32 R12, R38, c[0x0][0x1a8], R6 ;  /* 0x00006a00260c7a25 */ /* 0x000fe200078e0006 */
[----:B------:R-:W-:-:S03]  /*17b0*/  LEA.HI.X R207, R8, c[0x0][0x354], R207, 0x2, P1 ;  /* 0x0000d50008cf7a11 */ /* 0x000fc600008f14cf */
[----:B------:R-:W-:Y:S01]  /*17c0*/  IMAD R0, R251, c[0x0][0x374], R0 ;  /* 0x0000dd00fb007a24 */ /* 0x000fe200078e0200 */
[----:B------:R-:W-:Y:S01]  /*17d0*/  IADD3 R18, R13, R3, RZ ;  /* 0x000000030d127210 */ /* 0x000fe20007ffe0ff */
[----:B------:R-:W-:Y:S01]  /*17e0*/  IMAD.MOV.U32 R227, RZ, RZ, R10 ;  /* 0x000000ffffe37224 */ /* 0x000fe200078e000a */
[C---:B------:R-:W-:Y:S01]  /*17f0*/  LEA R212, P4, R12.reuse, c[0x0][0x160], 0x1 ;  /* 0x000058000cd47a11 */ /* 0x040fe200078808ff */
        /* <DEDUP_REMOVED lines=20> */
.L_x_572:
        /* <DEDUP_REMOVED lines=15> */
.L_x_573:
        /* <DEDUP_REMOVED lines=25> */
.L_x_575:
[----:B------:R-:W-:Y:S05]  /*1bc0*/  BSYNC B0 ;  /* 0x0000000000007941 */ /* 0x000fea0003800000 */
.L_x_574:
        /* <DEDUP_REMOVED lines=17> */
.L_x_577:
[----:B------:R-:W-:Y:S05]  /*1ce0*/  BSYNC B0 ;  /* 0x0000000000007941 */ /* 0x000fea0003800000 */
.L_x_576:
        /* <DEDUP_REMOVED lines=23> */
.L_x_579:
[----:B------:R-:W-:Y:S05]  /*1e60*/  BSYNC B0 ;  /* 0x0000000000007941 */ /* 0x000fea0003800000 */
.L_x_578:
        /* <DEDUP_REMOVED lines=16> */
.L_x_571:
        /* <DEDUP_REMOVED lines=45> */
.L_x_582:
[----:B------:R-:W-:Y:S05]  /*2240*/  BSYNC B0 ;  /* 0x0000000000007941 */ /* 0x000fea0003800000 */
.L_x_581:
        /* <DEDUP_REMOVED lines=30> */
.L_x_584:
[----:B------:R-:W-:Y:S05]  /*2430*/  BSYNC B0 ;  /* 0x0000000000007941 */ /* 0x000fea0003800000 */
.L_x_583:
        /* <DEDUP_REMOVED lines=20> */
.L_x_586:
[----:B------:R-:W-:Y:S05]  /*2580*/  BSYNC B0 ;  /* 0x0000000000007941 */ /* 0x000fea0003800000 */
.L_x_585:
        /* <DEDUP_REMOVED lines=28> */
.L_x_588:
[----:B------:R-:W-:Y:S05]  /*2750*/  BSYNC B0 ;  /* 0x0000000000007941 */ /* 0x000fea0003800000 */
.L_x_587:
[----:B---3--:R-:W-:Y:S01]  /*2760*/  IADD3 R2, R19, 0x2000, RZ ;  /* 0x0000200013027810 */ /* 0x008fe20007ffe0ff */
        /* <DEDUP_REMOVED lines=13> */
.L_x_590:
        /* <DEDUP_REMOVED lines=19> */
.L_x_591:
[----:B------:R-:W-:Y:S05]  /*2970*/  BSYNC B0 ;  /* 0x0000000000007941 */ /* 0x000fea0003800000 */
.L_x_589:
        /* <DEDUP_REMOVED lines=14> */
.L_x_593:
        /* <DEDUP_REMOVED lines=27> */
.L_x_594:
[----:B------:R-:W-:Y:S05]  /*2c10*/  BSYNC B0 ;  /* 0x0000000000007941 */ /* 0x000fea0003800000 */
.L_x_592:
        /* <DEDUP_REMOVED lines=56> */
.L_x_596:
[----:B-1----:R-:W-:Y:S05]  /*2fa0*/  BSYNC B0 ;  /* 0x0000000000007941 */ /* 0x002fea0003800000 */
.L_x_595:
        /* <DEDUP_REMOVED lines=28> */
.L_x_598:
[----:B------:R-:W-:Y:S05]  /*3170*/  BSYNC B0 ;  /* 0x0000000000007941 */ /* 0x000fea0003800000 */
.L_x_597:
[----:B------:R-:W0:Y:S01]  /*3180*/  LDGDEPBAR ;  /* 0x00000000000079af */ /* 0x000e220000000000 */
[----:B------:R-:W-:-:S03]  /*3190*/  ISETP.NE.U32.AND P4, PT, RZ, c[0x0][0x318], PT ;  /* 0x0000c600ff007a0c */ /* 0x000fc60003f85070 */
[----:B--2---:R-:W2:Y:S01]  /*31a0*/  LDL R6, [R1+0x10] ;  /* 0x0000100001067983 */ /* 0x004ea20000100800 */
[----:B------:R-:W-:-:S13]  /*31b0*/  ISETP.NE.AND.EX P4, PT, RZ, c[0x0][0x31c], PT, P4 ;  /* 0x0000c700ff007a0c */ /* 0x000fda0003f85340 */
[----:B------:R-:W-:Y:S02]  /*31c0*/  @P4 IMAD R0, R33, c[0x0][0x320], RZ ;  /* 0x0000c80021004a24 */ /* 0x000fe400078e02ff */
[----:B------:R-:W-:Y:S01]  /*31d0*/  @P4 IMAD.WIDE.U32 R2, R37, c[0x0][0x320], R38 ;  /* 0x0000c80025024a25 */ /* 0x000fe200078e0026 */
[----:B------:R-:W-:-:S04]  /*31e0*/  DEPBAR.LE SB0, 0x1 ;  /* 0x000080400000791a */ /* 0x000fc80000000000 */
[----:B------:R-:W-:Y:S01]  /*31f0*/  BAR.SYNC.DEFER_BLOCKING 0x0 ;  /* 0x0000000000007b1d */ /* 0x000fe20000010000 */
[----:B------:R-:W-:Y:S01]  /*3200*/  @P4 IMAD R0, R37, c[0x0][0x324], R0 ;  /* 0x0000c90025004a24 */ /* 0x000fe200078e0200 */
[----:B------:R-:W-:-:S03]  /*3210*/  @P4 LEA R4, P1, R2, c[0x0][0x318], 0x2 ;  /* 0x0000c60002044a11 */ /* 0x000fc600078210ff */
[----:B------:R-:W-:-:S05]  /*3220*/  @P4 IMAD.IADD R0, R3, 0x1, R0 ;  /* 0x0000000103004824 */ /* 0x000fca00078e0200 */
[----:B------:R-:W-:-:S05]  /*3230*/  @P4 LEA.HI.X R5, R2, c[0x0][0x31c], R0, 0x2, P1 ;  /* 0x0000c70002054a11 */ /* 0x000fca00008f1400 */
[----:B---3--:R1:W3:Y:S01]  /*3240*/  @P4 LDG.E R4, [R4.64] ;  /* 0x0000000604044981 */ /* 0x0082e2000c1e1900 */
[CC--:B------:R-:W-:Y:S01]  /*3250*/  LEA.HI R0, R34.reuse, R32.reuse, RZ, 0x4 ;  /* 0x0000002022007211 */ /* 0x0c0fe200078f20ff */
[----:B------:R-:W-:Y:S01]  /*3260*/  IMAD.MOV.U32 R176, RZ, RZ, 0x20 ;  /* 0x00000020ffb07424 */ /* 0x000fe200078e00ff */
[----:B------:R-:W-:Y:S01]  /*3270*/  LEA.HI R2, R34, R32, RZ, 0x3 ;  /* 0x0000002022027211 */ /* 0x000fe200078f18ff */
[----:B------:R-:W4:Y:S01]  /*3280*/  LDSM.16.M88.4 R116, [R188+0x10000] ;  /* 0x01000000bc74783b */ /* 0x000f220000000200 */
[----:B------:R-:W-:Y:S01]  /*3290*/  LOP3.LUT R0, R0, 0xfffffff0, RZ, 0xc0, !PT ;  /* 0xfffffff000007812 */ /* 0x000fe200078ec0ff */
[----:B------:R-:W-:Y:S01]  /*32a0*/  IMAD.MOV.U32 R204, RZ, RZ, RZ ;  /* 0x000000ffffcc7224 */ /* 0x000fe200078e00ff */
[----:B------:R-:W-:Y:S01]  /*32b0*/  LOP3.LUT R2, R2, 0xfffffff8, RZ, 0xc0, !PT ;  /* 0xfffffff802027812 */ /* 0x000fe200078ec0ff */
[----:B------:R-:W2:Y:S01]  /*32c0*/  LDSM.16.M88.4 R120, [R188+0x10800] ;  /* 0x01080000bc78783b */ /* 0x000ea20000000200 */
[----:B------:R-:W-:Y:S01]  /*32d0*/  IADD3 R8, R8, 0x1, RZ ;  /* 0x0000000108087810 */ /* 0x000fe20007ffe0ff */
[----:B------:R-:W-:Y:S01]  /*32e0*/  IMAD.IADD R0, R32, 0x1, -R0 ;  /* 0x0000000120007824 */ /* 0x000fe200078e0a00 */
[----:B------:R-:W-:Y:S01]  /*32f0*/  IADD3 R16, R22, 0x40, R16 ;  /* 0x0000004016107810 */ /* 0x000fe20007ffe010 */
[----:B------:R-:W-:Y:S01]  /*3300*/  IMAD.IADD R2, R32, 0x1, -R2 ;  /* 0x0000000120027824 */ /* 0x000fe200078e0a02 */
[----:B------:R-:W2:Y:S01]  /*3310*/  LDSM.16.M88.4 R124, [R189+0x10000] ;  /* 0x01000000bd7c783b */ /* 0x000ea20000000200 */
[----:B------:R-:W-:Y:S01]  /*3320*/  IMAD.MOV.U32 R191, RZ, RZ, 0x40 ;  /* 0x00000040ffbf7424 */ /* 0x000fe200078e00ff */
[----:B------:R-:W-:Y:S01]  /*3330*/  SHF.R.S32.HI R3, RZ, 0x1f, R0 ;  /* 0x0000001fff037819 */ /* 0x000fe20000011400 */
[----:B------:R-:W-:Y:S01]  /*3340*/  IMAD.SHL.U32 R192, R202, 0x2, RZ ;  /* 0x00000002cac07824 */ /* 0x000fe200078e00ff */
[----:B------:R-:W-:Y:S01]  /*3350*/  LOP3.LUT P3, RZ, R2, 0x2, RZ, 0xc0, !PT ;  /* 0x0000000202ff7812 */ /* 0x000fe2000786c0ff */
[----:B------:R-:W2:Y:S01]  /*3360*/  LDSM.16.M88.4 R128, [R189+0x10800] ;  /* 0x01080000bd80783b */ /* 0x000ea20000000200 */
[----:B------:R-:W-:Y:S01]  /*3370*/  LEA.HI R3, R3, R0, RZ, 0x3 ;  /* 0x0000000003037211 */ /* 0x000fe200078f18ff */
[----:B------:R-:W-:Y:S01]  /*3380*/  IMAD.MOV.U32 R209, RZ, RZ, R203 ;  /* 0x000000ffffd17224 */ /* 0x000fe200078e00cb */
[----:B------:R-:W-:Y:S01]  /*3390*/  SEL R176, R176, 0xffffffe0, !P3 ;  /* 0xffffffe0b0b07807 */ /* 0x000fe20005800000 */
[----:B------:R-:W2:Y:S01]  /*33a0*/  LDSM.16.M88.4 R132, [R187+0x10000] ;  /* 0x01000000bb84783b */ /* 0x000ea20000000200 */
[----:B------:R-:W-:Y:S01]  /*33b0*/  LOP3.LUT R3, R3, 0xfffffff8, RZ, 0xc0, !PT ;  /* 0xfffffff803037812 */ /* 0x000fe200078ec0ff */
[----:B------:R-:W-:Y:S01]  /*33c0*/  CS2R R94, SRZ ;  /* 0x00000000005e7805 */ /* 0x000fe2000001ff00 */
[----:B-1----:R-:W3:Y:S01]  /*33d0*/  @P4 MUFU.RCP R5, c[0x0][0x238] ;  /* 0x00008e0000054b08 */ /* 0x002ee20000001000 */
[----:B------:R-:W-:Y:S01]  /*33e0*/  IMAD.IADD R176, R176, 0x1, R187 ;  /* 0x00000001b0b07824 */ /* 0x000fe200078e02bb */
[----:B------:R-:W1:Y:S01]  /*33f0*/  LDSM.16.M88.4 R136, [R187+0x10800] ;  /* 0x01080000bb88783b */ /* 0x000e620000000200 */
[----:B------:R-:W-:Y:S01]  /*3400*/  IMAD.IADD R0, R0, 0x1, -R3 ;  /* 0x0000000100007824 */ /* 0x000fe200078e0a03 */
[----:B------:R-:W-:Y:S01]  /*3410*/  IADD3 R3, R228, R8, -R22 ;  /* 0x00000008e4037210 */ /* 0x000fe20007ffe816 */
[----:B------:R-:W-:Y:S01]  /*3420*/  CS2R R92, SRZ ;  /* 0x00000000005c7805 */ /* 0x000fe2000001ff00 */
[----:B------:R-:W1:Y:S01]  /*3430*/  LDSM.16.M88.4 R140, [R176+0x10000] ;  /* 0x01000000b08c783b */ /* 0x000e620000000200 */
[----:B------:R-:W-:Y:S01]  /*3440*/  IADD3 R186, R202, 0x2000, RZ ;  /* 0x00002000caba7810 */ /* 0x000fe20007ffe0ff */
[----:B------:R-:W-:Y:S01]  /*3450*/  CS2R R98, SRZ ;  /* 0x0000000000627805 */ /* 0x000fe2000001ff00 */
[----:B------:R-:W-:Y:S01]  /*3460*/  R2P PR, R0, 0x6 ;  /* 0x0000000600007804 */ /* 0x000fe20000000000 */
[----:B------:R4:W-:Y:S01]  /*3470*/  STL [R1+0xc], R3 ;  /* 0x00000c0301007387 */ /* 0x0009e20000100800 */
[----:B------:R-:W-:Y:S01]  /*3480*/  SEL R186, R186, R202, !P0 ;  /* 0x000000cababa7207 */ /* 0x000fe20004000000 */
[----:B------:R-:W-:Y:S01]  /*3490*/  CS2R R96, SRZ ;  /* 0x0000000000607805 */ /* 0x000fe2000001ff00 */
[----:B------:R-:W-:Y:S01]  /*34a0*/  CS2R R90, SRZ ;  /* 0x00000000005a7805 */ /* 0x000fe2000001ff00 */
[----:B------:R-:W1:Y:S01]  /*34b0*/  LDSM.16.M88.4 R144, [R176+0x10800] ;  /* 0x01080000b090783b */ /* 0x000e620000000200 */
[----:B------:R-:W-:Y:S01]  /*34c0*/  SEL R200, R200, 0xffffffe0, !P1 ;  /* 0xffffffe0c8c87807 */ /* 0x000fe20004800000 */
[----:B------:R-:W-:Y:S01]  /*34d0*/  CS2R R88, SRZ ;  /* 0x0000000000587805 */ /* 0x000fe2000001ff00 */
[----:B------:R-:W-:Y:S01]  /*34e0*/  SEL R191, R191, 0xffffffc0, !P2 ;  /* 0xffffffc0bfbf7807 */ /* 0x000fe20005000000 */
[----:B------:R-:W1:Y:S01]  /*34f0*/  LDSM.16.M88.4 R172, [R176+0x12000] ;  /* 0x01200000b0ac783b */ /* 0x000e620000000200 */
[----:B------:R-:W-:Y:S01]  /*3500*/  CS2R R86, SRZ ;  /* 0x0000000000567805 */ /* 0x000fe2000001ff00 */
[----:B------:R-:W-:Y:S01]  /*3510*/  IMAD.IADD R194, R200, 0x1, R192 ;  /* 0x00000001c8c27824 */ /* 0x000fe200078e02c0 */
[----:B------:R-:W-:Y:S01]  /*3520*/  CS2R R84, SRZ ;  /* 0x0000000000547805 */ /* 0x000fe2000001ff00 */
[----:B------:R-:W1:Y:S01]  /*3530*/  LDSM.16.M88.4 R148, [R188+0x12000] ;  /* 0x01200000bc94783b */ /* 0x000e620000000200 */
[----:B------:R-:W-:Y:S01]  /*3540*/  IMAD.IADD R195, R193, 0x1, R200 ;  /* 0x00000001c1c37824 */ /* 0x000fe200078e02c8 */
        /* <DEDUP_REMOVED lines=11> */
[----:B----4-:R-:W-:Y:S01]  /*3600*/  IADD3 R3, R201, 0x2000, RZ ;  /* 0x00002000c9037810 */ /* 0x010fe20007ffe0ff */
[----:B------:R-:W-:Y:S01]  /*3610*/  CS2R R46, SRZ ;  /* 0x00000000002e7805 */ /* 0x000fe2000001ff00 */
[----:B------:R-:W-:Y:S01]  /*3620*/  CS2R R44, SRZ ;  /* 0x00000000002c7805 */ /* 0x000fe2000001ff00 */
[----:B------:R-:W4:Y:S01]  /*3630*/  LDSM.16.M88.4 R164, [R187+0x12000] ;  /* 0x01200000bba4783b */ /* 0x000f220000000200 */
[----:B------:R-:W-:Y:S01]  /*3640*/  SEL R3, R3, R201, !P0 ;  /* 0x000000c903037207 */ /* 0x000fe20004000000 */
        /* <DEDUP_REMOVED lines=16> */
[----:B------:R-:W-:Y:S01]  /*3750*/  IMAD.SHL.U32 R3, R3, 0x2, RZ ;  /* 0x0000000203037824 */ /* 0x000fe200078e00ff */
[----:B------:R-:W-:Y:S01]  /*3760*/  SHF.L.U32 R186, R186, 0x1, RZ ;  /* 0x00000001baba7819 */ /* 0x000fe200000006ff */
[----:B------:R-:W-:Y:S01]  /*3770*/  IMAD.IADD R198, R193, 0x1, R191 ;  /* 0x00000001c1c67824 */ /* 0x000fe200078e02bf */
[C---:B------:R-:W-:Y:S01]  /*3780*/  IADD3 R197, R191.reuse, R192, RZ ;  /* 0x000000c0bfc57210 */ /* 0x040fe20007ffe0ff */
[C---:B------:R-:W-:Y:S01]  /*3790*/  IMAD.IADD R199, R191.reuse, 0x1, R195 ;  /* 0x00000001bfc77824 */ /* 0x040fe200078e02c3 */
[----:B------:R-:W-:-:S02]  /*37a0*/  IADD3 R196, R191, R194, RZ ;  /* 0x000000c2bfc47210 */ /* 0x000fc40007ffe0ff */
[----:B--2---:R-:W-:-:S04]  /*37b0*/  LEA R0, R231, R6, 0x6 ;  /* 0x00000006e7007211 */ /* 0x004fc800078e30ff */
        /* <DEDUP_REMOVED lines=9> */
[----:B------:R-:W-:-:S06]  /*3850*/  IMAD.IADD R0, R16, 0x1, -R228 ;  /* 0x0000000110007824 */ /* 0x000fcc00078e0ae4 */
[----:B------:R-:W2:Y:S01]  /*3860*/  I2F R244, R244 ;  /* 0x000000f400f47306 */ /* 0x000ea20000201400 */
[----:B------:R1:W-:Y:S07]  /*3870*/  STL [R1+0x8], R0 ;  /* 0x0000080001007387 */ /* 0x0003ee0000100800 */
[----:B------:R1:W1:Y:S08]  /*3880*/  I2F R246, R2 ;  /* 0x0000000200f67306 */ /* 0x0002700000201400 */
[----:B------:R-:W2:Y:S01]  /*3890*/  I2F R243, R243 ;  /* 0x000000f300f37306 */ /* 0x000ea20000201400 */
[----:B---3--:R-:W-:-:S07]  /*38a0*/  @P4 FMUL.FTZ R204, R4, R5 ;  /* 0x0000000504cc4220 */ /* 0x008fce0000410000 */
[----:B------:R-:W3:Y:S01]  /*38b0*/  I2F R242, R242 ;  /* 0x000000f200f27306 */ /* 0x000ee20000201400 */
[----:B-1----:R-:W-:-:S07]  /*38c0*/  IMAD.MOV.U32 R0, RZ, RZ, c[0x0][0x22c] ;  /* 0x00008b00ff007624 */ /* 0x002fce00078e00ff */
[----:B------:R-:W1:Y:S01]  /*38d0*/  I2F R241, R241 ;  /* 0x000000f100f17306 */ /* 0x000e620000201400 */
[----:B------:R-:W-:-:S04]  /*38e0*/  IMAD R0, R0, c[0x0][0x1c0], RZ ;  /* 0x0000700000007a24 */ /* 0x000fc800078e02ff */
[C---:B------:R-:W-:Y:S02]  /*38f0*/  IMAD.SHL.U32 R2, R0.reuse, 0x10, RZ ;  /* 0x0000001000027824 */ /* 0x040fe400078e00ff */
[----:B------:R-:W-:-:S03]  /*3900*/  IMAD.SHL.U32 R214, R0, 0x8, RZ ;  /* 0x0000000800d67824 */ /* 0x000fc600078e00ff */
[C---:B------:R-:W-:Y:S02]  /*3910*/  IADD3 R4, R2.reuse, 0x40, RZ ;  /* 0x0000004002047810 */ /* 0x040fe40007ffe0ff */
[C---:B------:R-:W-:Y:S02]  /*3920*/  IADD3 R5, R2.reuse, 0x20, RZ ;  /* 0x0000002002057810 */ /* 0x040fe40007ffe0ff */
[----:B------:R-:W-:Y:S01]  /*3930*/  IADD3 R2, R2, 0x60, RZ ;  /* 0x0000006002027810 */ /* 0x000fe20007ffe0ff */
[C---:B------:R-:W-:Y:S02]  /*3940*/  IMAD.IADD R4, R214.reuse, 0x1, R4 ;  /* 0x00000001d6047824 */ /* 0x040fe400078e0204 */
[C---:B------:R-:W-:Y:S01]  /*3950*/  IMAD.IADD R5, R214.reuse, 0x1, R5 ;  /* 0x00000001d6057824 */ /* 0x040fe200078e0205 */
[C---:B------:R-:W-:Y:S01]  /*3960*/  IADD3 R2, R214.reuse, R2, RZ ;  /* 0x00000002d6027210 */ /* 0x040fe20007ffe0ff */
[C---:B------:R-:W-:Y:S02]  /*3970*/  IMAD.IADD R4, R214.reuse, 0x1, R4 ;  /* 0x00000001d6047824 */ /* 0x040fe400078e0204 */
[----:B------:R-:W-:-:S02]  /*3980*/  IMAD.IADD R5, R214, 0x1, R5 ;  /* 0x00000001d6057824 */ /* 0x000fc400078e0205 */
[C---:B------:R-:W-:Y:S01]  /*3990*/  IMAD.IADD R2, R214.reuse, 0x1, R2 ;  /* 0x00000001d6027824 */ /* 0x040fe200078e0202 */
[C---:B------:R-:W-:Y:S01]  /*39a0*/  IADD3 R235, R214.reuse, R4, RZ ;  /* 0x00000004d6eb7210 */ /* 0x040fe20007ffe0ff */
[C---:B------:R-:W-:Y:S02]  /*39b0*/  IMAD.IADD R237, R214.reuse, 0x1, R5 ;  /* 0x00000001d6ed7824 */ /* 0x040fe400078e0205 */
[C---:B------:R-:W-:Y:S02]  /*39c0*/  IMAD.IADD R233, R214.reuse, 0x1, R2 ;  /* 0x00000001d6e97824 */ /* 0x040fe400078e0202 */
[C---:B------:R-:W-:Y:S02]  /*39d0*/  IMAD.IADD R236, R214.reuse, 0x1, R237 ;  /* 0x00000001d6ec7824 */ /* 0x040fe400078e02ed */
[C---:B------:R-:W-:Y:S02]  /*39e0*/  IMAD.IADD R234, R214.reuse, 0x1, R235 ;  /* 0x00000001d6ea7824 */ /* 0x040fe400078e02eb */
[----:B------:R-:W-:-:S02]  /*39f0*/  IMAD.IADD R232, R214, 0x1, R233 ;  /* 0x00000001d6e87824 */ /* 0x000fc400078e02e9 */
[C---:B------:R-:W-:Y:S02]  /*3a00*/  IMAD.IADD R240, R214.reuse, 0x1, R236 ;  /* 0x00000001d6f07824 */ /* 0x040fe400078e02ec */
[C---:B------:R-:W-:Y:S02]  /*3a10*/  IMAD.IADD R239, R214.reuse, 0x1, R234 ;  /* 0x00000001d6ef7824 */ /* 0x040fe400078e02ea */
[----:B-1234-:R-:W-:Y:S02]  /*3a20*/  IMAD.IADD R238, R214, 0x1, R232 ;  /* 0x00000001d6ee7824 */ /* 0x01efe400078e02e8 */
.L_x_601:
[----:B------:R-:W0:Y:S01]  /*3a30*/  LDGDEPBAR ;  /* 0x00000000000079af */ /* 0x000e220000000000 */
[C---:B------:R-:W-:Y:S02]  /*3a40*/  IADD3 R0, R186.reuse, R200, RZ ;  /* 0x000000c8ba007210 */ /* 0x040fe40007ffe0ff */
[-C--:B------:R-:W-:Y:S02]  /*3a50*/  IADD3 R2, R186, R191.reuse, RZ ;  /* 0x000000bfba027210 */ /* 0x080fe40007ffe0ff */
[----:B------:R-:W-:Y:S02]  /*3a60*/  IADD3 R180, R0, R191, RZ ;  /* 0x000000bf00b47210 */ /* 0x000fe40007ffe0ff */
[----:B-----5:R-:W-:Y:S01]  /*3a70*/  FSETP.NEU.FTZ.AND P0, PT, R220, -INF , PT ;  /* 0xff800000dc00780b */ /* 0x020fe20003f1d000 */
[----:B------:R-:W3:Y:S01]  /*3a80*/  LDL R181, [R1+0x10] ;  /* 0x0000100001b57983 */ /* 0x000ee20000100800 */
        /* <DEDUP_REMOVED lines=40> */
[----:B------:R1:W4:Y:S07]  /*3d10*/  LDSM.16.M88.4 R108, [R2+0x2000] ;  /* 0x00200000026c783b */ /* 0x00032e0000000200 */
[C---:B------:R-:W-:Y:S01]  /*3d20*/  HMMA.16816.F32 R8, R60.reuse, R66, R8 ;  /* 0x000000423c08723c */ /* 0x040fe20000001808 */
[----:B------:R-:W-:Y:S07]  /*3d30*/  LDSM.16.M88.4 R64, [R190+0xe000] ;  /* 0x00e00000be40783b */ /* 0x000fee0000000200 */
[C---:B---3--:R-:W-:Y:S08]  /*3d40*/  HMMA.16816.F32 R12, R60.reuse, R52, R12 ;  /* 0x000000343c0c723c */ /* 0x048ff0000000180c */
[----:B------:R-:W-:Y:S01]  /*3d50*/  HMMA.16816.F32 R16, R60, R54, R16 ;  /* 0x000000363c10723c */ /* 0x000fe20000001810 */
[----:B------:R-:W3:Y:S03]  /*3d60*/  LDSM.16.M88.4 R52, [R187+0xe800] ;  /* 0x00e80000bb34783b */ /* 0x000ee60000000200 */
[C---:B-1----:R-:W-:Y:S04]  /*3d70*/  SHF.L.U32 R2, R231.reuse, 0x6, RZ ;  /* 0x00000006e7027819 */ /* 0x042fe800000006ff */
[C---:B------:R-:W-:Y:S01]  /*3d80*/  HMMA.16816.F32 R4, R100.reuse, R104, R4 ;  /* 0x000000686404723c */ /* 0x040fe20000001804 */
[----:B------:R-:W1:Y:S04]  /*3d90*/  LDSM.16.M88.4 R60, [R180+0x2000] ;  /* 0x00200000b43c783b */ /* 0x000e680000000200 */
[----:B------:R-:W-:Y:S03]  /*3da0*/  IADD3 R2, R2, 0x40, RZ ;  /* 0x0000004002027810 */ /* 0x000fe60007ffe0ff */
[C---:B------:R-:W-:Y:S08]  /*3db0*/  HMMA.16816.F32 R8, R100.reuse, R106, R8 ;  /* 0x0000006a6408723c */ /* 0x040ff00000001808 */
[C---:B------:R-:W-:Y:S08]  /*3dc0*/  HMMA.16816.F32 R12, R100.reuse, R56, R12 ;  /* 0x00000038640c723c */ /* 0x040ff0000000180c */
[----:B------:R-:W-:Y:S01]  /*3dd0*/  HMMA.16816.F32 R16, R100, R58, R16 ;  /* 0x0000003a6410723c */ /* 0x000fe20000001810 */
[----:B------:R-:W2:Y:S04]  /*3de0*/  LDL R59, [R1+0x8] ;  /* 0x00000800013b7983 */ /* 0x000ea80000100800 */
[----:B------:R-:W2:Y:S03]  /*3df0*/  LDL R58, [R1+0xc] ;  /* 0x00000c00013a7983 */ /* 0x000ea60000100800 */
[C---:B----4-:R-:W-:Y:S08]  /*3e00*/  HMMA.16816.F32 R4, R108.reuse, R112, R4 ;  /* 0x000000706c04723c */ /* 0x050ff00000001804 */
[C---:B------:R-:W-:Y:S08]  /*3e10*/  HMMA.16816.F32 R8, R108.reuse, R114, R8 ;  /* 0x000000726c08723c */ /* 0x040ff00000001808 */
[C---:B---3--:R-:W-:Y:S04]  /*3e20*/  HMMA.16816.F32 R12, R108.reuse, R52, R12 ;  /* 0x000000346c0c723c */ /* 0x048fe8000000180c */
[----:B------:R-:W-:Y:S04]  /*3e30*/  LEA R56, R231, R181, 0x6 ;  /* 0x000000b5e7387211 */ /* 0x000fe800078e30ff */
[----:B------:R-:W-:Y:S01]  /*3e40*/  I2F R57, R56 ;  /* 0x0000003800397306 */ /* 0x000fe20000201400 */
[----:B------:R-:W-:Y:S01]  /*3e50*/  HMMA.16816.F32 R16, R108, R54, R16 ;  /* 0x000000366c10723c */ /* 0x000fe20000001810 */
[----:B------:R-:W3:Y:S07]  /*3e60*/  LDSM.16.M88.4 R52, [R190+0xe800] ;  /* 0x00e80000be34783b */ /* 0x000eee0000000200 */
[C---:B-1----:R-:W-:Y:S08]  /*3e70*/  HMMA.16816.F32 R4, R60.reuse, R64, R4 ;  /* 0x000000403c04723c */ /* 0x042ff00000001804 */
[C---:B------:R-:W-:Y:S11]  /*3e80*/  HMMA.16816.F32 R8, R60.reuse, R66, R8 ;  /* 0x000000423c08723c */ /* 0x040ff60000001808 */
[----:B------:R-:W-:Y:S05]  /*3e90*/  @!UPT UIADD3 URZ, URZ, URZ, URZ ;  /* 0x0000003f3f3ff290 */ /* 0x000fea000fffe03f */
[----:B------:R-:W-:Y:S02]  /*3ea0*/  FMUL.FTZ R4, R4, c[0x0][0x2ec] ;  /* 0x0000bb0004047a20 */ /* 0x000fe40000410000 */
[----:B------:R-:W-:Y:S02]  /*3eb0*/  FMUL.FTZ R7, R7, c[0x0][0x2ec] ;  /* 0x0000bb0007077a20 */ /* 0x000fe40000410000 */
[----:B------:R-:W-:Y:S01]  /*3ec0*/  MUFU.TANH R105, R4 ;  /* 0x0000000400697308 */ /* 0x000fe20000002400 */
[----:B------:R-:W-:Y:S02]  /*3ed0*/  FMUL.FTZ R5, R5, c[0x0][0x2ec] ;  /* 0x0000bb0005057a20 */ /* 0x000fe40000410000 */
[----:B------:R-:W-:Y:S01]  /*3ee0*/  FMUL.FTZ R6, R6, c[0x0][0x2ec] ;  /* 0x0000bb0006067a20 */ /* 0x000fe20000410000 */
[C---:B---3--:R-:W-:Y:S03]  /*3ef0*/  HMMA.16816.F32 R12, R60.reuse, R52, R12 ;  /* 0x000000343c0c723c */ /* 0x048fe6000000180c */
[----:B------:R-:W-:Y:S03]  /*3f00*/  FMUL.FTZ R11, R11, c[0x0][0x2ec] ;  /* 0x0000bb000b0b7a20 */ /* 0x000fe60000410000 */
[----:B------:R-:W1:Y:S01]  /*3f10*/  MUFU.TANH R103, R5 ;  /* 0x0000000500677308 */ /* 0x000e620000002400 */
[----:B------:R-:W-:Y:S01]  /*3f20*/  FMUL.FTZ R8, R8, c[0x0][0x2ec] ;  /* 0x0000bb0008087a20 */ /* 0x000fe20000410000 */
[----:B------:R-:W-:Y:S04]  /*3f30*/  HMMA.16816.F32 R16, R60, R54, R16 ;  /* 0x000000363c10723c */ /* 0x000fe80000001810 */
[----:B------:R-:W-:Y:S02]  /*3f40*/  FMUL.FTZ R9, R9, c[0x0][0x2ec] ;  /* 0x0000bb0009097a20 */ /* 0x000fe40000410000 */
[----:B------:R-:W-:Y:S02]  /*3f50*/  FMUL.FTZ R10, R10, c[0x0][0x2ec] ;  /* 0x0000bb000a0a7a20 */ /* 0x000fe40000410000 */
[----:B------:R-:W-:Y:S08]  /*3f60*/  MUFU.TANH R182, R11 ;  /* 0x0000000b00b67308 */ /* 0x000ff00000002400 */
[----:B------:R-:W-:Y:S02]  /*3f70*/  FMUL.FTZ R12, R12, c[0x0][0x2ec] ;  /* 0x0000bb000c0c7a20 */ /* 0x000fe40000410000 */
[----:B------:R-:W-:Y:S01]  /*3f80*/  MUFU.TANH R102, R8 ;  /* 0x0000000800667308 */ /* 0x000fe20000002400 */
[----:B------:R-:W-:Y:S02]  /*3f90*/  FMUL.FTZ R13, R13, c[0x0][0x2ec] ;  /* 0x0000bb000d0d7a20 */ /* 0x000fe40000410000 */
[----:B------:R-:W-:Y:S02]  /*3fa0*/  FMUL.FTZ R14, R14, c[0x0][0x2ec] ;  /* 0x0000bb000e0e7a20 */ /* 0x000fe40000410000 */
[----:B------:R-:W-:Y:S02]  /*3fb0*/  FMUL.FTZ R15, R15, c[0x0][0x2ec] ;  /* 0x0000bb000f0f7a20 */ /* 0x000fe40000410000 */
[----:B------:R-:W-:Y:S02]  /*3fc0*/  FMUL.FTZ R16, R16, c[0x0][0x2ec] ;  /* 0x0000bb0010107a20 */ /* 0x000fe40000410000 */
[----:B------:R-:W-:Y:S01]  /*3fd0*/  FMUL.FTZ R17, R17, c[0x0][0x2ec] ;  /* 0x0000bb0011117a20 */ /* 0x000fe20000410000 */
[----:B------:R-:W-:Y:S01]  /*3fe0*/  MUFU.TANH R104, R12 ;  /* 0x0000000c00687308 */ /* 0x000fe20000002400 */
[----:B------:R-:W-:Y:S02]  /*3ff0*/  FMUL.FTZ R18, R18, c[0x0][0x2ec] ;  /* 0x0000bb0012127a20 */ /* 0x000fe40000410000 */
[----:B------:R-:W-:Y:S07]  /*4000*/  FMUL.FTZ R19, R19, c[0x0][0x2ec] ;  /* 0x0000bb0013137a20 */ /* 0x000fee0000410000 */
[----:B------:R1:W3:Y:S10]  /*4010*/  MUFU.TANH R216, R6 ;  /* 0x0000000600d87308 */ /* 0x0002f40000002400 */
[----:B------:R-:W-:Y:S10]  /*4020*/  MUFU.TANH R100, R13 ;  /* 0x0000000d00647308 */ /* 0x000ff40000002400 */
[----:B------:R3:W4:Y:S01]  /*4030*/  MUFU.TANH R215, R7 ;  /* 0x0000000700d77308 */ /* 0x0007220000002400 */
[-C--:B-1----:R-:W-:Y:S09]  /*4040*/  FFMA.FTZ R6, R241, R204.reuse, R103 ;  /* 0x000000ccf1067223 */ /* 0x082ff20000010067 */
[----:B------:R1:W1:Y:S10]  /*4050*/  MUFU.TANH R101, R9 ;  /* 0x0000000900657308 */ /* 0x0002740000002400 */
[----:B------:R1:W-:Y:S01]  /*4060*/  MUFU.TANH R183, R10 ;  /* 0x0000000a00b77308 */ /* 0x0003e20000002400 */
[C---:B---3--:R-:W-:Y:S09]  /*4070*/  FFMA.FTZ R7, R57.reuse, R204, R216 ;  /* 0x000000cc39077223 */ /* 0x048ff200000100d8 */
[----:B------:R-:W3:Y:S10]  /*4080*/  MUFU.TANH R181, R14 ;  /* 0x0000000e00b57308 */ /* 0x000ef40000002400 */
[----:B------:R-:W1:Y:S10]  /*4090*/  MUFU.TANH R180, R15 ;  /* 0x0000000f00b47308 */ /* 0x000e740000002400 */
[----:B------:R-:W1:Y:S10]  /*40a0*/  MUFU.TANH R67, R16 ;  /* 0x0000001000437308 */ /* 0x000e740000002400 */
[----:B------:R-:W1:Y:S10]  /*40b0*/  MUFU.TANH R66, R17 ;  /* 0x0000001100427308 */ /* 0x000e740000002400 */
[----:B------:R-:W1:Y:S10]  /*40c0*/  MUFU.TANH R109, R18 ;  /* 0x00000012006d7308 */ /* 0x000e740000002400 */
[----:B------:R-:W-:Y:S01]  /*40d0*/  MUFU.TANH R108, R19 ;  /* 0x00000013006c7308 */ /* 0x000fe20000002400 */
[----:B--2---:R-:W-:Y:S04]  /*40e0*/  ISETP.GE.AND P2, PT, R0, R59, PT ;  /* 0x0000003b0000720c */ /* 0x004fe80003f46270 */
[----:B------:R-:W-:Y:S01]  /*40f0*/  ISETP.LT.AND P2, PT, R2, R228, P2 ;  /* 0x000000e40200720c */ /* 0x000fe20001741270 */
[----:B------:R-:W-:Y:S05]  /*4100*/  FMUL.FTZ R2, R220, 1.4426950216293334961 ;  /* 0x3fb8aa3bdc027820 */ /* 0x000fea0000410000 */
[----:B------:R-:W-:Y:S07]  /*4110*/  FSEL R2, R2, RZ, P0 ;  /* 0x000000ff02027208 */ /* 0x000fee0000000000 */
[----:B------:R-:W-:Y:S01]  /*4120*/  @!P2 IADD3 R4, R58, R0, RZ ;  /* 0x000000003a04a210 */ /* 0x000fe20007ffe0ff */
[----:B------:R-:W-:Y:S01]  /*4130*/  FFMA.FTZ R0, R57, R204, R105 ;  /* 0x000000cc39007223 */ /* 0x000fe20000010069 */
[----:B------:R-:W-:Y:S02]  /*4140*/  @!P2 IADD3 R8, R56, 0x1, RZ ;  /* 0x000000013808a810 */ /* 0x000fe40007ffe0ff */
[CC--:B------:R-:W-:Y:S02]  /*4150*/  @!P2 IMNMX R5, R4.reuse, R228.reuse, PT ;  /* 0x000000e40405a217 */ /* 0x0c0fe40003800200 */
[----:B------:R-:W-:Y:S02]  /*4160*/  @!P2 IADD3 R4, R4, 0x8, RZ ;  /* 0x000000080404a810 */ /* 0x000fe40007ffe0ff */
[-C--:B------:R-:W-:Y:S02]  /*4170*/  @!P2 ISETP.GE.AND P1, PT, R56, R5.reuse, PT ;  /* 0x000000053800a20c */ /* 0x080fe40003f26270 */
[-C--:B------:R-:W-:Y:S02]  /*4180*/  @!P2 ISETP.GE.AND P0, PT, R8, R5.reuse, PT ;  /* 0x000000050800a20c */ /* 0x080fe40003f06270 */
[----:B------:R-:W-:Y:S02]  /*4190*/  @!P2 FSEL R0, R0, -INF , !P1 ;  /* 0xff8000000000a808 */ /* 0x000fe40004800000 */
[----:B------:R-:W-:Y:S02]  /*41a0*/  @!P2 FSEL R6, R6, -INF , !P0 ;  /* 0xff8000000606a808 */ /* 0x000fe40004000000 */
[----:B------:R-:W-:Y:S01]  /*41b0*/  @!P2 IMNMX R4, R4, R228, PT ;  /* 0x000000e40404a217 */ /* 0x000fe20003800200 */
[--C-:B------:R-:W-:Y:S01]  /*41c0*/  FFMA.FTZ R0, R0, c[0x0][0x23c], -R2.reuse ;  /* 0x00008f0000007a23 */ /* 0x100fe20000010802 */
[----:B------:R-:W-:Y:S01]  /*41d0*/  FSETP.NEU.FTZ.AND P0, PT, R221, -INF , PT ;  /* 0xff800000dd00780b */ /* 0x000fe20003f1d000 */
[----:B------:R-:W-:Y:S01]  /*41e0*/  FFMA.FTZ R6, R6, c[0x0][0x23c], -R2 ;  /* 0x00008f0006067a23 */ /* 0x000fe20000010802 */
[CC--:B------:R-:W-:Y:S01]  /*41f0*/  @!P2 ISETP.GE.AND P1, PT, R56.reuse, R4.reuse, PT ;  /* 0x000000043800a20c */ /* 0x0c0fe20003f26270 */
[----:B------:R2:W-:Y:S01]  /*4200*/  MUFU.EX2 R59, R0 ;  /* 0x00000000003b7308 */ /* 0x0005e20000000800 */
[C---:B-1----:R-:W-:Y:S02]  /*4210*/  @!P2 IADD3 R9, R56.reuse, 0x9, RZ ;  /* 0x000000093809a810 */ /* 0x042fe40007ffe0ff */
[----:B------:R-:W-:Y:S02]  /*4220*/  @!P2 FSEL R7, R7, -INF , !P1 ;  /* 0xff8000000707a808 */ /* 0x000fe40004800000 */
[----:B------:R-:W-:Y:S05]  /*4230*/  @!P2 IADD3 R10, R56, 0x11, RZ ;  /* 0x00000011380aa810 */ /* 0x000fea0007ffe0ff */
[----:B------:R4:W1:Y:S01]  /*4240*/  MUFU.EX2 R58, R6 ;  /* 0x00000006003a7308 */ /* 0x0008620000000800 */
[----:B--2---:R-:W-:Y:S05]  /*4250*/  FMUL.FTZ R0, R221, 1.4426950216293334961 ;  /* 0x3fb8aa3bdd007820 */ /* 0x004fea0000410000 */
[----:B------:R-:W-:Y:S02]  /*4260*/  FSEL R0, R0, RZ, P0 ;  /* 0x000000ff00007208 */ /* 0x000fe40000000000 */
[----:B------:R-:W-:Y:S02]  /*4270*/  @!P2 ISETP.GE.AND P0, PT, R8, R4, PT ;  /* 0x000000040800a20c */ /* 0x000fe40003f06270 */
[----:B------:R-:W-:Y:S01]  /*4280*/  @!P2 IADD3 R8, R56, 0x8, RZ ;  /* 0x000000083808a810 */ /* 0x000fe20007ffe0ff */
[-C--:B----4-:R-:W-:Y:S02]  /*4290*/  FFMA.FTZ R6, R241, R204.reuse, R215 ;  /* 0x000000ccf1067223 */ /* 0x090fe400000100d7 */
[--C-:B------:R-:W-:Y:S03]  /*42a0*/  FFMA.FTZ R7, R7, c[0x0][0x23c], -R0.reuse ;  /* 0x00008f0007077a23 */ /* 0x100fe60000010800 */
[----:B------:R-:W-:Y:S01]  /*42b0*/  @!P2 FSEL R6, R6, -INF , !P0 ;  /* 0xff8000000606a808 */ /* 0x000fe20004000000 */
[----:B------:R2:W-:Y:S01]  /*42c0*/  MUFU.EX2 R115, R7 ;  /* 0x0000000700737308 */ /* 0x0005e20000000800 */
[-C--:B------:R-:W-:Y:S03]  /*42d0*/  @!P2 ISETP.GE.AND P0, PT, R8, R5.reuse, PT ;  /* 0x000000050800a20c */ /* 0x080fe60003f06270 */
[----:B------:R-:W-:Y:S06]  /*42e0*/  FFMA.FTZ R6, R6, c[0x0][0x23c], -R0 ;  /* 0x00008f0006067a23 */ /* 0x000fec0000010800 */
[----:B------:R4:W-:Y:S01]  /*42f0*/  MUFU.EX2 R113, R6 ;  /* 0x0000000600717308 */ /* 0x0009e20000000800 */
[-C--:B--2---:R-:W-:Y:S05]  /*4300*/  FFMA.FTZ R7, R242, R204.reuse, R102 ;  /* 0x000000ccf2077223 */ /* 0x084fea0000010066 */
[----:B------:R-:W-:Y:S02]  /*4310*/  @!P2 FSEL R7, R7, -INF , !P0 ;  /* 0xff8000000707a808 */ /* 0x000fe40004000000 */
[-C--:B------:R-:W-:Y:S01]  /*4320*/  @!P2 ISETP.GE.AND P0, PT, R9, R5.reuse, PT ;  /* 0x000000050900a20c */ /* 0x080fe20003f06270 */
[----:B----4-:R-:W-:Y:S02]  /*4330*/  FFMA.FTZ R6, R243, R204, R101 ;  /* 0x000000ccf3067223 */ /* 0x010fe40000010065 */
[--C-:B------:R-:W-:Y:S03]  /*4340*/  FFMA.FTZ R7, R7, c[0x0][0x23c], -R2.reuse ;  /* 0x00008f0007077a23 */ /* 0x100fe60000010802 */
[----:B------:R-:W-:Y:S01]  /*4350*/  @!P2 FSEL R6, R6, -INF , !P0 ;  /* 0xff8000000606a808 */ /* 0x000fe20004000000 */
[----:B------:R2:W-:Y:S01]  /*4360*/  MUFU.EX2 R64, R7 ;  /* 0x0000000700407308 */ /* 0x0005e20000000800 */
[----:B------:R-:W-:Y:S01]  /*4370*/  @!P2 ISETP.GE.AND P0, PT, R8, R4, PT ;  /* 0x000000040800a20c */ /* 0x000fe20003f06270 */
[-C--:B---3--:R-:W-:Y:S02]  /*4380*/  FFMA.FTZ R8, R244, R204.reuse, R181 ;  /* 0x000000ccf4087223 */ /* 0x088fe400000100b5 */
[----:B------:R-:W-:Y:S06]  /*4390*/  FFMA.FTZ R6, R6, c[0x0][0x23c], -R2 ;  /* 0x00008f0006067a23 */ /* 0x000fec0000010802 */
[----:B------:R3:W-:Y:S01]  /*43a0*/  MUFU.EX2 R62, R6 ;  /* 0x00000006003e7308 */ /* 0x0007e20000000800 */
[----:B--2---:R-:W-:Y:S05]  /*43b0*/  FFMA.FTZ R7, R242, R204, R183 ;  /* 0x000000ccf2077223 */ /* 0x004fea00000100b7 */
[----:B------:R-:W-:Y:S02]  /*43c0*/  @!P2 FSEL R7, R7, -INF , !P0 ;  /* 0xff8000000707a808 */ /* 0x000fe40004000000 */
[----:B------:R-:W-:Y:S02]  /*43d0*/  @!P2 ISETP.GE.AND P0, PT, R9, R4, PT ;  /* 0x000000040900a20c */ /* 0x000fe40003f06270 */
[----:B------:R-:W-:Y:S01]  /*43e0*/  @!P2 IADD3 R9, R56, 0x10, RZ ;  /* 0x000000103809a810 */ /* 0x000fe20007ffe0ff */
[-C--:B---3--:R-:W-:Y:S02]  /*43f0*/  FFMA.FTZ R6, R243, R204.reuse, R182 ;  /* 0x000000ccf3067223 */ /* 0x088fe400000100b6 */
[--C-:B------:R-:W-:Y:S03]  /*4400*/  FFMA.FTZ R7, R7, c[0x0][0x23c], -R0.reuse ;  /* 0x00008f0007077a23 */ /* 0x100fe60000010800 */
[----:B------:R-:W-:Y:S01]  /*4410*/  @!P2 FSEL R6, R6, -INF , !P0 ;  /* 0xff8000000606a808 */ /* 0x000fe20004000000 */
[----:B------:R2:W-:Y:S01]  /*4420*/  MUFU.EX2 R112, R7 ;  /* 0x0000000700707308 */ /* 0x0005e20000000800 */
[-C--:B------:R-:W-:Y:S03]  /*4430*/  @!P2 ISETP.GE.AND P0, PT, R9, R5.reuse, PT ;  /* 0x000000050900a20c */ /* 0x080fe60003f06270 */
[----:B------:R-:W-:Y:S06]  /*4440*/  FFMA.FTZ R6, R6, c[0x0][0x23c], -R0 ;  /* 0x00008f0006067a23 */ /* 0x000fec0000010800 */
[----:B------:R3:W4:Y:S01]  /*4450*/  MUFU.EX2 R111, R6 ;  /* 0x00000006006f7308 */ /* 0x0007220000000800 */
[-C--:B--2---:R-:W-:Y:S05]  /*4460*/  FFMA.FTZ R7, R244, R204.reuse, R104 ;  /* 0x000000ccf4077223 */ /* 0x084fea0000010068 */
[----:B------:R-:W-:Y:S02]  /*4470*/  @!P2 FSEL R7, R7, -INF , !P0 ;  /* 0xff8000000707a808 */ /* 0x000fe40004000000 */
[-C--:B------:R-:W-:Y:S01]  /*4480*/  @!P2 ISETP.GE.AND P0, PT, R10, R5.reuse, PT ;  /* 0x000000050a00a20c */ /* 0x080fe20003f06270 */
[----:B---3--:R-:W-:Y:S02]  /*4490*/  FFMA.FTZ R6, R245, R204, R100 ;  /* 0x000000ccf5067223 */ /* 0x008fe40000010064 */
[--C-:B------:R-:W-:Y:S03]  /*44a0*/  FFMA.FTZ R7, R7, c[0x0][0x23c], -R2.reuse ;  /* 0x00008f0007077a23 */ /* 0x100fe60000010802 */
[----:B------:R-:W-:Y:S01]  /*44b0*/  @!P2 FSEL R6, R6, -INF , !P0 ;  /* 0xff8000000606a808 */ /* 0x000fe20004000000 */
[----:B------:R2:W-:Y:S01]  /*44c0*/  MUFU.EX2 R65, R7 ;  /* 0x0000000700417308 */ /* 0x0005e20000000800 */
[-C--:B------:R-:W-:Y:S03]  /*44d0*/  @!P2 ISETP.GE.AND P0, PT, R9, R4.reuse, PT ;  /* 0x000000040900a20c */ /* 0x080fe60003f06270 */
[----:B------:R-:W-:Y:S01]  /*44e0*/  FFMA.FTZ R6, R6, c[0x0][0x23c], -R2 ;  /* 0x00008f0006067a23 */ /* 0x000fe20000010802 */
[----:B------:R-:W-:Y:S02]  /*44f0*/  @!P2 FSEL R8, R8, -INF , !P0 ;  /* 0xff8000000808a808 */ /* 0x000fe40004000000 */
[----:B------:R-:W-:Y:S03]  /*4500*/  @!P2 ISETP.GE.AND P0, PT, R10, R4, PT ;  /* 0x000000040a00a20c */ /* 0x000fe60003f06270 */
[----:B------:R-:W-:Y:S01]  /*4510*/  FFMA.FTZ R8, R8, c[0x0][0x23c], -R0 ;  /* 0x00008f0008087a23 */ /* 0x000fe20000010800 */
[----:B------:R3:W-:Y:S10]  /*4520*/  MUFU.EX2 R63, R6 ;  /* 0x00000006003f7308 */ /* 0x0007f40000000800 */
[----:B------:R1:W-:Y:S01]  /*4530*/  MUFU.EX2 R114, R8 ;  /* 0x0000000800727308 */ /* 0x0003e20000000800 */
[-C--:B--2---:R-:W-:Y:S05]  /*4540*/  FFMA.FTZ R7, R245, R204.reuse, R180 ;  /* 0x000000ccf5077223 */ /* 0x084fea00000100b4 */
[----:B------:R-:W-:Y:S05]  /*4550*/  @!P2 FSEL R7, R7, -INF , !P0 ;  /* 0xff8000000707a808 */ /* 0x000fea0004000000 */
[----:B------:R-:W-:Y:S02]  /*4560*/  FFMA.FTZ R7, R7, c[0x0][0x23c], -R0 ;  /* 0x00008f0007077a23 */ /* 0x000fe40000010800 */
[-C--:B---3--:R-:W-:Y:S02]  /*4570*/  FFMA.FTZ R6, R246, R204.reuse, R67 ;  /* 0x000000ccf6067223 */ /* 0x088fe40000010043 */
[----:B------:R-:W2:Y:S01]  /*4580*/  MUFU.EX2 R110, R7 ;  /* 0x00000007006e7308 */ /* 0x000ea20000000800 */
[C---:B-1----:R-:W-:Y:S02]  /*4590*/  @!P2 IADD3 R8, R56.reuse, 0x18, RZ ;  /* 0x000000183808a810 */ /* 0x042fe40007ffe0ff */
[----:B------:R-:W-:Y:S02]  /*45a0*/  @!P2 IADD3 R56, R56, 0x19, RZ ;  /* 0x000000193838a810 */ /* 0x000fe40007ffe0ff */
[-C--:B------:R-:W-:Y:S02]  /*45b0*/  @!P2 ISETP.GE.AND P1, PT, R8, R5.reuse, PT ;  /* 0x000000050800a20c */ /* 0x080fe40003f26270 */
[----:B------:R-:W-:Y:S01]  /*45c0*/  @!P2 ISETP.GE.AND P0, PT, R56, R5, PT ;  /* 0x000000053800a20c */ /* 0x000fe20003f06270 */
[----:B------:R-:W-:Y:S01]  /*45d0*/  FFMA.FTZ R5, R247, R204, R66 ;  /* 0x000000ccf7057223 */ /* 0x000fe20000010042 */
[----:B------:R-:W-:Y:S04]  /*45e0*/  @!P2 FSEL R6, R6, -INF , !P1 ;  /* 0xff8000000606a808 */ /* 0x000fe80004800000 */
[----:B------:R-:W-:Y:S01]  /*45f0*/  @!P2 FSEL R5, R5, -INF , !P0 ;  /* 0xff8000000505a808 */ /* 0x000fe20004000000 */
[--C-:B------:R-:W-:Y:S01]  /*4600*/  FFMA.FTZ R6, R6, c[0x0][0x23c], -R2.reuse ;  /* 0x00008f0006067a23 */ /* 0x100fe20000010802 */
[----:B------:R-:W-:Y:S03]  /*4610*/  @!P2 ISETP.GE.AND P0, PT, R8, R4, PT ;  /* 0x000000040800a20c */ /* 0x000fe60003f06270 */
[----:B------:R-:W-:Y:S01]  /*4620*/  FFMA.FTZ R2, R5, c[0x0][0x23c], -R2 ;  /* 0x00008f0005027a23 */ /* 0x000fe20000010802 */
[----:B------:R4:W-:Y:S01]  /*4630*/  MUFU.EX2 R61, R6 ;  /* 0x00000006003d7308 */ /* 0x0009e20000000800 */
[----:B------:R-:W-:Y:S05]  /*4640*/  FFMA.FTZ R5, R246, R204, R109 ;  /* 0x000000ccf6057223 */ /* 0x000fea000001006d */
[----:B------:R-:W-:Y:S02]  /*4650*/  @!P2 FSEL R5, R5, -INF , !P0 ;  /* 0xff8000000505a808 */ /* 0x000fe40004000000 */
[----:B------:R-:W-:Y:S02]  /*4660*/  @!P2 ISETP.GE.AND P0, PT, R56, R4, PT ;  /* 0x000000043800a20c */ /* 0x000fe40003f06270 */
[----:B------:R1:W3:Y:S01]  /*4670*/  MUFU.EX2 R60, R2 ;  /* 0x00000002003c7308 */ /* 0x0002e20000000800 */
[----:B------:R-:W-:Y:S01]  /*4680*/  FFMA.FTZ R5, R5, c[0x0][0x23c], -R0 ;  /* 0x00008f0005057a23 */ /* 0x000fe20000010800 */
[----:B------:R-:W-:Y:S05]  /*4690*/  F2FP.PACK_AB R4, R58, R59 ;  /* 0x0000003b3a04723e */ /* 0x000fea00000000ff */
[----:B------:R2:W-:Y:S03]  /*46a0*/  STS [R222+0x12000], R4 ;  /* 0x01200004de007388 */ /* 0x0005e60000000800 */
[----:B------:R3:W-:Y:S01]  /*46b0*/  MUFU.EX2 R107, R5 ;  /* 0x00000005006b7308 */ /* 0x0007e20000000800 */
[----:B----4-:R-:W-:Y:S01]  /*46c0*/  F2FP.PACK_AB R6, R111, R112 ;  /* 0x000000706f06723e */ /* 0x010fe200000000ff */
[----:B-1----:R-:W-:Y:S05]  /*46d0*/  FFMA.FTZ R2, R247, R204, R108 ;  /* 0x000000ccf7027223 */ /* 0x002fea000001006c */
[----:B------:R-:W-:Y:S02]  /*46e0*/  @!P2 FSEL R2, R2, -INF , !P0 ;  /* 0xff8000000202a808 */ /* 0x000fe40004000000 */
[----:B------:R-:W-:Y:S02]  /*46f0*/  IADD3 R56, P0, R249, R227, RZ ;  /* 0x000000e3f9387210 */ /* 0x000fe40007f1e0ff */
[----:B--2---:R-:W-:Y:S01]  /*4700*/  F2FP.PACK_AB R4, R110, R114 ;  /* 0x000000726e04723e */ /* 0x004fe200000000ff */
[----:B------:R-:W-:Y:S01]  /*4710*/  FFMA.FTZ R0, R2, c[0x0][0x23c], -R0 ;  /* 0x00008f0002007a23 */ /* 0x000fe20000010800 */
[----:B------:R-:W-:Y:S02]  /*4720*/  F2FP.PACK_AB R2, R113, R115 ;  /* 0x000000737102723e */ /* 0x000fe400000000ff */
[----:B---3--:R-:W-:Y:S01]  /*4730*/  F2FP.PACK_AB R5, R63, R65 ;  /* 0x000000413f05723e */ /* 0x008fe200000000ff */
[----:B------:R1:W2:Y:S01]  /*4740*/  MUFU.EX2 R106, R0 ;  /* 0x00000000006a7308 */ /* 0x0002a20000000800 */
[----:B------:R-:W-:Y:S01]  /*4750*/  IADD3.X R57, R248, R226, RZ, P0, !PT ;  /* 0x000000e2f8397210 */ /* 0x000fe200007fe4ff */
[----:B------:R3:W-:Y:S04]  /*4760*/  STS [R222+0x12400], R2 ;  /* 0x01240002de007388 */ /* 0x0007e80000000800 */
[----:B------:R-:W-:Y:S01]  /*4770*/  STS [R225+0x12400], R6 ;  /* 0x01240006e1007388 */ /* 0x000fe20000000800 */
[----:B-1----:R-:W-:Y:S02]  /*4780*/  F2FP.PACK_AB R0, R62, R64 ;  /* 0x000000403e00723e */ /* 0x002fe400000000ff */
[----:B---3--:R-:W-:Y:S03]  /*4790*/  F2FP.PACK_AB R2, R60, R61 ;  /* 0x0000003d3c02723e */ /* 0x008fe600000000ff */
[----:B------:R2:W-:Y:S04]  /*47a0*/  STS [R225+0x12000], R0 ;  /* 0x01200000e1007388 */ /* 0x0005e80000000800 */
[----:B------:R-:W-:Y:S04]  /*47b0*/  STS [R223+0x12000], R5 ;  /* 0x01200005df007388 */ /* 0x000fe80000000800 */
[----:B------:R-:W-:Y:S04]  /*47c0*/  STS [R223+0x12400], R4 ;  /* 0x01240004df007388 */ /* 0x000fe80000000800 */
[----:B------:R1:W-:Y:S01]  /*47d0*/  STS [R224+0x12000], R2 ;  /* 0x01200002e0007388 */ /* 0x0003e20000000800 */
[----:B--2---:R-:W-:Y:S05]  /*47e0*/  F2FP.PACK_AB R0, R106, R107 ;  /* 0x0000006b6a00723e */ /* 0x004fea00000000ff */
[----:B------:R2:W-:Y:S04]  /*47f0*/  STS [R224+0x12400], R0 ;  /* 0x01240000e0007388 */ /* 0x0005e80000000800 */
[----:B------:R-:W3:Y:S08]  /*4800*/  LDSM.16.M88.4 R16, [R192+0x8000] ;  /* 0x00800000c010783b */ /* 0x000ef00000000200 */
[----:B------:R-:W3:Y:S08]  /*4810*/  LDSM.16.M88.4 R52, [R194+0x8000] ;  /* 0x00800000c234783b */ /* 0x000ef00000000200 */
[----:B-1----:R1:W4:Y:S04]  /*4820*/  LDG.E R2, [R56.64] ;  /* 0x0000000638027981 */ /* 0x002328000c1e1900 */
[----:B--2---:R1:W2:Y:S01]  /*4830*/  LDG.E R0, [R56.64+0x20] ;  /* 0x0000200638007981 */ /* 0x0042a2000c1e1900 */
[C---:B---3--:R-:W-:Y:S03]  /*4840*/  HMMA.16816.F32 R4, R16.reuse, R116, RZ ;  /* 0x000000741004723c */ /* 0x048fe600000018ff */
[----:B-1----:R-:W-:Y:S05]  /*4850*/  FFMA.FTZ R57, -R104, R104, 1 ;  /* 0x3f80000068397423 */ /* 0x002fea0000010168 */
        /* <DEDUP_REMOVED lines=42> */
[----:B------:R-:W-:Y:S02]  /*4b00*/  FMUL.FTZ R4, R59, R4 ;  /* 0x000000043b047220 */ /* 0x000fe40000410000 */
[----:B------:R-:W-:Y:S02]  /*4b10*/  FFMA.FTZ R59, -R105, R105, 1 ;  /* 0x3f800000693b7423 */ /* 0x000fe40000010169 */
[----:B------:R-:W-:Y:S03]  /*4b20*/  FMUL.FTZ R5, R58, R5 ;  /* 0x000000053a057220 */ /* 0x000fe60000410000 */
[----:B------:R-:W-:Y:S02]  /*4b30*/  FFMA.FTZ R58, -R103, R103, 1 ;  /* 0x3f800000673a7423 */ /* 0x000fe40000010167 */
[----:B------:R-:W-:Y:S02]  /*4b40*/  FMUL.FTZ R59, R59, c[0x0][0x2ec] ;  /* 0x0000bb003b3b7a20 */ /* 0x000fe40000410000 */
[----:B------:R-:W-:Y:S02]  /*4b50*/  FADD.FTZ R8, -R2, R8 ;  /* 0x0000000802087221 */ /* 0x000fe40000010100 */
[----:B------:R-:W-:Y:S02]  /*4b60*/  FMUL.FTZ R58, R58, c[0x0][0x2ec] ;  /* 0x0000bb003a3a7a20 */ /* 0x000fe40000410000 */
        /* <DEDUP_REMOVED lines=82> */
[----:B------:R-:W-:Y:S01]  /*5090*/  @!P2 LEA R8, P0, R9, R4, 0x6 ;  /* 0x000000040908a211 */ /* 0x000fe200078030ff */
        /* <DEDUP_REMOVED lines=41> */
.L_x_599:
        /* <DEDUP_REMOVED lines=106> */
.L_x_600:
        /* <DEDUP_REMOVED lines=11> */
[C---:B------:R-:W-:Y:S02]  /*5a80*/  LEA R206, P0, R2.reuse, R206, 0x2 ;  /* 0x000000ce02ce7211 */ /* 0x040fe400078010ff */
[----:B------:R-:W-:Y:S01]  /*5a90*/  LDSM.16.M88.4 R104, [R195] ;  /* 0x00000000c368783b */ /* 0x000fe20000000200 */
[----:B------:R-:W-:Y:S01]  /*5aa0*/  IMAD R215, R215, c[0x0][0x1c0], RZ ;  /* 0x00007000d7d77a24 */ /* 0x000fe200078e02ff */
[----:B------:R-:W-:Y:S01]  /*5ab0*/  LEA.HI.X.SX32 R207, R2, R207, 0x2, P0 ;  /* 0x000000cf02cf7211 */ /* 0x000fe200000f16ff */
[----:B------:R-:W-:Y:S01]  /*5ac0*/  IMAD.MOV.U32 R2, RZ, RZ, c[0x0][0x22c] ;  /* 0x00008b00ff027624 */ /* 0x000fe200078e00ff */
[----:B------:R-:W1:Y:S01]  /*5ad0*/  LDSM.16.MT88.4 R108, [R0+0xc800] ;  /* 0x00c80000006c783b */ /* 0x000e620000004200 */
[----:B------:R-:W-:Y:S02]  /*5ae0*/  IMAD.SHL.U32 R215, R215, 0x20, RZ ;  /* 0x00000020d7d77824 */ /* 0x000fe400078e00ff */
[----:B------:R-:W-:Y:S01]  /*5af0*/  IMAD R2, R2, c[0x0][0x1c0], RZ ;  /* 0x0000700002027a24 */ /* 0x000fe200078e02ff */
[----:B------:R-:W1:Y:S03]  /*5b00*/  LDSM.16.M88.4 R112, [R195+0x1000] ;  /* 0x00100000c370783b */ /* 0x000e660000000200 */
[----:B------:R-:W-:Y:S01]  /*5b10*/  IMAD.SHL.U32 R2, R2, 0x10, RZ ;  /* 0x0000001002027824 */ /* 0x000fe200078e00ff */
        /* <DEDUP_REMOVED lines=43> */
[C---:B------:R-:W-:Y:S07]  /*5dd0*/  HMMA.16816.F32 R16, R108.reuse, R114, R16 ;  /* 0x000000726c10723c */ /* 0x040fee0000001810 */
[----:B------:R-:W-:Y:S01]  /*5de0*/  IMAD.MOV.U32 R115, RZ, RZ, c[0x0][0x22c] ;  /* 0x00008b00ff737624 */ /* 0x000fe200078e00ff */
[-C--:B---3--:R-:W-:Y:S01]  /*5df0*/  HMMA.16816.F32 R52, R108, R100.reuse, R52 ;  /* 0x000000646c34723c */ /* 0x088fe20000001834 */
[----:B------:R-:W-:Y:S03]  /*5e00*/  IMAD.MOV.U32 R114, RZ, RZ, c[0x0][0x22c] ;  /* 0x00008b00ff727624 */ /* 0x000fe600078e00ff */
[----:B------:R-:W-:Y:S02]  /*5e10*/  IMAD R115, R115, c[0x0][0x1c0], RZ ;  /* 0x0000700073737a24 */ /* 0x000fe400078e02ff */
[----:B------:R-:W-:Y:S02]  /*5e20*/  IMAD R114, R114, c[0x0][0x1c0], RZ ;  /* 0x0000700072727a24 */ /* 0x000fe400078e02ff */
[C---:B------:R-:W-:Y:S04]  /*5e30*/  HMMA.16816.F32 R56, R180.reuse, R100, R56 ;  /* 0x00000064b438723c */ /* 0x040fe80000001838 */
[----:B------:R-:W-:Y:S02]  /*5e40*/  IMAD R115, R115, 0x28, RZ ;  /* 0x0000002873737824 */ /* 0x000fe400078e02ff */
[----:B------:R-:W-:Y:S02]  /*5e50*/  IMAD R114, R114, 0x30, RZ ;  /* 0x0000003072727824 */ /* 0x000fe400078e02ff */
[-C--:B------:R-:W-:Y:S04]  /*5e60*/  HMMA.16816.F32 R60, R180, R102.reuse, R60 ;  /* 0x00000066b43c723c */ /* 0x080fe8000000183c */
[----:B------:R-:W-:Y:S02]  /*5e70*/  IMAD.MOV.U32 R100, RZ, RZ, R206 ;  /* 0x000000ffff647224 */ /* 0x000fe400078e00ce */
[----:B------:R-:W-:Y:S02]  /*5e80*/  IMAD.MOV.U32 R101, RZ, RZ, R207 ;  /* 0x000000ffff657224 */ /* 0x000fe400078e00cf */
[----:B------:R-:W-:Y:S03]  /*5e90*/  HMMA.16816.F32 R64, R108, R102, R64 ;  /* 0x000000666c40723c */ /* 0x000fe60000001840 */
[----:B------:R1:W-:Y:S01]  /*5ea0*/  RED.E.ADD.F32.FTZ.RN.STRONG.GPU [R100.64], R4 ;  /* 0x000000046400798e */ /* 0x0003e2000c10e786 */
[-C--:B------:R-:W-:Y:S02]  /*5eb0*/  LEA R104, P1, R214, R100.reuse, 0x2 ;  /* 0x00000064d6687211 */ /* 0x080fe400078210ff */
[-C--:B------:R-:W-:Y:S02]  /*5ec0*/  LEA R112, P0, R2, R100.reuse, 0x2 ;  /* 0x0000006402707211 */ /* 0x080fe400078010ff */
[-C--:B------:R-:W-:Y:S04]  /*5ed0*/  LEA.HI.X.SX32 R105, R214, R101.reuse, 0x2, P1 ;  /* 0x00000065d6697211 */ /* 0x080fe800008f16ff */
[-C--:B------:R-:W-:Y:S01]  /*5ee0*/  LEA R108, P1, R216, R100.reuse, 0x2 ;  /* 0x00000064d86c7211 */ /* 0x080fe200078210ff */
[----:B------:R2:W-:Y:S01]  /*5ef0*/  RED.E.ADD.F32.FTZ.RN.STRONG.GPU [R104.64], R5 ;  /* 0x000000056800798e */ /* 0x0005e2000c10e786 */
[-C--:B------:R-:W-:Y:S02]  /*5f00*/  LEA.HI.X.SX32 R113, R2, R101.reuse, 0x2, P0 ;  /* 0x0000006502717211 */ /* 0x080fe400000f16ff */
[-C--:B----4-:R-:W-:Y:S02]  /*5f10*/  LEA R106, P0, R215, R100.reuse, 0x2 ;  /* 0x00000064d76a7211 */ /* 0x090fe400078010ff */
[-C--:B------:R-:W-:Y:S01]  /*5f20*/  LEA.HI.X.SX32 R109, R216, R101.reuse, 0x2, P1 ;  /* 0x00000065d86d7211 */ /* 0x080fe200008f16ff */
[----:B------:R3:W-:Y:S01]  /*5f30*/  RED.E.ADD.F32.FTZ.RN.STRONG.GPU [R112.64], R6 ;  /* 0x000000067000798e */ /* 0x0007e2000c10e786 */
[-C--:B------:R-:W-:Y:S02]  /*5f40*/  LEA R102, P2, R115, R100.reuse, 0x2 ;  /* 0x0000006473667211 */ /* 0x080fe400078410ff */
[-C--:B------:R-:W-:Y:S01]  /*5f50*/  LEA.HI.X.SX32 R107, R215, R101.reuse, 0x2, P0 ;  /* 0x00000065d76b7211 */ /* 0x080fe200000f16ff */
[----:B------:R4:W-:Y:S01]  /*5f60*/  RED.E.ADD.F32.FTZ.RN.STRONG.GPU [R108.64], R7 ;  /* 0x000000076c00798e */ /* 0x0009e2000c10e786 */
[-C--:B------:R-:W-:Y:S01]  /*5f70*/  LEA.HI.X.SX32 R103, R115, R101.reuse, 0x2, P2 ;  /* 0x0000006573677211 */ /* 0x080fe200010f16ff */
[----:B------:R-:W-:Y:S02]  /*5f80*/  IMAD.MOV.U32 R215, RZ, RZ, c[0x0][0x22c] ;  /* 0x00008b00ffd77624 */ /* 0x000fe400078e00ff */
[----:B------:R4:W-:Y:S02]  /*5f90*/  RED.E.ADD.F32.FTZ.RN.STRONG.GPU [R106.64], R8 ;  /* 0x000000086a00798e */ /* 0x0009e4000c10e786 */
[----:B------:R-:W-:Y:S01]  /*5fa0*/  IMAD R215, R215, c[0x0][0x1c0], RZ ;  /* 0x00007000d7d77a24 */ /* 0x000fe200078e02ff */
[CC--:B-1----:R-:W-:Y:S01]  /*5fb0*/  LEA R4, P1, R114.reuse, R100.reuse, 0x2 ;  /* 0x0000006472047211 */ /* 0x0c2fe200078210ff */
[----:B------:R1:W-:Y:S02]  /*5fc0*/  RED.E.ADD.F32.FTZ.RN.STRONG.GPU [R102.64], R9 ;  /* 0x000000096600798e */ /* 0x0003e4000c10e786 */
[----:B------:R-:W-:Y:S05]  /*5fd0*/  IMAD.SHL.U32 R215, R215, 0x10, RZ ;  /* 0x00000010d7d77824 */ /* 0x000fea00078e00ff */
[C---:B------:R-:W-:Y:S02]  /*5fe0*/  IADD3 R115, R215.reuse, 0x20, RZ ;  /* 0x00000020d7737810 */ /* 0x040fe40007ffe0ff */
[-C--:B--2---:R-:W-:Y:S02]  /*5ff0*/  LEA.HI.X.SX32 R5, R114, R101.reuse, 0x2, P1 ;  /* 0x0000006572057211 */ /* 0x084fe400008f16ff */
[C---:B------:R-:W-:Y:S03]  /*6000*/  IADD3 R114, R215.reuse, 0x20, RZ ;  /* 0x00000020d7727810 */ /* 0x040fe60007ffe0ff */
[----:B------:R2:W-:Y:S01]  /*6010*/  RED.E.ADD.F32.FTZ.RN.STRONG.GPU [R4.64], R10 ;  /* 0x0000000a0400798e */ /* 0x0005e2000c10e786 */
[-C--:B---3--:R-:W-:Y:S01]  /*6020*/  LEA R6, P0, R0, R100.reuse, 0x2 ;  /* 0x0000006400067211 */ /* 0x088fe200078010ff */
[----:B------:R-:W-:Y:S03]  /*6030*/  IMAD.IADD R114, R214, 0x1, R114 ;  /* 0x00000001d6727824 */ /* 0x000fe600078e0272 */
[-C--:B----4-:R-:W-:Y:S02]  /*6040*/  LEA.HI.X.SX32 R7, R0, R101.reuse, 0x2, P0 ;  /* 0x0000006500077211 */ /* 0x090fe400000f16ff */
[----:B------:R-:W-:Y:S01]  /*6050*/  IADD3 R0, R215, 0x20, RZ ;  /* 0x00000020d7007810 */ /* 0x000fe20007ffe0ff */
[----:B------:R-:W-:Y:S01]  /*6060*/  IMAD.MOV.U32 R215, RZ, RZ, c[0x0][0x22c] ;  /* 0x00008b00ffd77624 */ /* 0x000fe200078e00ff */
[CC--:B------:R-:W-:Y:S01]  /*6070*/  LEA R8, P2, R237.reuse, R100.reuse, 0x2 ;  /* 0x00000064ed087211 */ /* 0x0c0fe200078410ff */
[----:B------:R3:W-:Y:S02]  /*6080*/  RED.E.ADD.F32.FTZ.RN.STRONG.GPU [R6.64], R11 ;  /* 0x0000000b0600798e */ /* 0x0007e4000c10e786 */
[C---:B------:R-:W-:Y:S01]  /*6090*/  IMAD.IADD R0, R214.reuse, 0x1, R0 ;  /* 0x00000001d6007824 */ /* 0x040fe200078e0200 */
[-C--:B-1----:R-:W-:Y:S01]  /*60a0*/  LEA.HI.X.SX32 R9, R237, R101.reuse, 0x2, P2 ;  /* 0x00000065ed097211 */ /* 0x082fe200010f16ff */
[----:B------:R1:W-:Y:S01]  /*60b0*/  RED.E.ADD.F32.FTZ.RN.STRONG.GPU [R100.64+0x80], R16 ;  /* 0x000080106400798e */ /* 0x0003e2000c10e786 */
[----:B------:R-:W-:Y:S02]  /*60c0*/  IMAD R215, R215, c[0x0][0x1c0], RZ ;  /* 0x00007000d7d77a24 */ /* 0x000fe400078e02ff */
[C---:B------:R-:W-:Y:S01]  /*60d0*/  IMAD.IADD R0, R214.reuse, 0x1, R0 ;  /* 0x00000001d6007824 */ /* 0x040fe200078e0200 */
[----:B------:R-:W-:Y:S01]  /*60e0*/  RED.E.ADD.F32.FTZ.RN.STRONG.GPU [R104.64+0x80], R17 ;  /* 0x000080116800798e */ /* 0x000fe2000c10e786 */
[----:B------:R-:W-:Y:S05]  /*60f0*/  IMAD.SHL.U32 R215, R215, 0x10, RZ ;  /* 0x00000010d7d77824 */ /* 0x000fea00078e00ff */
[C---:B------:R-:W-:Y:S02]  /*6100*/  IADD3 R111, R215.reuse, 0x40, RZ ;  /* 0x00000040d76f7810 */ /* 0x040fe40007ffe0ff */
[----:B------:R-:W-:Y:S02]  /*6110*/  IADD3 R110, R215, 0x40, RZ ;  /* 0x00000040d76e7810 */ /* 0x000fe40007ffe0ff */
[CC--:B--2---:R-:W-:Y:S03]  /*6120*/  LEA R4, P0, R115.reuse, R100.reuse, 0x2 ;  /* 0x0000006473047211 */ /* 0x0c4fe600078010ff */
[----:B------:R-:W-:Y:S01]  /*6130*/  IMAD.IADD R110, R214, 0x1, R110 ;  /* 0x00000001d66e7824 */ /* 0x000fe200078e026e */
[-C--:B------:R-:W-:Y:S02]  /*6140*/  LEA.HI.X.SX32 R5, R115, R101.reuse, 0x2, P0 ;  /* 0x0000006573057211 */ /* 0x080fe400000f16ff */
[-C--:B------:R-:W-:Y:S03]  /*6150*/  LEA R10, P0, R0, R100.reuse, 0x2 ;  /* 0x00000064000a7211 */ /* 0x080fe600078010ff */
[----:B------:R2:W-:Y:S01]  /*6160*/  RED.E.ADD.F32.FTZ.RN.STRONG.GPU [R4.64], R18 ;  /* 0x000000120400798e */ /* 0x0005e2000c10e786 */
[-C--:B---3--:R-:W-:Y:S02]  /*6170*/  LEA R6, P1, R114, R100.reuse, 0x2 ;  /* 0x0000006472067211 */ /* 0x088fe400078210ff */
[-C--:B------:R-:W-:Y:S02]  /*6180*/  LEA.HI.X.SX32 R11, R0, R101.reuse, 0x2, P0 ;  /* 0x00000065000b7211 */ /* 0x080fe400000f16ff */
[-C--:B------:R-:W-:Y:S02]  /*6190*/  LEA.HI.X.SX32 R7, R114, R101.reuse, 0x2, P1 ;  /* 0x0000006572077211 */ /* 0x080fe400008f16ff */
[----:B------:R-:W-:Y:S02]  /*61a0*/  IADD3 R0, R215, 0x40, RZ ;  /* 0x00000040d7007810 */ /* 0x000fe40007ffe0ff */
[----:B-1----:R-:W-:Y:S01]  /*61b0*/  IADD3 R16, R2, 0x60, RZ ;  /* 0x0000006002107810 */ /* 0x002fe20007ffe0ff */
[----:B------:R1:W-:Y:S02]  /*61c0*/  RED.E.ADD.F32.FTZ.RN.STRONG.GPU [R6.64], R19 ;  /* 0x000000130600798e */ /* 0x0003e4000c10e786 */
[C---:B------:R-:W-:Y:S02]  /*61d0*/  IMAD.IADD R0, R214.reuse, 0x1, R0 ;  /* 0x00000001d6007824 */ /* 0x040fe400078e0200 */
[----:B------:R3:W-:Y:S02]  /*61e0*/  RED.E.ADD.F32.FTZ.RN.STRONG.GPU [R10.64], R12 ;  /* 0x0000000c0a00798e */ /* 0x0007e4000c10e786 */
[----:B------:R-:W-:Y:S02]  /*61f0*/  IMAD.IADD R0, R214, 0x1, R0 ;  /* 0x00000001d6007824 */ /* 0x000fe400078e0200 */
[----:B------:R4:W-:Y:S01]  /*6200*/  RED.E.ADD.F32.FTZ.RN.STRONG.GPU [R8.64], R13 ;  /* 0x0000000d0800798e */ /* 0x0009e2000c10e786 */
[CC--:B--2---:R-:W-:Y:S04]  /*6210*/  LEA R4, P1, R236.reuse, R100.reuse, 0x2 ;  /* 0x00000064ec047211 */ /* 0x0c4fe800078210ff */
[-C--:B------:R-:W-:Y:S05]  /*6220*/  LEA.HI.X.SX32 R5, R236, R101.reuse, 0x2, P1 ;  /* 0x00000065ec057211 */ /* 0x080fea00008f16ff */
[----:B------:R2:W-:Y:S01]  /*6230*/  RED.E.ADD.F32.FTZ.RN.STRONG.GPU [R4.64], R14 ;  /* 0x0000000e0400798e */ /* 0x0005e2000c10e786 */
[CC--:B-1----:R-:W-:Y:S04]  /*6240*/  LEA R6, P0, R240.reuse, R100.reuse, 0x2 ;  /* 0x00000064f0067211 */ /* 0x0c2fe800078010ff */
        /* <DEDUP_REMOVED lines=8> */
[CC--:B--2---:R-:W-:Y:S02]  /*62d0*/  LEA R4, P0, R111.reuse, R100.reuse, 0x2 ;  /* 0x000000646f047211 */ /* 0x0c4fe400078010ff */
[-C--:B------:R-:W-:Y:S02]  /*62e0*/  LEA R14, P5, R16, R100.reuse, 0x2 ;  /* 0x00000064100e7211 */ /* 0x080fe400078a10ff */
[-C--:B------:R-:W-:Y:S02]  /*62f0*/  LEA.HI.X.SX32 R5, R111, R101.reuse, 0x2, P0 ;  /* 0x000000656f057211 */ /* 0x080fe400000f16ff */
[CC--:B------:R-:W-:Y:S03]  /*6300*/  LEA R10, P0, R0.reuse, R100.reuse, 0x2 ;  /* 0x00000064000a7211 */ /* 0x0c0fe600078010ff */
[----:B------:R2:W-:Y:S01]  /*6310*/  RED.E.ADD.F32.FTZ.RN.STRONG.GPU [R4.64], R54 ;  /* 0x000000360400798e */ /* 0x0005e2000c10e786 */
[-C--:B------:R-:W-:Y:S02]  /*6320*/  LEA.HI.X.SX32 R11, R0, R101.reuse, 0x2, P0 ;  /* 0x00000065000b7211 */ /* 0x080fe400000f16ff */
[-C--:B-1----:R-:W-:Y:S01]  /*6330*/  LEA R6, P1, R234, R100.reuse, 0x2 ;  /* 0x00000064ea067211 */ /* 0x082fe200078210ff */
[----:B------:R1:W-:Y:S01]  /*6340*/  RED.E.ADD.F32.FTZ.RN.STRONG.GPU [R12.64], R55 ;  /* 0x000000370c00798e */ /* 0x0003e2000c10e786 */
[----:B------:R-:W-:Y:S02]  /*6350*/  IADD3 R0, R2, 0x60, RZ ;  /* 0x0000006002007810 */ /* 0x000fe40007ffe0ff */
[-C--:B------:R-:W-:Y:S01]  /*6360*/  LEA.HI.X.SX32 R7, R234, R101.reuse, 0x2, P1 ;  /* 0x00000065ea077211 */ /* 0x080fe200008f16ff */
[----:B------:R3:W-:Y:S01]  /*6370*/  RED.E.ADD.F32.FTZ.RN.STRONG.GPU [R10.64], R56 ;  /* 0x000000380a00798e */ /* 0x0007e2000c10e786 */
[----:B------:R-:W-:Y:S01]  /*6380*/  IADD3 R2, R2, 0x60, RZ ;  /* 0x0000006002027810 */ /* 0x000fe20007ffe0ff */
[----:B------:R-:W-:Y:S01]  /*6390*/  IMAD.IADD R0, R214, 0x1, R0 ;  /* 0x00000001d6007824 */ /* 0x000fe200078e0200 */
[-C--:B------:R-:W-:Y:S01]  /*63a0*/  LEA.HI.X.SX32 R15, R16, R101.reuse, 0x2, P5 ;  /* 0x00000065100f7211 */ /* 0x080fe200028f16ff */
[----:B------:R4:W-:Y:S02]  /*63b0*/  RED.E.ADD.F32.FTZ.RN.STRONG.GPU [R8.64], R57 ;  /* 0x000000390800798e */ /* 0x0009e4000c10e786 */
[C---:B------:R-:W-:Y:S02]  /*63c0*/  IMAD.IADD R2, R214.reuse, 0x1, R2 ;  /* 0x00000001d6027824 */ /* 0x040fe400078e0202 */
[----:B------:R4:W-:Y:S01]  /*63d0*/  RED.E.ADD.F32.FTZ.RN.STRONG.GPU [R6.64], R58 ;  /* 0x0000003a0600798e */ /* 0x0009e2000c10e786 */
[----:B------:R-:W-:Y:S03]  /*63e0*/  IMAD.IADD R0, R214, 0x1, R0 ;  /* 0x00000001d6007824 */ /* 0x000fe600078e0200 */
[----:B------:R-:W-:Y:S04]  /*63f0*/  LDSM.16.MT88.4 R16, [R3+0x2000] ;  /* 0x002000000310783b */ /* 0x000fe80000004200 */
[----:B------:R-:W-:Y:S01]  /*6400*/  LDSM.16.MT88.4 R52, [R185+0x10800] ;  /* 0x01080000b934783b */ /* 0x000fe20000004200 */
[CC--:B--2---:R-:W-:Y:S04]  /*6410*/  LEA R4, P0, R239.reuse, R100.reuse, 0x2 ;  /* 0x00000064ef047211 */ /* 0x0c4fe800078010ff */
[-C--:B------:R-:W-:Y:S02]  /*6420*/  LEA.HI.X.SX32 R5, R239, R101.reuse, 0x2, P0 ;  /* 0x00000065ef057211 */ /* 0x080fe400000f16ff */
[-C--:B-1----:R-:W-:Y:S02]  /*6430*/  LEA R12, P4, R2, R100.reuse, 0x2 ;  /* 0x00000064020c7211 */ /* 0x082fe400078810ff */
[-C--:B---3--:R-:W-:Y:S01]  /*6440*/  LEA R10, P3, R0, R100.reuse, 0x2 ;  /* 0x00000064000a7211 */ /* 0x088fe200078610ff */
        /* <DEDUP_REMOVED lines=196> */
.L_x_602:
        /* <DEDUP_REMOVED lines=15> */
.L_x_603:
[----:B------:R-:W2:Y:S04]  /*7180*/  LDL R0, [R1+0x20] ;  /* 0x0000200001007983 */ /* 0x000ea80000100800 */
[----:B------:R-:W3:Y:S01]  /*7190*/  LDL.64 R52, [R1] ;  /* 0x0000000001347983 */ /* 0x000ee20000100a00 */
[----:B------:R-:W-:Y:S01]  /*71a0*/  SHF.R.S32.HI R3, RZ, 0x1f, R218 ;  /* 0x0000001fff037819 */ /* 0x000fe200000114da */
[----:B------:R-:W-:Y:S01]  /*71b0*/  IMAD R11, R231, -0x40, R228 ;  /* 0xffffffc0e70b7824 */ /* 0x000fe200078e02e4 */
[----:B------:R-:W-:Y:S01]  /*71c0*/  MOV R2, R218 ;  /* 0x000000da00027202 */ /* 0x000fe20000000f00 */
[----:B------:R-:W-:Y:S01]  /*71d0*/  BSSY B0, `(.L_x_604) ;  /* 0x0000027000007945 */ /* 0x000fe20003800000 */
[----:B------:R-:W-:Y:S01]  /*71e0*/  SHF.R.S32.HI R34, RZ, 0x1f, R251 ;  /* 0x0000001fff227819 */ /* 0x000fe200000114fb */
[----:B------:R-:W-:Y:S01]  /*71f0*/  BAR.SYNC.DEFER_BLOCKING 0x0 ;  /* 0x0000000000007b1d */ /* 0x000fe20000010000 */
[----:B------:R-:W-:-:S02]  /*7200*/  ISETP.GE.AND P3, PT, R251, R11, PT ;  /* 0x0000000bfb00720c */ /* 0x000fc40003f66270 */
[----:B------:R-:W-:Y:S01]  /*7210*/  IADD3 R20, R218, 0x40, RZ ;  /* 0x00000040da147810 */ /* 0x000fe20007ffe0ff */
[----:B--2---:R-:W-:Y:S02]  /*7220*/  IMAD.SHL.U32 R8, R0, 0x2, RZ ;  /* 0x0000000200087824 */ /* 0x004fe400078e00ff */
[----:B------:R-:W-:Y:S01]  /*7230*/  IMAD.SHL.U32 R0, R231, 0x40, RZ ;  /* 0x00000040e7007824 */ /* 0x000fe200078e00ff */
[----:B---3--:R-:W-:Y:S02]  /*7240*/  SHF.R.S32.HI R23, RZ, 0x1f, R52 ;  /* 0x0000001fff177819 */ /* 0x008fe40000011434 */
[----:B------:R1:W2:Y:S01]  /*7250*/  LDS.128 R28, [R8+0xd000] ;  /* 0x00d00000081c7984 */ /* 0x0002a20000000c00 */
[C---:B------:R-:W-:Y:S01]  /*7260*/  IMAD.WIDE.U32 R4, R0.reuse, c[0x0][0x3a0], R2 ;  /* 0x0000e80000047a25 */ /* 0x040fe200078e0002 */
[----:B------:R-:W-:Y:S02]  /*7270*/  SHF.R.S32.HI R21, RZ, 0x1f, R0 ;  /* 0x0000001fff157819 */ /* 0x000fe40000011400 */
[----:B------:R1:W3:Y:S02]  /*7280*/  LDS.128 R24, [R8+0xf000] ;  /* 0x00f0000008187984 */ /* 0x0002e40000000c00 */
[----:B------:R-:W-:Y:S01]  /*7290*/  IADD3 R4, P0, R7, R4, RZ ;  /* 0x0000000407047210 */ /* 0x000fe20007f1e0ff */
[----:B------:R-:W-:Y:S01]  /*72a0*/  IMAD R6, R21, c[0x0][0x3a0], RZ ;  /* 0x0000e80015067a24 */ /* 0x000fe200078e02ff */
[----:B------:R1:W4:Y:S03]  /*72b0*/  LDS.128 R40, [R8+0x10000] ;  /* 0x0100000008287984 */ /* 0x0003260000000c00 */
[----:B------:R-:W-:Y:S01]  /*72c0*/  IMAD R6, R0, c[0x0][0x3a4], R6 ;  /* 0x0000e90000067a24 */ /* 0x000fe200078e0206 */
[----:B------:R1:W1:Y:S04]  /*72d0*/  LDS.128 R48, [R8+0x11000] ;  /* 0x0110000008307984 */ /* 0x0002680000000c00 */
[----:B------:R1:W1:Y:S01]  /*72e0*/  LDS.128 R36, [R8+0x12000] ;  /* 0x0120000008247984 */ /* 0x0002620000000c00 */
[----:B------:R-:W-:Y:S01]  /*72f0*/  IADD3.X R5, R9, R5, R6, P0, !PT ;  /* 0x0000000509057210 */ /* 0x000fe200007fe406 */
[----:B------:R-:W-:-:S02]  /*7300*/  IMAD R6, R23, c[0x0][0x3b8], RZ ;  /* 0x0000ee0017067a24 */ /* 0x000fc400078e02ff */
[----:B------:R1:W1:Y:S02]  /*7310*/  LDS.128 R44, [R8+0x13000] ;  /* 0x01300000082c7984 */ /* 0x0002640000000c00 */
[C---:B------:R-:W-:Y:S02]  /*7320*/  IMAD R6, R52.reuse, c[0x0][0x3bc], R6 ;  /* 0x0000ef0034067a24 */ /* 0x040fe400078e0206 */
[----:B------:R-:W-:-:S05]  /*7330*/  IMAD.WIDE.U32 R4, R52, c[0x0][0x3b8], R4 ;  /* 0x0000ee0034047a25 */ /* 0x000fca00078e0004 */
[----:B------:R-:W-:Y:S01]  /*7340*/  IADD3 R10, R6, R5, RZ ;  /* 0x00000005060a7210 */ /* 0x000fe20007ffe0ff */
        /* <DEDUP_REMOVED lines=15> */
.L_x_605:
[----:B------:R-:W-:Y:S05]  /*7440*/  BSYNC B0 ;  /* 0x0000000000007941 */ /* 0x000fea0003800000 */
.L_x_604:
        /* <DEDUP_REMOVED lines=18> */
.L_x_607:
[----:B------:R-:W-:Y:S05]  /*7570*/  BSYNC B0 ;  /* 0x0000000000007941 */ /* 0x000fea0003800000 */
.L_x_606:
        /* <DEDUP_REMOVED lines=21> */
[----:B----4-:R1:W-:Y:S04]  /*76d0*/  @!P1 STG.E.128 [R4.64], R40 ;  /* 0x0000002804009986 */ /* 0x0103e8000c101d06 */
[----:B------:R1:W-:Y:S02]  /*76e0*/  @!P0 STG.E.128 [R4.64+0x80], R36 ;  /* 0x0000802404008986 */ /* 0x0003e4000c101d06 */
.L_x_609:
[----:B------:R-:W-:Y:S05]  /*76f0*/  BSYNC B0 ;  /* 0x0000000000007941 */ /* 0x000fea0003800000 */
.L_x_608:
        /* <DEDUP_REMOVED lines=14> */
.L_x_580:
[----:B------:R-:W-:Y:S05]  /*77e0*/  BSYNC B1 ;  /* 0x0000000000017941 */ /* 0x000fea0003800000 */
.L_x_566:
        /* <DEDUP_REMOVED lines=9> */
.L_x_610:
[----:B------:R-:W-:Y:S05]  /*7880*/  EXIT ;  /* 0x000000000000794d */ /* 0x000fea0003800000 */
.L_x_612:
        /* <DEDUP_REMOVED lines=15> */
.L_x_1078:


//--------------------- .text._ZN5flash25flash_bwd_dot_do_o_kernelILb0E23Flash_bwd_kernel_traitsILi128ELi64ELi64ELi8ELi4ELi2ELi2ELb1ELb0EN7cutlass6half_tE19Flash_kernel_traitsILi128ELi64ELi64ELi8ES3_EEEEvNS_16Flash_bwd_paramsE --------------------------
	.section	.text._ZN5flash25flash_bwd_dot_do_o_kernelILb0E23Flash_bwd_kernel_traitsILi128ELi64ELi64ELi8ELi4ELi2ELi2ELb1ELb0EN7cutlass6half_tE19Flash_kernel_traitsILi128ELi64ELi64ELi8ES3_EEEEvNS_16Flash_bwd_paramsE,"ax",@progbits
	.sectioninfo	@"SHI_REGISTERS=46"
	.align	128
        .global         _ZN5flash25flash_bwd_dot_do_o_kernelILb0E23Flash_bwd_kernel_traitsILi128ELi64ELi64ELi8ELi4ELi2ELi2ELb1ELb0EN7cutlass6half_tE19Flash_kernel_traitsILi128ELi64ELi64ELi8ES3_EEEEvNS_16Flash_bwd_paramsE
        .type           _ZN5flash25flash_bwd_dot_do_o_kernelILb0E23Flash_bwd_kernel_traitsILi128ELi64ELi64ELi8ELi4ELi2ELi2ELb1ELb0EN7cutlass6half_tE19Flash_kernel_traitsILi128ELi64ELi64ELi8ES3_EEEEvNS_16Flash_bwd_paramsE,@function
        .size           _ZN5flash25flash_bwd_dot_do_o_kernelILb0E23Flash_bwd_kernel_traitsILi128ELi64ELi64ELi8ELi4ELi2ELi2ELb1ELb0EN7cutlass6half_tE19Flash_kernel_traitsILi128ELi64ELi64ELi8ES3_EEEEvNS_16Flash_bwd_paramsE,(.L_x_1079 - _ZN5flash25flash_bwd_dot_do_o_kernelILb0E23Flash_bwd_kernel_traitsILi128ELi64ELi64ELi8ELi4ELi2ELi2ELb1ELb0EN7cutlass6half_tE19Flash_kernel_traitsILi128ELi64ELi64ELi8ES3_EEEEvNS_16Flash_bwd_paramsE)
        .other          _ZN5flash25flash_bwd_dot_do_o_kernelILb0E23Flash_bwd_kernel_traitsILi128ELi64ELi64ELi8ELi4ELi2ELi2ELb1ELb0EN7cutlass6half_tE19Flash_kernel_traitsILi128ELi64ELi64ELi8ES3_EEEEvNS_16Flash_bwd_paramsE,@"STO_CUDA_ENTRY STV_DEFAULT"
_ZN5flash25flash_bwd_dot_do_o_kernelILb0E23Flash_bwd_kernel_traitsILi128ELi64ELi64ELi8ELi4ELi2ELi2ELb1ELb0EN7cutlass6half_tE19Flash_kernel_traitsILi128ELi64ELi64ELi8ES3_EEEEvNS_16Flash_bwd_paramsE:
.text._ZN5flash25flash_bwd_dot_do_o_kernelILb0E23Flash_bwd_kernel_traitsILi128ELi64ELi64ELi8ELi4ELi2ELi2ELb1ELb0EN7cutlass6half_tE19Flash_kernel_traitsILi128ELi64ELi64ELi8ES3_EEEEvNS_16Flash_bwd_paramsE:
[----:B------:R-:W-:Y:S02]  /*0000*/  MOV R1, c[0x0][0x28] ;  /* 0x00000a0000017a02 */ /* 0x000fe40000000f00 */
[----:B------:R-:W0:Y:S01]  /*0010*/  S2R R9, SR_CTAID.Y ;  /* 0x0000000000097919 */ /* 0x000e220000002600 */
[----:B------:R-:W-:Y:S01]  /*0020*/  ISETP.NE.U32.AND P0, PT, RZ, c[0x0][0x240], PT ;  /* 0x00009000ff007a0c */ /* 0x000fe20003f05070 */
[----:B------:R-:W-:Y:S01]  /*0030*/  HFMA2.MMA R4, -RZ, RZ, 0, 2.384185791015625e-07 ;  /* 0x00000004ff047435 */ /* 0x000fe200000001ff */
[----:B------:R-:W-:Y:S01]  /*0040*/  MOV R11, 0xffffffff ;  /* 0xffffffff000b7802 */ /* 0x000fe20000000f00 */
[----:B------:R-:W-:Y:S01]  /*0050*/  ULDC.64 UR4, c[0x0][0x118] ;  /* 0x0000460000047ab9 */ /* 0x000fe20000000a00 */
[----:B------:R-:W-:-:S07]  /*0060*/  ISETP.NE.AND.EX P0, PT, RZ, c[0x0][0x244], PT, P0 ;  /* 0x00009100ff007a0c */ /* 0x000fce0003f05300 */
[----:B0-----:R-:W-:-:S06]  /*0070*/  IMAD.WIDE R4, R9, R4, c[0x0][0x240] ;  /* 0x0000900009047625 */ /* 0x001fcc00078e0204 */
[----:B------:R-:W2:Y:S04]  /*0080*/  @P0 LDG.E R11, [R4.64] ;  /* 0x00000004040b0981 */ /* 0x000ea8000c1e1900 */
[----:B------:R-:W2:Y:S04]  /*0090*/  @P0 LDG.E R0, [R4.64+0x4] ;  /* 0x0000040404000981 */ /* 0x000ea8000c1e1900 */
[----:B------:R-:W0:Y:S02]  /*00a0*/  S2R R3, SR_CTAID.X ;  /* 0x0000000000037919 */ /* 0x000e240000002500 */
[----:B0-----:R-:W-:-:S02]  /*00b0*/  SHF.L.U32 R3, R3, 0x6, RZ ;  /* 0x0000000603037819 */ /* 0x001fc400000006ff */
[----:B--2---:R-:W-:Y:S02]  /*00c0*/  @P0 IADD3 R0, R0, -R11, RZ ;  /* 0x8000000b00000210 */ /* 0x004fe40007ffe0ff */
[----:B------:R-:W-:-:S04]  /*00d0*/  @!P0 MOV R0, c[0x0][0x214] ;  /* 0x0000850000008a02 */ /* 0x000fc80000000f00 */
[----:B------:R-:W-:-:S13]  /*00e0*/  ISETP.GT.AND P0, PT, R0, R3, PT ;  /* 0x000000030000720c */ /* 0x000fda0003f04270 */
[----:B------:R-:W-:Y:S05]  /*00f0*/  @!P0 EXIT ;  /* 0x000000000000894d */ /* 0x000fea0003800000 */
[C---:B------:R-:W-:Y:S01]  /*0100*/  ISETP.NE.AND P1, PT, R11.reuse, -0x1, PT ;  /* 0xffffffff0b00780c */ /* 0x040fe20003f25270 */
[----:B------:R-:W0:Y:S01]  /*0110*/  S2R R32, SR_CTAID.Z ;  /* 0x0000000000207919 */ /* 0x000e220000002700 */
[----:B------:R-:W-:Y:S02]  /*0120*/  ULDC.U8 UR6, c[0x0][0x328] ;  /* 0x0000ca0000067ab9 */ /* 0x000fe40000000000 */
[----:B------:R-:W-:Y:S01]  /*0130*/  ISETP.NE.AND P0, PT, RZ, UR6, PT ;  /* 0x00000006ff007c0c */ /* 0x000fe2000bf05270 */
[----:B------:R-:W1:Y:S08]  /*0140*/  S2R R34, SR_TID.X ;  /* 0x0000000000227919 */ /* 0x000e700000002100 */
[----:B------:R-:W-:Y:S01]  /*0150*/  @P1 IMAD.WIDE.U32 R4, R11, c[0x0][0x370], RZ ;  /* 0x0000dc000b041a25 */ /* 0x000fe200078e00ff */
[----:B------:R-:W-:-:S02]  /*0160*/  @!P1 SHF.R.S32.HI R6, RZ, 0x1f, R9 ;  /* 0x0000001fff069819 */ /* 0x000fc40000011409 */
[----:B------:R-:W-:Y:S01]  /*0170*/  @!P1 SHF.R.S32.HI R10, RZ, 0x1f, R9 ;  /* 0x0000001fff0a9819 */ /* 0x000fe20000011409 */
[C---:B------:R-:W-:Y:S01]  /*0180*/  @P1 IMAD R2, R11.reuse, c[0x0][0x374], R5 ;  /* 0x0000dd000b021a24 */ /* 0x040fe200078e0205 */
[----:B------:R-:W-:Y:S01]  /*0190*/  @P1 MOV R25, R4 ;  /* 0x0000000400191202 */ /* 0x000fe20000000f00 */
[----:B------:R-:W-:-:S04]  /*01a0*/  @P1 IMAD.WIDE.U32 R4, R11, c[0x0][0x1e8], RZ ;  /* 0x00007a000b041a25 */ /* 0x000fc800078e00ff */
[----:B------:R-:W-:Y:S01]  /*01b0*/  @!P1 IMAD R6, R6, c[0x0][0x368], RZ ;  /* 0x0000da0006069a24 */ /* 0x000fe200078e02ff */
[----:B------:R-:W-:Y:S01]  /*01c0*/  @P1 MOV R15, R4 ;  /* 0x00000004000f1202 */ /* 0x000fe20000000f00 */
[----:B------:R-:W-:Y:S02]  /*01d0*/  @!P1 IMAD R10, R10, c[0x0][0x1e0], RZ ;  /* 0x000078000a0a9a24 */ /* 0x000fe400078e02ff */
[----:B------:R-:W-:Y:S02]  /*01e0*/  @P1 IMAD R8, R11, c[0x0][0x1ec], R5 ;  /* 0x00007b000b081a24 */ /* 0x000fe400078e0205 */
[C---:B------:R-:W-:Y:S02]  /*01f0*/  @!P1 IMAD R13, R9.reuse, c[0x0][0x36c], R6 ;  /* 0x0000db00090d9a24 */ /* 0x040fe400078e0206 */
[----:B------:R-:W-:-:S04]  /*0200*/  @!P1 IMAD.WIDE.U32 R4, R9, c[0x0][0x368], RZ ;  /* 0x0000da0009049a25 */ /* 0x000fc800078e00ff */
[----:B------:R-:W-:Y:S01]  /*0210*/  @!P1 IMAD.WIDE.U32 R6, R9, c[0x0][0x1e0], RZ ;  /* 0x0000780009069a25 */ /* 0x000fe200078e00ff */
[----:B------:R-:W-:-:S03]  /*0220*/  @!P1 IADD3 R2, R5, R13, RZ ;  /* 0x0000000d05029210 */ /* 0x000fc60007ffe0ff */
[----:B------:R-:W-:Y:S01]  /*0230*/  @!P1 IMAD R17, R9, c[0x0][0x1e4], R10 ;  /* 0x0000790009119a24 */ /* 0x000fe200078e020a */
[----:B------:R-:W-:Y:S01]  /*0240*/  @!P1 MOV R15, R6 ;  /* 0x00000006000f9202 */ /* 0x000fe20000000f00 */
[----:B------:R-:W-:-:S03]  /*0250*/  @!P1 IMAD.MOV.U32 R25, RZ, RZ, R4 ;  /* 0x000000ffff199224 */ /* 0x000fc600078e0004 */
[----:B------:R-:W-:Y:S01]  /*0260*/  @!P1 IADD3 R8, R7, R17, RZ ;  /* 0x0000001107089210 */ /* 0x000fe20007ffe0ff */
[----:B------:R-:W-:Y:S05]  /*0270*/  @!P0 BRA `(.L_x_613) ;  /* 0x0000007000008947 */ /* 0x000fea0003800000 */
[----:B01----:R-:W-:Y:S01]  /*0280*/  HFMA2.MMA R5, -RZ, RZ, 0, 7.62939453125e-06 ;  /* 0x00000080ff057435 */ /* 0x003fe200000001ff */
[----:B------:R-:W-:Y:S01]  /*0290*/  @!P1 IMAD R11, R9, c[0x0][0x224], RZ ;  /* 0x00008900090b9a24 */ /* 0x000fe200078e02ff */
[----:B------:R-:W-:-:S04]  /*02a0*/  MOV R6, c[0x0][0x210] ;  /* 0x0000840000067a02 */ /* 0x000fc80000000f00 */
[----:B------:R-:W-:-:S04]  /*02b0*/  LEA R4, R9, R11, 0x7 ;  /* 0x0000000b09047211 */ /* 0x000fc800078e38ff */
[----:B------:R-:W-:-:S04]  /*02c0*/  IMAD R5, R5, R6, c[0x0][0x234] ;  /* 0x00008d0005057624 */ /* 0x000fc800078e0206 */
[----:B------:R-:W-:Y:S01]  /*02d0*/  IMAD R4, R5, R32, R4 ;  /* 0x0000002005047224 */ /* 0x000fe200078e0204 */
[----:B------:R-:W-:Y:S05]  /*02e0*/  BRA `(.L_x_614) ;  /* 0x0000002000007947 */ /* 0x000fea0003800000 */
.L_x_613:
[----:B01----:R-:W-:-:S04]  /*02f0*/  IMAD R4, R9, c[0x0][0x1c0], R32 ;  /* 0x0000700009047a24 */ /* 0x003fc800078e0220 */
[----:B------:R-:W-:Y:S02]  /*0300*/  IMAD R4, R4, c[0x0][0x224], RZ ;  /* 0x0000890004047a24 */ /* 0x000fe400078e02ff */
.L_x_614:
[----:B------:R-:W-:Y:S01]  /*0310*/  SHF.R.S32.HI R5, RZ, 0x1f, R34 ;  /* 0x0000001fff057819 */ /* 0x000fe20000011422 */
[----:B------:R-:W-:Y:S01]  /*0320*/  BSSY B0, `(.L_x_615) ;  /* 0x0000033000007945 */ /* 0x000fe20003800000 */
[----:B------:R-:W-:Y:S01]  /*0330*/  SHF.R.S32.HI R10, RZ, 0x1f, R3 ;  /* 0x0000001fff0a7819 */ /* 0x000fe20000011403 */
[----:B------:R-:W-:Y:S01]  /*0340*/  CS2R R22, SRZ ;  /* 0x0000000000167805 */ /* 0x000fe2000001ff00 */
[----:B------:R-:W-:Y:S02]  /*0350*/  LEA.HI R9, R5, R34, RZ, 0x3 ;  /* 0x0000002205097211 */ /* 0x000fe400078f18ff */
[----:B------:R-:W-:Y:S01]  /*0360*/  SHF.R.S32.HI R14, RZ, 0x1f, R32 ;  /* 0x0000001fff0e7819 */ /* 0x000fe20000011420 */
[----:B------:R-:W-:Y:S01]  /*0370*/  IMAD R16, R10, c[0x0][0x1e8], RZ ;  /* 0x00007a000a107a24 */ /* 0x000fe200078e02ff */
[----:B------:R-:W-:-:S03]  /*0380*/  LOP3.LUT R5, R9, 0x1ffffff8, RZ, 0xc0, !PT ;  /* 0x1ffffff809057812 */ /* 0x000fc600078ec0ff */
[----:B------:R-:W-:Y:S02]  /*0390*/  IMAD R19, R3, c[0x0][0x1ec], R16 ;  /* 0x00007b0003137a24 */ /* 0x000fe400078e0210 */
[----:B------:R-:W-:Y:S02]  /*03a0*/  IMAD.IADD R5, R34, 0x1, -R5 ;  /* 0x0000000122057824 */ /* 0x000fe400078e0a05 */
[----:B------:R-:W-:-:S03]  /*03b0*/  IMAD R37, R14, c[0x0][0x1f0], RZ ;  /* 0x00007c000e257a24 */ /* 0x000fc600078e02ff */
[----:B------:R-:W-:Y:S01]  /*03c0*/  SHF.L.U32 R6, R5, 0x3, RZ ;  /* 0x0000000305067819 */ /* 0x000fe200000006ff */
[----:B------:R-:W-:Y:S01]  /*03d0*/  IMAD R37, R32, c[0x0][0x1f4], R37 ;  /* 0x00007d0020257a24 */ /* 0x000fe200078e0225 */
[----:B------:R-:W-:Y:S01]  /*03e0*/  IADD3 R5, R3, R4, RZ ;  /* 0x0000000403057210 */ /* 0x000fe20007ffe0ff */
[----:B------:R-:W-:Y:S01]  /*03f0*/  IMAD R4, R10, c[0x0][0x370], RZ ;  /* 0x0000dc000a047a24 */ /* 0x000fe200078e02ff */
[----:B------:R-:W-:-:S03]  /*0400*/  SHF.R.S32.HI R7, RZ, 0x1f, R6 ;  /* 0x0000001fff077819 */ /* 0x000fc60000011406 */
[C---:B------:R-:W-:Y:S01]  /*0410*/  IMAD R17, R3.reuse, c[0x0][0x374], R4 ;  /* 0x0000dd0003117a24 */ /* 0x040fe200078e0204 */
[----:B------:R-:W-:Y:S01]  /*0420*/  SHF.R.S32.HI R4, RZ, 0x3, R9 ;  /* 0x00000003ff047819 */ /* 0x000fe20000011409 */
[C-C-:B------:R-:W-:Y:S01]  /*0430*/  IMAD.WIDE.U32 R10, R3.reuse, c[0x0][0x370], R6.reuse ;  /* 0x0000dc00030a7a25 */ /* 0x140fe200078e0006 */
[C---:B------:R-:W-:Y:S02]  /*0440*/  IADD3 R9, -R3.reuse, R0, RZ ;  /* 0x0000000003097210 */ /* 0x040fe40007ffe1ff */
[----:B------:R-:W-:Y:S01]  /*0450*/  IADD3 R0, R4, 0x20, RZ ;  /* 0x0000002004007810 */ /* 0x000fe20007ffe0ff */
[----:B------:R-:W-:Y:S01]  /*0460*/  IMAD.WIDE.U32 R12, R3, c[0x0][0x1e8], R6 ;  /* 0x00007a00030c7a25 */ /* 0x000fe200078e0006 */
[----:B------:R-:W-:-:S03]  /*0470*/  IADD3 R24, P0, R25, R10, RZ ;  /* 0x0000000a19187210 */ /* 0x000fc60007f1e0ff */
[----:B------:R-:W-:Y:S01]  /*0480*/  IMAD R3, R14, c[0x0][0x378], RZ ;  /* 0x0000de000e037a24 */ /* 0x000fe200078e02ff */
[----:B------:R-:W-:Y:S02]  /*0490*/  IADD3.X R25, R2, R11, R17, P0, !PT ;  /* 0x0000000b02197210 */ /* 0x000fe400007fe411 */
[----:B------:R-:W-:Y:S01]  /*04a0*/  ISETP.GE.AND P0, PT, R4, R9, PT ;  /* 0x000000090400720c */ /* 0x000fe20003f06270 */
[C---:B------:R-:W-:Y:S01]  /*04b0*/  IMAD R27, R32.reuse, c[0x0][0x37c], R3 ;  /* 0x0000df00201b7a24 */ /* 0x040fe200078e0203 */
[----:B------:R-:W-:Y:S01]  /*04c0*/  IADD3 R10, P1, R15, R12, RZ ;  /* 0x0000000c0f0a7210 */ /* 0x000fe20007f3e0ff */
[----:B------:R-:W-:Y:S01]  /*04d0*/  IMAD.WIDE.U32 R24, R32, c[0x0][0x378], R24 ;  /* 0x0000de0020187a25 */ /* 0x000fe200078e0018 */
[----:B------:R-:W-:Y:S01]  /*04e0*/  CS2R R16, SRZ ;  /* 0x0000000000107805 */ /* 0x000fe2000001ff00 */
[----:B------:R-:W-:Y:S02]  /*04f0*/  MOV R14, RZ ;  /* 0x000000ff000e7202 */ /* 0x000fe40000000f00 */
[----:B------:R-:W-:-:S02]  /*0500*/  IADD3.X R11, R8, R13, R19, P1, !PT ;  /* 0x0000000d080b7210 */ /* 0x000fc40000ffe413 */
[----:B------:R-:W-:Y:S01]  /*0510*/  ISETP.GE.AND P1, PT, R0, R9, PT ;  /* 0x000000090000720c */ /* 0x000fe20003f26270 */
[----:B------:R-:W-:Y:S01]  /*0520*/  CS2R R18, SRZ ;  /* 0x0000000000127805 */ /* 0x000fe2000001ff00 */
[----:B------:R-:W-:Y:S01]  /*0530*/  CS2R R8, SRZ ;  /* 0x0000000000087805 */ /* 0x000fe2000001ff00 */
[----:B------:R-:W-:Y:S01]  /*0540*/  IMAD.WIDE.U32 R32, R32, c[0x0][0x1f0], R10 ;  /* 0x00007c0020207a25 */ /* 0x000fe200078e000a */
[----:B------:R-:W-:Y:S01]  /*0550*/  SHF.R.S32.HI R3, RZ, 0x1f, R4 ;  /* 0x0000001fff037819 */ /* 0x000fe20000011404 */
[----:B------:R-:W-:Y:S01]  /*0560*/  CS2R R10, SRZ ;  /* 0x00000000000a7805 */ /* 0x000fe2000001ff00 */
[----:B------:R-:W-:Y:S02]  /*0570*/  IADD3 R2, R6, 0x40, RZ ;  /* 0x0000004006027810 */ /* 0x000fe40007ffe0ff */
[----:B------:R-:W-:Y:S01]  /*0580*/  IADD3 R27, R25, R27, RZ ;  /* 0x0000001b191b7210 */ /* 0x000fe20007ffe0ff */
[----:B------:R-:W-:Y:S05]  /*0590*/  @P0 BRA `(.L_x_616) ;  /* 0x000000b000000947 */ /* 0x000fea0003800000 */
[----:B------:R-:W-:Y:S01]  /*05a0*/  MOV R26, R24 ;  /* 0x00000018001a7202 */ /* 0x000fe20000000f00 */
[----:B------:R-:W-:Y:S01]  /*05b0*/  IMAD R15, R3, c[0x0][0x370], RZ ;  /* 0x0000dc00030f7a24 */ /* 0x000fe200078e02ff */
[----:B------:R-:W-:-:S02]  /*05c0*/  ISETP.GE.AND P2, PT, R6, c[0x0][0x220], PT ;  /* 0x0000880006007a0c */ /* 0x000fc40003f46270 */
[----:B------:R-:W-:Y:S01]  /*05d0*/  ISETP.GE.AND P3, PT, R2, c[0x0][0x220], PT ;  /* 0x0000880002007a0c */ /* 0x000fe20003f66270 */
[----:B------:R-:W-:-:S04]  /*05e0*/  IMAD.WIDE.U32 R12, R4, c[0x0][0x370], R26 ;  /* 0x0000dc00040c7a25 */ /* 0x000fc800078e001a */
[----:B------:R-:W-:Y:S01]  /*05f0*/  IMAD R15, R4, c[0x0][0x374], R15 ;  /* 0x0000dd00040f7a24 */ /* 0x000fe200078e020f */
[----:B------:R-:W-:-:S03]  /*0600*/  LEA R20, P4, R12, c[0x0][0x330], 0x1 ;  /* 0x0000cc000c147a11 */ /* 0x000fc600078808ff */
[----:B------:R-:W-:-:S05]  /*0610*/  IMAD.IADD R13, R13, 0x1, R15 ;  /* 0x000000010d0d7824 */ /* 0x000fca00078e020f */
[----:B------:R-:W-:-:S05]  /*0620*/  LEA.HI.X R21, R12, c[0x0][0x334], R13, 0x1, P4 ;  /* 0x0000cd000c157a11 */ /* 0x000fca00020f0c0d */
[----:B------:R0:W5:Y:S04]  /*0630*/  @!P2 LDG.E.128 R16, [R20.64] ;  /* 0x000000041410a981 */ /* 0x000168000c1e1d00 */
[----:B------:R0:W5:Y:S02]  /*0640*/  @!P3 LDG.E.128 R8, [R20.64+0x80] ;  /* 0x000080041408b981 */ /* 0x000164000c1e1d00 */
.L_x_616:
[----:B------:R-:W-:Y:S05]  /*0650*/  BSYNC B0 ;  /* 0x0000000000007941 */ /* 0x000fea0003800000 */
.L_x_615:
[----:B------:R-:W-:Y:S01]  /*0660*/  BSSY B0, `(.L_x_617) ;  /* 0x0000017000007945 */ /* 0x000fe20003800000 */
[----:B------:R-:W-:Y:S01]  /*0670*/  HFMA2.MMA R15, -RZ, RZ, 0, 0 ;  /* 0x00000000ff0f7435 */ /* 0x000fe200000001ff */
[----:B-----5:R-:W-:Y:S01]  /*0680*/  MOV R0, R18 ;  /* 0x0000001200007202 */ /* 0x020fe20000000f00 */
[----:B0-----:R-:W-:Y:S01]  /*0690*/  CS2R R20, SRZ ;  /* 0x0000000000147805 */ /* 0x001fe2000001ff00 */
[----:B------:R-:W-:Y:S01]  /*06a0*/  MOV R38, R19 ;  /* 0x0000001300267202 */ /* 0x000fe20000000f00 */
[----:B------:R-:W-:Y:S01]  /*06b0*/  CS2R R12, SRZ ;  /* 0x00000000000c7805 */ /* 0x000fe2000001ff00 */
[----:B------:R-:W-:-:S02]  /*06c0*/  MOV R35, R16 ;  /* 0x0000001000237202 */ /* 0x000fc40000000f00 */
[----:B------:R-:W-:Y:S01]  /*06d0*/  MOV R40, R17 ;  /* 0x0000001100287202 */ /* 0x000fe20000000f00 */
[----:B------:R-:W-:Y:S05]  /*06e0*/  @P1 BRA `(.L_x_618) ;  /* 0x000000e000001947 */ /* 0x000fea0003800000 */
[----:B------:R-:W-:Y:S02]  /*06f0*/  IADD3 R19, P2, R4, 0x20, RZ ;  /* 0x0000002004137810 */ /* 0x000fe40007f5e0ff */
[----:B------:R-:W-:Y:S02]  /*0700*/  MOV R17, R27 ;  /* 0x0000001b00117202 */ /* 0x000fe40000000f00 */
[----:B------:R-:W-:Y:S02]  /*0710*/  IADD3.X R16, RZ, R3, RZ, P2, !PT ;  /* 0x00000003ff107210 */ /* 0x000fe400017fe4ff */
[----:B------:R-:W-:Y:S02]  /*0720*/  ISETP.GE.AND P3, PT, R6, c[0x0][0x220], PT ;  /* 0x0000880006007a0c */ /* 0x000fe40003f66270 */
[----:B------:R-:W-:Y:S01]  /*0730*/  ISETP.GE.AND P4, PT, R2, c[0x0][0x220], PT ;  /* 0x0000880002007a0c */ /* 0x000fe20003f86270 */
[----:B------:R-:W-:-:S02]  /*0740*/  IMAD R18, R16, c[0x0][0x370], RZ ;  /* 0x0000dc0010127a24 */ /* 0x000fc400078e02ff */
[----:B------:R-:W-:-:S04]  /*0750*/  IMAD.MOV.U32 R16, RZ, RZ, R24 ;  /* 0x000000ffff107224 */ /* 0x000fc800078e0018 */
[----:B------:R-:W-:-:S04]  /*0760*/  IMAD.WIDE.U32 R16, R19, c[0x0][0x370], R16 ;  /* 0x0000dc0013107a25 */ /* 0x000fc800078e0010 */
[----:B------:R-:W-:Y:S01]  /*0770*/  IMAD R19, R19, c[0x0][0x374], R18 ;  /* 0x0000dd0013137a24 */ /* 0x000fe200078e0212 */
[----:B------:R-:W-:-:S04]  /*0780*/  LEA R18, P2, R16, c[0x0][0x330], 0x1 ;  /* 0x0000cc0010127a11 */ /* 0x000fc800078408ff */
[----:B------:R-:W-:-:S04]  /*0790*/  IADD3 R17, R17, R19, RZ ;  /* 0x0000001311117210 */ /* 0x000fc80007ffe0ff */
[----:B------:R-:W-:-:S05]  /*07a0*/  LEA.HI.X R19, R16, c[0x0][0x334], R17, 0x1, P2 ;  /* 0x0000cd0010137a11 */ /* 0x000fca00010f0c11 */
[----:B------:R0:W5:Y:S04]  /*07b0*/  @!P3 LDG.E.128 R20, [R18.64] ;  /* 0x000000041214b981 */ /* 0x000168000c1e1d00 */
[----:B------:R0:W5:Y:S02]  /*07c0*/  @!P4 LDG.E.128 R12, [R18.64+0x80] ;  /* 0x00008004120cc981 */ /* 0x000164000c1e1d00 */
.L_x_618:
[----:B------:R-:W-:Y:S05]  /*07d0*/  BSYNC B0 ;  /* 0x0000000000007941 */ /* 0x000fea0003800000 */
.L_x_617:
[----:B------:R-:W-:Y:S01]  /*07e0*/  BSSY B0, `(.L_x_619) ;  /* 0x0000018000007945 */ /* 0x000fe20003800000 */
[----:B------:R-:W-:Y:S01]  /*07f0*/  HFMA2.MMA R26, -RZ, RZ, 0, 0 ;  /* 0x00000000ff1a7435 */ /* 0x000fe200000001ff */
[----:B-----5:R-:W-:Y:S01]  /*0800*/  MOV R39, R22 ;  /* 0x0000001600277202 */ /* 0x020fe20000000f00 */
[----:B------:R-:W-:Y:S01]  /*0810*/  CS2R R30, SRZ ;  /* 0x00000000001e7805 */ /* 0x000fe2000001ff00 */
[----:B------:R-:W-:Y:S01]  /*0820*/  MOV R42, R23 ;  /* 0x00000017002a7202 */ /* 0x000fe20000000f00 */
[----:B0-----:R-:W-:Y:S01]  /*0830*/  CS2R R18, SRZ ;  /* 0x0000000000127805 */ /* 0x001fe2000001ff00 */
[----:B------:R-:W-:Y:S01]  /*0840*/  MOV R41, R20 ;  /* 0x0000001400297202 */ /* 0x000fe20000000f00 */
[----:B------:R-:W-:Y:S01]  /*0850*/  CS2R R16, SRZ ;  /* 0x0000000000107805 */ /* 0x000fe2000001ff00 */
[----:B------:R-:W-:Y:S01]  /*0860*/  MOV R43, R21 ;  /* 0x00000015002b7202 */ /* 0x000fe20000000f00 */
[----:B------:R-:W-:Y:S01]  /*0870*/  CS2R R22, SRZ ;  /* 0x0000000000167805 */ /* 0x000fe2000001ff00 */
[----:B------:R-:W-:Y:S01]  /*0880*/  CS2R R20, SRZ ;  /* 0x0000000000147805 */ /* 0x000fe2000001ff00 */
[----:B------:R-:W-:Y:S01]  /*0890*/  IMAD.IADD R37, R33, 0x1, R37 ;  /* 0x0000000121257824 */ /* 0x000fe200078e0225 */
[----:B------:R-:W-:Y:S05]  /*08a0*/  @P0 BRA `(.L_x_620) ;  /* 0x000000b000000947 */ /* 0x000fea0003800000 */
[----:B------:R-:W-:Y:S01]  /*08b0*/  MOV R36, R32 ;  /* 0x0000002000247202 */ /* 0x000fe20000000f00 */
[----:B------:R-:W-:Y:S01]  /*08c0*/  IMAD R25, R3, c[0x0][0x1e8], RZ ;  /* 0x00007a0003197a24 */ /* 0x000fe200078e02ff */
[----:B------:R-:W-:-:S02]  /*08d0*/  ISETP.GE.AND P2, PT, R6, c[0x0][0x220], PT ;  /* 0x0000880006007a0c */ /* 0x000fc40003f46270 */
[----:B------:R-:W-:Y:S01]  /*08e0*/  ISETP.GE.AND P3, PT, R2, c[0x0][0x220], PT ;  /* 0x0000880002007a0c */ /* 0x000fe20003f66270 */
[----:B------:R-:W-:-:S04]  /*08f0*/  IMAD.WIDE.U32 R28, R4, c[0x0][0x1e8], R36 ;  /* 0x00007a00041c7a25 */ /* 0x000fc800078e0024 */
[----:B------:R-:W-:Y:S01]  /*0900*/  IMAD R25, R4, c[0x0][0x1ec], R25 ;  /* 0x00007b0004197a24 */ /* 0x000fe200078e0219 */
[----:B------:R-:W-:-:S04]  /*0910*/  LEA R24, P0, R28, c[0x0][0x1d0], 0x1 ;  /* 0x000074001c187a11 */ /* 0x000fc800078008ff */
[----:B------:R-:W-:-:S04]  /*0920*/  IADD3 R25, R29, R25, RZ ;  /* 0x000000191d197210 */ /* 0x000fc80007ffe0ff */
[----:B------:R-:W-:-:S05]  /*0930*/  LEA.HI.X R25, R28, c[0x0][0x1d4], R25, 0x1, P0 ;  /* 0x000075001c197a11 */ /* 0x000fca00000f0c19 */
[----:B------:R0:W5:Y:S04]  /*0940*/  @!P2 LDG.E.128 R16, [R24.64] ;  /* 0x000000041810a981 */ /* 0x000168000c1e1d00 */
[----:B------:R0:W5:Y:S02]  /*0950*/  @!P3 LDG.E.128 R20, [R24.64+0x80] ;  /* 0x000080041814b981 */ /* 0x000164000c1e1d00 */
.L_x_620:
[----:B------:R-:W-:Y:S05]  /*0960*/  BSYNC B0 ;  /* 0x0000000000007941 */ /* 0x000fea0003800000 */
.L_x_619:
[----:B------:R-:W-:Y:S01]  /*0970*/  BSSY B0, `(.L_x_621) ;  /* 0x0000012000007945 */ /* 0x000fe20003800000 */
[----:B------:R-:W-:Y:S01]  /*0980*/  MOV R27, RZ ;  /* 0x000000ff001b7202 */ /* 0x000fe20000000f00 */
[----:B0-----:R-:W-:Y:S01]  /*0990*/  CS2R R24, SRZ ;  /* 0x0000000000187805 */ /* 0x001fe2000001ff00 */
[----:B------:R-:W-:Y:S01]  /*09a0*/  CS2R R28, SRZ ;  /* 0x00000000001c7805 */ /* 0x000fe2000001ff00 */
[----:B------:R-:W-:Y:S05]  /*09b0*/  @P1 BRA `(.L_x_622) ;  /* 0x000000d000001947 */ /* 0x000fea0003800000 */
[----:B------:R-:W-:Y:S02]  /*09c0*/  IADD3 R7, P0, R4, 0x20, RZ ;  /* 0x0000002004077810 */ /* 0x000fe40007f1e0ff */
[----:B------:R-:W-:-:S02]  /*09d0*/  MOV R33, R37 ;  /* 0x0000002500217202 */ /* 0x000fc40000000f00 */
        /* <DEDUP_REMOVED lines=9> */
[----:B------:R0:W5:Y:S04]  /*0a70*/  @!P1 LDG.E.128 R28, [R2.64] ;  /* 0x00000004021c9981 */ /* 0x000168000c1e1d00 */
[----:B------:R0:W5:Y:S02]  /*0a80*/  @!P2 LDG.E.128 R24, [R2.64+0x80] ;  /* 0x000080040218a981 */ /* 0x000164000c1e1d00 */
.L_x_622:
[----:B------:R-:W-:Y:S05]  /*0a90*/  BSYNC B0 ;  /* 0x0000000000007941 */ /* 0x000fea0003800000 */
.L_x_621:
[--C-:B0-----:R-:W-:Y:S01]  /*0aa0*/  HADD2.F32 R2, -RZ, R35.reuse.H1_H1 ;  /* 0x30000023ff027230 */ /* 0x101fe20000004100 */
[----:B------:R-:W-:Y:S01]  /*0ab0*/  LOP3.LUT P0, RZ, R34, 0x7, RZ, 0xc0, !PT ;  /* 0x0000000722ff7812 */ /* 0x000fe2000780c0ff */
[--C-:B-----5:R-:W-:Y:S02]  /*0ac0*/  HADD2.F32 R3, -RZ, R16.reuse.H1_H1 ;  /* 0x30000010ff037230 */ /* 0x120fe40000004100 */
[----:B------:R-:W-:Y:S02]  /*0ad0*/  HADD2.F32 R35, -RZ, R35.H0_H0 ;  /* 0x20000023ff237230 */ /* 0x000fe40000004100 */
[----:B------:R-:W-:Y:S01]  /*0ae0*/  HADD2.F32 R16, -RZ, R16.H0_H0 ;  /* 0x20000010ff107230 */ /* 0x000fe20000004100 */
[----:B------:R-:W-:Y:S01]  /*0af0*/  FMUL.FTZ R4, R2, R3 ;  /* 0x0000000302047220 */ /* 0x000fe20000410000 */
[----:B------:R-:W-:-:S02]  /*0b00*/  HADD2.F32 R2, -RZ, R40.H0_H0 ;  /* 0x20000028ff027230 */ /* 0x000fc40000004100 */
[----:B------:R-:W-:Y:S01]  /*0b10*/  HADD2.F32 R3, -RZ, R17.H0_H0 ;  /* 0x20000011ff037230 */ /* 0x000fe20000004100 */
[----:B------:R-:W-:Y:S01]  /*0b20*/  FFMA.FTZ R4, R35, R16, R4 ;  /* 0x0000001023047223 */ /* 0x000fe20000010004 */
[--C-:B------:R-:W-:Y:S02]  /*0b30*/  HADD2.F32 R32, -RZ, R41.reuse.H0_H0 ;  /* 0x20000029ff207230 */ /* 0x100fe40000004100 */
[----:B------:R-:W-:Y:S01]  /*0b40*/  HADD2.F32 R40, -RZ, R40.H1_H1 ;  /* 0x30000028ff287230 */ /* 0x000fe20000004100 */
[----:B------:R-:W-:Y:S01]  /*0b50*/  FFMA.FTZ R2, R2, R3, R4 ;  /* 0x0000000302027223 */ /* 0x000fe20000010004 */
[----:B------:R-:W-:Y:S02]  /*0b60*/  HADD2.F32 R3, -RZ, R41.H1_H1 ;  /* 0x30000029ff037230 */ /* 0x000fe40000004100 */
[--C-:B------:R-:W-:Y:S02]  /*0b70*/  HADD2.F32 R4, -RZ, R28.reuse.H1_H1 ;  /* 0x3000001cff047230 */ /* 0x100fe40000004100 */
[----:B------:R-:W-:-:S02]  /*0b80*/  HADD2.F32 R28, -RZ, R28.H0_H0 ;  /* 0x2000001cff1c7230 */ /* 0x000fc40000004100 */
[----:B------:R-:W-:Y:S01]  /*0b90*/  HADD2.F32 R17, -RZ, R17.H1_H1 ;  /* 0x30000011ff117230 */ /* 0x000fe20000004100 */
[----:B------:R-:W-:Y:S01]  /*0ba0*/  FMUL.FTZ R3, R3, R4 ;  /* 0x0000000403037220 */ /* 0x000fe20000410000 */
[----:B------:R-:W-:Y:S02]  /*0bb0*/  HADD2.F32 R7, -RZ, R18.H0_H0 ;  /* 0x20000012ff077230 */ /* 0x000fe40000004100 */
[----:B------:R-:W-:Y:S01]  /*0bc0*/  HADD2.F32 R33, -RZ, R43.H0_H0 ;  /* 0x2000002bff217230 */ /* 0x000fe20000004100 */
[----:B------:R-:W-:Y:S01]  /*0bd0*/  FFMA.FTZ R32, R32, R28, R3 ;  /* 0x0000001c20207223 */ /* 0x000fe20000010003 */
[----:B------:R-:W-:Y:S01]  /*0be0*/  HADD2.F32 R28, -RZ, R0.H0_H0 ;  /* 0x20000000ff1c7230 */ /* 0x000fe20000004100 */
[----:B------:R-:W-:Y:S01]  /*0bf0*/  FFMA.FTZ R17, R40, R17, R2 ;  /* 0x0000001128117223 */ /* 0x000fe20000010002 */
[----:B------:R-:W-:Y:S02]  /*0c00*/  HADD2.F32 R16, -RZ, R29.H0_H0 ;  /* 0x2000001dff107230 */ /* 0x000fe40000004100 */
[----:B------:R-:W-:Y:S01]  /*0c10*/  HADD2.F32 R43, -RZ, R43.H1_H1 ;  /* 0x3000002bff2b7230 */ /* 0x000fe20000004100 */
[----:B------:R-:W-:Y:S01]  /*0c20*/  FFMA.FTZ R28, R28, R7, R17 ;  /* 0x000000071c1c7223 */ /* 0x000fe20000010011 */
[--C-:B------:R-:W-:Y:S01]  /*0c30*/  HADD2.F32 R7, -RZ, R20.reuse.H0_H0 ;  /* 0x20000014ff077230 */ /* 0x100fe20000004100 */
[----:B------:R-:W-:Y:S01]  /*0c40*/  FFMA.FTZ R32, R33, R16, R32 ;  /* 0x0000001021207223 */ /* 0x000fe20000010020 */
[----:B------:R-:W-:-:S02]  /*0c50*/  HADD2.F32 R17, -RZ, R20.H1_H1 ;  /* 0x30000014ff117230 */ /* 0x000fc40000004100 */
[----:B------:R-:W-:Y:S02]  /*0c60*/  HADD2.F32 R20, -RZ, R29.H1_H1 ;  /* 0x3000001dff147230 */ /* 0x000fe40000004100 */
[----:B------:R-:W-:Y:S02]  /*0c70*/  HADD2.F32 R35, -RZ, R0.H1_H1 ;  /* 0x30000000ff237230 */ /* 0x000fe40000004100 */
[----:B------:R-:W-:Y:S01]  /*0c80*/  HADD2.F32 R36, -RZ, R18.H1_H1 ;  /* 0x30000012ff247230 */ /* 0x000fe20000004100 */
[----:B------:R-:W-:Y:S01]  /*0c90*/  FFMA.FTZ R32, R43, R20, R32 ;  /* 0x000000142b207223 */ /* 0x000fe20000010020 */
[--C-:B------:R-:W-:Y:S02]  /*0ca0*/  HADD2.F32 R29, -RZ, R23.reuse.H0_H0 ;  /* 0x20000017ff1d7230 */ /* 0x100fe40000004100 */
[----:B------:R-:W-:Y:S01]  /*0cb0*/  HADD2.F32 R18, -RZ, R23.H1_H1 ;  /* 0x30000017ff127230 */ /* 0x000fe20000004100 */
[----:B------:R-:W-:Y:S01]  /*0cc0*/  FFMA.FTZ R28, R35, R36, R28 ;  /* 0x00000024231c7223 */ /* 0x000fe2000001001c */
[----:B------:R-:W-:-:S02]  /*0cd0*/  HADD2.F32 R20, -RZ, R38.H0_H0 ;  /* 0x20000026ff147230 */ /* 0x000fc40000004100 */
[----:B------:R-:W-:Y:S02]  /*0ce0*/  HADD2.F32 R23, -RZ, R19.H0_H0 ;  /* 0x20000013ff177230 */ /* 0x000fe40000004100 */
[--C-:B------:R-:W-:Y:S02]  /*0cf0*/  HADD2.F32 R0, -RZ, R21.reuse.H0_H0 ;  /* 0x20000015ff007230 */ /* 0x100fe40000004100 */
[----:B------:R-:W-:Y:S01]  /*0d00*/  HADD2.F32 R16, -RZ, R21.H1_H1 ;  /* 0x30000015ff107230 */ /* 0x000fe20000004100 */
[----:B------:R-:W-:Y:S01]  /*0d10*/  FFMA.FTZ R20, R20, R23, R28 ;  /* 0x0000001714147223 */ /* 0x000fe2000001001c */
[--C-:B------:R-:W-:Y:S02]  /*0d20*/  HADD2.F32 R21, -RZ, R22.reuse.H0_H0 ;  /* 0x20000016ff157230 */ /* 0x100fe40000004100 */
[----:B------:R-:W-:Y:S02]  /*0d30*/  HADD2.F32 R33, -RZ, R22.H1_H1 ;  /* 0x30000016ff217230 */ /* 0x000fe40000004100 */
[----:B------:R-:W-:-:S02]  /*0d40*/  HADD2.F32 R38, -RZ, R38.H1_H1 ;  /* 0x30000026ff267230 */ /* 0x000fc40000004100 */
[----:B------:R-:W-:Y:S02]  /*0d50*/  HADD2.F32 R35, -RZ, R39.H0_H0 ;  /* 0x20000027ff237230 */ /* 0x000fe40000004100 */
[----:B------:R-:W-:Y:S02]  /*0d60*/  HADD2.F32 R22, -RZ, R30.H0_H0 ;  /* 0x2000001eff167230 */ /* 0x000fe40000004100 */
[----:B------:R-:W-:Y:S02]  /*0d70*/  HADD2.F32 R19, -RZ, R19.H1_H1 ;  /* 0x30000013ff137230 */ /* 0x000fe40000004100 */
[----:B------:R-:W-:Y:S01]  /*0d80*/  HADD2.F32 R2, -RZ, R8.H0_H0 ;  /* 0x20000008ff027230 */ /* 0x000fe20000004100 */
[----:B------:R-:W-:Y:S01]  /*0d90*/  FFMA.FTZ R32, R35, R22, R32 ;  /* 0x0000001623207223 */ /* 0x000fe20000010020 */
[----:B------:R-:W-:Y:S01]  /*0da0*/  HADD2.F32 R39, -RZ, R39.H1_H1 ;  /* 0x30000027ff277230 */ /* 0x000fe20000004100 */
[----:B------:R-:W-:Y:S01]  /*0db0*/  FFMA.FTZ R19, R38, R19, R20 ;  /* 0x0000001326137223 */ /* 0x000fe20000010014 */
[----:B------:R-:W-:-:S02]  /*0dc0*/  HADD2.F32 R30, -RZ, R30.H1_H1 ;  /* 0x3000001eff1e7230 */ /* 0x000fc40000004100 */
[----:B------:R-:W-:Y:S01]  /*0dd0*/  HADD2.F32 R8, -RZ, R8.H1_H1 ;  /* 0x30000008ff087230 */ /* 0x000fe20000004100 */
[----:B------:R-:W-:Y:S01]  /*0de0*/  FFMA.FTZ R2, R2, R7, R19 ;  /* 0x0000000702027223 */ /* 0x000fe20000010013 */
[--C-:B------:R-:W-:Y:S01]  /*0df0*/  HADD2.F32 R23, -RZ, R42.reuse.H0_H0 ;  /* 0x2000002aff177230 */ /* 0x100fe20000004100 */
[----:B------:R-:W-:Y:S01]  /*0e00*/  FFMA.FTZ R32, R39, R30, R32 ;  /* 0x0000001e27207223 */ /* 0x000fe20000010020 */
[----:B------:R-:W-:Y:S01]  /*0e10*/  HADD2.F32 R20, -RZ, R31.H0_H0 ;  /* 0x2000001fff147230 */ /* 0x000fe20000004100 */
[----:B------:R-:W-:Y:S01]  /*0e20*/  FFMA.FTZ R2, R8, R17, R2 ;  /* 0x0000001108027223 */ /* 0x000fe20000010002 */
[----:B------:R-:W-:Y:S02]  /*0e30*/  HADD2.F32 R3, -RZ, R9.H0_H0 ;  /* 0x20000009ff037230 */ /* 0x000fe40000004100 */
[----:B------:R-:W-:Y:S01]  /*0e40*/  HADD2.F32 R7, -RZ, R42.H1_H1 ;  /* 0x3000002aff077230 */ /* 0x000fe20000004100 */
[----:B------:R-:W-:Y:S01]  /*0e50*/  FFMA.FTZ R32, R23, R20, R32 ;  /* 0x0000001417207223 */ /* 0x000fe20000010020 */
[----:B------:R-:W-:Y:S01]  /*0e60*/  HADD2.F32 R31, -RZ, R31.H1_H1 ;  /* 0x3000001fff1f7230 */ /* 0x000fe20000004100 */
[----:B------:R-:W-:Y:S01]  /*0e70*/  FFMA.FTZ R0, R3, R0, R2 ;  /* 0x0000000003007223 */ /* 0x000fe20000010002 */
[----:B------:R-:W-:-:S02]  /*0e80*/  HADD2.F32 R9, -RZ, R9.H1_H1 ;  /* 0x30000009ff097230 */ /* 0x000fc40000004100 */
[----:B------:R-:W-:Y:S01]  /*0e90*/  HADD2.F32 R17, -RZ, R12.H0_H0 ;  /* 0x2000000cff117230 */ /* 0x000fe20000004100 */
        /* <DEDUP_REMOVED lines=8> */
[----:B------:R-:W-:Y:S01]  /*0f20*/  HADD2.F32 R10, -RZ, R10.H1_H1 ;  /* 0x3000000aff0a7230 */ /* 0x000fe20000004100 */
[----:B------:R-:W-:Y:S01]  /*0f30*/  SHF.R.S32.HI R8, RZ, 0x1f, R5 ;  /* 0x0000001fff087819 */ /* 0x000fe20000011405 */
[----:B------:R-:W-:Y:S01]  /*0f40*/  HADD2.F32 R7, -RZ, R13.H0_H0 ;  /* 0x2000000dff077230 */ /* 0x000fe20000004100 */
[----:B------:R-:W-:Y:S01]  /*0f50*/  FFMA.FTZ R32, R3, R24, R32 ;  /* 0x0000001803207223 */ /* 0x000fe20000010020 */
[----:B------:R-:W-:Y:S01]  /*0f60*/  HADD2.F32 R2, -RZ, R25.H0_H0 ;  /* 0x20000019ff027230 */ /* 0x000fe20000004100 */
[----:B------:R-:W-:Y:S01]  /*0f70*/  FFMA.FTZ R0, R10, R33, R0 ;  /* 0x000000210a007223 */ /* 0x000fe20000010000 */
[----:B------:R-:W-:Y:S01]  /*0f80*/  HADD2.F32 R6, -RZ, R11.H0_H0 ;  /* 0x2000000bff067230 */ /* 0x000fe20000004100 */
[----:B------:R-:W-:Y:S01]  /*0f90*/  LEA.HI R5, P1, R34, R5, RZ, 0x1d ;  /* 0x0000000522057211 */ /* 0x000fe2000783e8ff */
[----:B------:R-:W-:Y:S01]  /*0fa0*/  HADD2.F32 R13, -RZ, R13.H1_H1 ;  /* 0x3000000dff0d7230 */ /* 0x000fe20000004100 */
[----:B------:R-:W-:Y:S01]  /*0fb0*/  FFMA.FTZ R32, R7, R2, R32 ;  /* 0x0000000207207223 */ /* 0x000fe20000010020 */
[----:B------:R-:W-:Y:S01]  /*0fc0*/  HADD2.F32 R25, -RZ, R25.H1_H1 ;  /* 0x30000019ff197230 */ /* 0x000fe20000004100 */
[----:B------:R-:W-:Y:S01]  /*0fd0*/  FFMA.FTZ R0, R6, R29, R0 ;  /* 0x0000001d06007223 */ /* 0x000fe20000010000 */
[----:B------:R-:W-:Y:S01]  /*0fe0*/  HADD2.F32 R11, -RZ, R11.H1_H1 ;  /* 0x3000000bff0b7230 */ /* 0x000fe20000004100 */
[----:B------:R-:W-:Y:S01]  /*0ff0*/  IADD3.X R8, RZ, R8, RZ, P1, !PT ;  /* 0x00000008ff087210 */ /* 0x000fe20000ffe4ff */
[----:B------:R-:W-:Y:S01]  /*1000*/  HADD2.F32 R3, -RZ, R14.H0_H0 ;  /* 0x2000000eff037230 */ /* 0x000fe20000004100 */
[----:B------:R-:W-:Y:S01]  /*1010*/  FFMA.FTZ R32, R13, R25, R32 ;  /* 0x000000190d207223 */ /* 0x000fe20000010020 */
[----:B------:R-:W-:Y:S01]  /*1020*/  HADD2.F32 R2, -RZ, R26.H0_H0 ;  /* 0x2000001aff027230 */ /* 0x000fe20000004100 */
[----:B------:R-:W-:Y:S01]  /*1030*/  FFMA.FTZ R0, R11, R18, R0 ;  /* 0x000000120b007223 */ /* 0x000fe20000010000 */
[----:B------:R-:W-:-:S02]  /*1040*/  HADD2.F32 R7, -RZ, R14.H1_H1 ;  /* 0x3000000eff077230 */ /* 0x000fc40000004100 */
[----:B------:R-:W-:Y:S01]  /*1050*/  HADD2.F32 R26, -RZ, R26.H1_H1 ;  /* 0x3000001aff1a7230 */ /* 0x000fe20000004100 */
[----:B------:R-:W-:Y:S01]  /*1060*/  FFMA.FTZ R32, R3, R2, R32 ;  /* 0x0000000203207223 */ /* 0x000fe20000010020 */
[----:B------:R-:W-:Y:S01]  /*1070*/  HADD2.F32 R9, -RZ, R15.H0_H0 ;  /* 0x2000000fff097230 */ /* 0x000fe20000004100 */
[----:B------:R-:W0:Y:S01]  /*1080*/  SHFL.BFLY PT, R3, R0, 0x4, 0x1f ;  /* 0x0c801f0000037f89 */ /* 0x000e2200000e0000 */
[----:B------:R-:W-:Y:S01]  /*1090*/  HADD2.F32 R2, -RZ, R27.H0_H0 ;  /* 0x2000001bff027230 */ /* 0x000fe20000004100 */
[----:B------:R-:W-:Y:S01]  /*10a0*/  FFMA.FTZ R32, R7, R26, R32 ;  /* 0x0000001a07207223 */ /* 0x000fe20000010020 */
[----:B------:R-:W-:Y:S02]  /*10b0*/  HADD2.F32 R15, -RZ, R15.H1_H1 ;  /* 0x3000000fff0f7230 */ /* 0x000fe40000004100 */
[----:B------:R-:W-:Y:S01]  /*10c0*/  HADD2.F32 R27, -RZ, R27.H1_H1 ;  /* 0x3000001bff1b7230 */ /* 0x000fe20000004100 */
[----:B------:R-:W-:-:S04]  /*10d0*/  FFMA.FTZ R32, R9, R2, R32 ;  /* 0x0000000209207223 */ /* 0x000fc80000010020 */
[----:B------:R-:W-:-:S05]  /*10e0*/  FFMA.FTZ R32, R15, R27, R32 ;  /* 0x0000001b0f207223 */ /* 0x000fca0000010020 */
[----:B------:R-:W1:Y:S01]  /*10f0*/  SHFL.BFLY PT, R7, R32, 0x4, 0x1f ;  /* 0x0c801f0020077f89 */ /* 0x000e6200000e0000 */
[----:B0-----:R-:W-:-:S05]  /*1100*/  FADD.FTZ R3, R0, R3 ;  /* 0x0000000300037221 */ /* 0x001fca0000010000 */
[----:B------:R-:W0:Y:S01]  /*1110*/  SHFL.BFLY PT, R2, R3, 0x2, 0x1f ;  /* 0x0c401f0003027f89 */ /* 0x000e2200000e0000 */
[----:B-1----:R-:W-:-:S05]  /*1120*/  FADD.FTZ R6, R32, R7 ;  /* 0x0000000720067221 */ /* 0x002fca0000010000 */
[----:B------:R-:W1:Y:S01]  /*1130*/  SHFL.BFLY PT, R9, R6, 0x2, 0x1f ;  /* 0x0c401f0006097f89 */ /* 0x000e6200000e0000 */
[----:B0-----:R-:W-:Y:S01]  /*1140*/  FADD.FTZ R4, R3, R2 ;  /* 0x0000000203047221 */ /* 0x001fe20000010000 */
[----:B------:R-:W-:-:S04]  /*1150*/  LEA R2, P1, R5, c[0x0][0x3c8], 0x2 ;  /* 0x0000f20005027a11 */ /* 0x000fc800078210ff */
[----:B------:R-:W0:Y:S01]  /*1160*/  SHFL.BFLY PT, R7, R4, 0x1, 0x1f ;  /* 0x0c201f0004077f89 */ /* 0x000e2200000e0000 */
[----:B------:R-:W-:Y:S01]  /*1170*/  LEA.HI.X R3, R5, c[0x0][0x3cc], R8, 0x2, P1 ;  /* 0x0000f30005037a11 */ /* 0x000fe200008f1408 */
[----:B-1----:R-:W-:-:S05]  /*1180*/  FADD.FTZ R9, R6, R9 ;  /* 0x0000000906097221 */ /* 0x002fca0000010000 */
[----:B------:R-:W1:Y:S01]  /*1190*/  SHFL.BFLY PT, R0, R9, 0x1, 0x1f ;  /* 0x0c201f0009007f89 */ /* 0x000e6200000e0000 */
[----:B0-----:R-:W-:-:S04]  /*11a0*/  FADD.FTZ R7, R4, R7 ;  /* 0x0000000704077221 */ /* 0x001fc80000010000 */
[----:B------:R-:W-:-:S05]  /*11b0*/  FMUL.FTZ R7, R7, c[0x0][0x2d4] ;  /* 0x0000b50007077a20 */ /* 0x000fca0000410000 */
[----:B------:R0:W-:Y:S01]  /*11c0*/  @!P0 STG.E [R2.64], R7 ;  /* 0x0000000702008986 */ /* 0x0001e2000c101904 */
[----:B-1----:R-:W-:Y:S01]  /*11d0*/  FADD.FTZ R0, R9, R0 ;  /* 0x0000000009007221 */ /* 0x002fe20000010000 */
[----:B------:R-:W-:Y:S06]  /*11e0*/  @P0 EXIT ;  /* 0x000000000000094d */ /* 0x000fec0003800000 */
[----:B------:R-:W-:-:S05]  /*11f0*/  FMUL.FTZ R5, R0, c[0x0][0x2d4] ;  /* 0x0000b50000057a20 */ /* 0x000fca0000410000 */
[----:B------:R-:W-:Y:S01]  /*1200*/  STG.E [R2.64+0x80], R5 ;  /* 0x0000800502007986 */ /* 0x000fe2000c101904 */
[----:B------:R-:W-:Y:S05]  /*1210*/  EXIT ;  /* 0x000000000000794d */ /* 0x000fea0003800000 */
.L_x_623:
        /* <DEDUP_REMOVED lines=14> */
.L_x_1079:


//--------------------- .text._ZN5flash25flash_bwd_dot_do_o_kernelILb1E23Flash_bwd_kernel_traitsILi128ELi64ELi64ELi8ELi4ELi2ELi2ELb1ELb0EN7cutlass6half_tE19Flash_kernel_traitsILi128ELi64ELi64ELi8ES3_EEEEvNS_16Flash_bwd_paramsE --------------------------
	.section	.text._ZN5flash25flash_bwd_dot_do_o_kernelILb1E23Flash_bwd_kernel_traitsILi128ELi64ELi64ELi8ELi4ELi2ELi2ELb1ELb0EN7cutlass6half_tE19Flash_kernel_traitsILi128ELi64ELi64ELi8ES3_EEEEvNS_16Flash_bwd_paramsE,"ax",@progbits
	.sectioninfo	@"SHI_REGISTERS=51"
	.align	128
        .global         _ZN5flash25flash_bwd_dot_do_o_kernelILb1E23Flash_bwd_kernel_traitsILi128ELi64ELi64ELi8ELi4ELi2ELi2ELb1ELb0EN7cutlass6half_tE19Flash_kernel_traitsILi128ELi64ELi64ELi8ES3_EEEEvNS_16Flash_bwd_paramsE
        .type           _ZN5flash25flash_bwd_dot_do_o_kernelILb1E23Flash_bwd_kernel_traitsILi128ELi64ELi64ELi8ELi4ELi2ELi2ELb1ELb0EN7cutlass6half_tE19Flash_kernel_traitsILi128ELi64ELi64ELi8ES3_EEEEvNS_16Flash_bwd_paramsE,@function
        .size           _ZN5flash25flash_bwd_dot_do_o_kernelILb1E23Flash_bwd_kernel_traitsILi128ELi64ELi64ELi8ELi4ELi2ELi2ELb1ELb0EN7cutlass6half_tE19Flash_kernel_traitsILi128ELi64ELi64ELi8ES3_EEEEvNS_16Flash_bwd_paramsE,(.L_x_1080 - _ZN5flash25flash_bwd_dot_do_o_kernelILb1E23Flash_bwd_kernel_traitsILi128ELi64ELi64ELi8ELi4ELi2ELi2ELb1ELb0EN7cutlass6half_tE19Flash_kernel_traitsILi128ELi64ELi64ELi8ES3_EEEEvNS_16Flash_bwd_paramsE)
        .other          _ZN5flash25flash_bwd_dot_do_o_kernelILb1E23Flash_bwd_kernel_traitsILi128ELi64ELi64ELi8ELi4ELi2ELi2ELb1ELb0EN7cutlass6half_tE19Flash_kernel_traitsILi128ELi64ELi64ELi8ES3_EEEEvNS_16Flash_bwd_paramsE,@"STO_CUDA_ENTRY STV_DEFAULT"
_ZN5flash25flash_bwd_dot_do_o_kernelILb1E23Flash_bwd_kernel_traitsILi128ELi64ELi64ELi8ELi4ELi2ELi2ELb1ELb0EN7cutlass6half_tE19Flash_kernel_traitsILi128ELi64ELi64ELi8ES3_EEEEvNS_16Flash_bwd_paramsE:
.text._ZN5flash25flash_bwd_dot_do_o_kernelILb1E23Flash_bwd_kernel_traitsILi128ELi64ELi64ELi8ELi4ELi2ELi2ELb1ELb0EN7cutlass6half_tE19Flash_kernel_traitsILi128ELi64ELi64ELi8ES3_EEEEvNS_16Flash_bwd_paramsE:
        /* <DEDUP_REMOVED lines=10> */
[----:B------:R-:W0:Y:S01]  /*00a0*/  S2R R0, SR_CTAID.X ;  /* 0x0000000000007919 */ /* 0x000e220000002500 */
[----:B--2---:R-:W-:Y:S01]  /*00b0*/  @P0 IADD3 R10, R5, -R12, RZ ;  /* 0x8000000c050a0210 */ /* 0x004fe20007ffe0ff */
[----:B0-----:R-:W-:Y:S01]  /*00c0*/  IMAD.SHL.U32 R5, R0, 0x40, RZ ;  /* 0x0000004000057824 */ /* 0x001fe200078e00ff */
[----:B------:R-:W-:-:S04]  /*00d0*/  @!P0 MOV R10, c[0x0][0x214] ;  /* 0x00008500000a8a02 */ /* 0x000fc80000000f00 */
[----:B------:R-:W-:-:S13]  /*00e0*/  ISETP.GT.AND P1, PT, R10, R5, PT ;  /* 0x000000050a00720c */ /* 0x000fda0003f24270 */
[----:B------:R-:W-:Y:S05]  /*00f0*/  @!P1 EXIT ;  /* 0x000000000000994d */ /* 0x000fea0003800000 */
[----:B------:R-:W-:Y:S01]  /*0100*/  ISETP.NE.AND P1, PT, R12, -0x1, PT ;  /* 0xffffffff0c00780c */ /* 0x000fe20003f25270 */
[----:B------:R-:W-:Y:S01]  /*0110*/  IMAD.WIDE R2, R9, 0x80, RZ ;  /* 0x0000008009027825 */ /* 0x000fe200078e02ff */
[----:B------:R-:W-:Y:S01]  /*0120*/  MOV R37, c[0x0][0x1c0] ;  /* 0x0000700000257a02 */ /* 0x000fe20000000f00 */
[----:B------:R-:W0:Y:S01]  /*0130*/  S2R R30, SR_CTAID.Z ;  /* 0x00000000001e7919 */ /* 0x000e220000002700 */
[----:B------:R-:W-:Y:S02]  /*0140*/  ULDC.U8 UR6, c[0x0][0x328] ;  /* 0x0000ca0000067ab9 */ /* 0x000fe40000000000 */
[----:B------:R-:W-:Y:S01]  /*0150*/  SEL R18, R2, RZ, P0 ;  /* 0x000000ff02127207 */ /* 0x000fe20000000000 */
[----:B------:R-:W1:Y:S01]  /*0160*/  S2R R39, SR_TID.X ;  /* 0x0000000000277919 */ /* 0x000e620000002100 */
[----:B------:R-:W-:Y:S01]  /*0170*/  SEL R20, R3, RZ, P0 ;  /* 0x000000ff03147207 */ /* 0x000fe20000000000 */
[----:B------:R-:W-:-:S04]  /*0180*/  IMAD.WIDE R2, R9, c[0x0][0x224], RZ ;  /* 0x0000890009027a25 */ /* 0x000fc800078e02ff */
[--C-:B------:R-:W-:Y:S01]  /*0190*/  @!P1 SHF.R.S32.HI R0, RZ, 0x1f, R9.reuse ;  /* 0x0000001fff009819 */ /* 0x100fe20000011409 */
[----:B------:R-:W-:Y:S01]  /*01a0*/  @P1 IMAD.WIDE.U32 R6, R12, c[0x0][0x370], RZ ;  /* 0x0000dc000c061a25 */ /* 0x000fe200078e00ff */
[----:B------:R-:W-:-:S03]  /*01b0*/  @!P1 SHF.R.S32.HI R13, RZ, 0x1f, R9 ;  /* 0x0000001fff0d9819 */ /* 0x000fc60000011409 */
[----:B------:R-:W-:Y:S02]  /*01c0*/  @!P1 IMAD R8, R0, c[0x0][0x368], RZ ;  /* 0x0000da0000089a24 */ /* 0x000fe400078e02ff */
[C---:B------:R-:W-:Y:S01]  /*01d0*/  @P1 IMAD R4, R12.reuse, c[0x0][0x374], R7 ;  /* 0x0000dd000c041a24 */ /* 0x040fe200078e0207 */
[----:B------:R-:W-:Y:S01]  /*01e0*/  SHF.R.S32.HI R7, RZ, 0x1f, R37 ;  /* 0x0000001fff077819 */ /* 0x000fe20000011425 */
[----:B------:R-:W-:-:S04]  /*01f0*/  @P1 IMAD.WIDE.U32 R16, R12, c[0x0][0x1e8], RZ ;  /* 0x00007a000c101a25 */ /* 0x000fc800078e00ff */
[----:B------:R-:W-:Y:S02]  /*0200*/  IMAD R11, R3, c[0x0][0x1c0], RZ ;  /* 0x00007000030b7a24 */ /* 0x000fe400078e02ff */
[----:B------:R-:W-:-:S04]  /*0210*/  @!P1 IMAD.WIDE.U32 R14, R9, c[0x0][0x368], RZ ;  /* 0x0000da00090e9a25 */ /* 0x000fc800078e00ff */
[----:B------:R-:W-:Y:S01]  /*0220*/  @!P1 IMAD R3, R9, c[0x0][0x36c], R8 ;  /* 0x0000db0009039a24 */ /* 0x000fe200078e0208 */
[----:B------:R-:W-:Y:S01]  /*0230*/  @P1 MOV R8, R16 ;  /* 0x0000001000081202 */ /* 0x000fe20000000f00 */
[C---:B------:R-:W-:Y:S01]  /*0240*/  IMAD R11, R2.reuse, R7, R11 ;  /* 0x00000007020b7224 */ /* 0x040fe200078e020b */
[----:B------:R-:W-:Y:S01]  /*0250*/  @!P1 MOV R6, R14 ;  /* 0x0000000e00069202 */ /* 0x000fe20000000f00 */
[----:B------:R-:W-:Y:S02]  /*0260*/  @!P1 IMAD.IADD R4, R15, 0x1, R3 ;  /* 0x000000010f049824 */ /* 0x000fe400078e0203 */
[----:B------:R-:W-:Y:S01]  /*0270*/  @!P1 IMAD R16, R13, c[0x0][0x1e0], RZ ;  /* 0x000078000d109a24 */ /* 0x000fe200078e02ff */
[----:B------:R-:W-:Y:S01]  /*0280*/  @P1 MOV R13, R12 ;  /* 0x0000000c000d1202 */ /* 0x000fe20000000f00 */
[----:B------:R-:W-:-:S04]  /*0290*/  IMAD.WIDE.U32 R2, R2, c[0x0][0x1c0], RZ ;  /* 0x0000700002027a25 */ /* 0x000fc800078e00ff */
[----:B------:R-:W-:Y:S01]  /*02a0*/  @!P1 IMAD R7, R9, c[0x0][0x1e4], R16 ;  /* 0x0000790009079a24 */ /* 0x000fe200078e0210 */
[----:B------:R-:W-:Y:S01]  /*02b0*/  MOV R16, c[0x0][0x22c] ;  /* 0x00008b0000107a02 */ /* 0x000fe20000000f00 */
[----:B------:R-:W-:Y:S01]  /*02c0*/  @!P1 IMAD.WIDE.U32 R14, R9, c[0x0][0x1e0], RZ ;  /* 0x00007800090e9a25 */ /* 0x000fe200078e00ff */
[----:B------:R-:W-:Y:S02]  /*02d0*/  IADD3 R11, R3, R11, RZ ;  /* 0x0000000b030b7210 */ /* 0x000fe40007ffe0ff */
[----:B------:R-:W-:Y:S01]  /*02e0*/  SHF.R.S32.HI R3, RZ, 0x1f, R16 ;  /* 0x0000001fff037819 */ /* 0x000fe20000011410 */
[----:B------:R-:W-:Y:S01]  /*02f0*/  @P1 IMAD R0, R12, c[0x0][0x1ec], R17 ;  /* 0x00007b000c001a24 */ /* 0x000fe200078e0211 */
[----:B------:R-:W-:Y:S01]  /*0300*/  @!P1 MOV R8, R14 ;  /* 0x0000000e00089202 */ /* 0x000fe20000000f00 */
[----:B------:R-:W-:Y:S01]  /*0310*/  IMAD R16, R11, c[0x0][0x22c], RZ ;  /* 0x00008b000b107a24 */ /* 0x000fe200078e02ff */
[----:B------:R-:W-:Y:S01]  /*0320*/  @!P1 IADD3 R0, R15, R7, RZ ;  /* 0x000000070f009210 */ /* 0x000fe20007ffe0ff */
[----:B------:R-:W-:Y:S01]  /*0330*/  IMAD.WIDE R14, R37, c[0x0][0x22c], RZ ;  /* 0x00008b00250e7a25 */ /* 0x000fe200078e02ff */
[----:B------:R-:W-:-:S02]  /*0340*/  SHF.R.S32.HI R7, RZ, 0x1f, R5 ;  /* 0x0000001fff077819 */ /* 0x000fc40000011405 */
[----:B------:R-:W-:Y:S01]  /*0350*/  IADD3 R11, P0, R5, R18, RZ ;  /* 0x00000012050b7210 */ /* 0x000fe20007f1e0ff */
[----:B------:R-:W-:Y:S01]  /*0360*/  @!P1 IMAD.MOV.U32 R13, RZ, RZ, -0x1 ;  /* 0xffffffffff0d9424 */ /* 0x000fe200078e00ff */
[----:B------:R-:W-:Y:S01]  /*0370*/  MOV R17, RZ ;  /* 0x000000ff00117202 */ /* 0x000fe20000000f00 */
[----:B------:R-:W-:Y:S01]  /*0380*/  IMAD R21, R3, R2, R16 ;  /* 0x0000000203157224 */ /* 0x000fe200078e0210 */
[----:B------:R-:W-:Y:S01]  /*0390*/  IADD3.X R3, R7, R20, RZ, P0, !PT ;  /* 0x0000001407037210 */ /* 0x000fe200007fe4ff */
[----:B------:R-:W-:Y:S01]  /*03a0*/  IMAD R19, R15, R13, RZ ;  /* 0x0000000d0f137224 */ /* 0x000fe200078e02ff */
[----:B------:R-:W-:-:S03]  /*03b0*/  ISETP.NE.AND P0, PT, RZ, UR6, PT ;  /* 0x00000006ff007c0c */ /* 0x000fc6000bf05270 */
[----:B------:R-:W-:Y:S02]  /*03c0*/  IMAD R23, R14, R17, R19 ;  /* 0x000000110e177224 */ /* 0x000fe400078e0213 */
[----:B------:R-:W-:-:S04]  /*03d0*/  IMAD.WIDE.U32 R16, R2, c[0x0][0x22c], RZ ;  /* 0x00008b0002107a25 */ /* 0x000fc800078e00ff */
[----:B------:R-:W-:Y:S01]  /*03e0*/  IMAD R20, R3, R14, RZ ;  /* 0x0000000e03147224 */ /* 0x000fe200078e02ff */
[----:B------:R-:W-:Y:S01]  /*03f0*/  IADD3 R21, R17, R21, RZ ;  /* 0x0000001511157210 */ /* 0x000fe20007ffe0ff */
[----:B------:R-:W-:-:S04]  /*0400*/  IMAD.WIDE.U32 R18, R14, R13, RZ ;  /* 0x0000000d0e127225 */ /* 0x000fc800078e00ff */
[----:B0-----:R-:W-:Y:S02]  /*0410*/  IMAD R13, R30, c[0x0][0x22c], RZ ;  /* 0x00008b001e0d7a24 */ /* 0x001fe400078e02ff */
[----:B------:R-:W-:-:S04]  /*0420*/  IMAD.WIDE.U32 R2, R11, R14, RZ ;  /* 0x0000000e0b027225 */ /* 0x000fc800078e00ff */
[----:B------:R-:W-:Y:S01]  /*0430*/  IMAD R17, R15, R11, R20 ;  /* 0x0000000b0f117224 */ /* 0x000fe200078e0214 */
[----:B------:R-:W-:Y:S01]  /*0440*/  SEL R20, R16, R18, !P1 ;  /* 0x0000001210147207 */ /* 0x000fe20004800000 */
[----:B------:R-:W-:Y:S01]  /*0450*/  @P1 IMAD.IADD R21, R19, 0x1, R23 ;  /* 0x0000000113151824 */ /* 0x000fe200078e0217 */
[----:B------:R-:W-:Y:S02]  /*0460*/  SHF.R.S32.HI R11, RZ, 0x1f, R30 ;  /* 0x0000001fff0b7819 */ /* 0x000fe4000001141e */
[----:B------:R-:W-:Y:S02]  /*0470*/  SHF.R.S32.HI R15, RZ, 0x1f, R13 ;  /* 0x0000001fff0f7819 */ /* 0x000fe4000001140d */
[----:B------:R-:W-:Y:S01]  /*0480*/  IADD3 R18, R3, R17, RZ ;  /* 0x0000001103127210 */ /* 0x000fe20007ffe0ff */
[----:B------:R-:W-:Y:S05]  /*0490*/  @!P0 BRA `(.L_x_624) ;  /* 0x0000007000008947 */ /* 0x000fea0003800000 */
[----:B-1----:R-:W-:Y:S01]  /*04a0*/  HFMA2.MMA R14, -RZ, RZ, 0, 7.62939453125e-06 ;  /* 0x00000080ff0e7435 */ /* 0x002fe200000001ff */
[----:B------:R-:W-:Y:S01]  /*04b0*/  @!P1 IMAD R12, R9, c[0x0][0x224], RZ ;  /* 0x00008900090c9a24 */ /* 0x000fe200078e02ff */
[----:B------:R-:W-:-:S04]  /*04c0*/  MOV R17, c[0x0][0x210] ;  /* 0x0000840000117a02 */ /* 0x000fc80000000f00 */
[----:B------:R-:W-:-:S04]  /*04d0*/  LEA R12, R9, R12, 0x7 ;  /* 0x0000000c090c7211 */ /* 0x000fc800078e38ff */
[----:B------:R-:W-:-:S04]  /*04e0*/  IMAD R9, R14, R17, c[0x0][0x234] ;  /* 0x00008d000e097624 */ /* 0x000fc800078e0211 */
[----:B------:R-:W-:Y:S01]  /*04f0*/  IMAD R36, R9, R30, R12 ;  /* 0x0000001e09247224 */ /* 0x000fe200078e020c */
[----:B------:R-:W-:Y:S05]  /*0500*/  BRA `(.L_x_625) ;  /* 0x0000002000007947 */ /* 0x000fea0003800000 */
.L_x_624:
[----:B-1----:R-:W-:-:S04]  /*0510*/  IMAD R9, R9, c[0x0][0x1c0], R30 ;  /* 0x0000700009097a24 */ /* 0x002fc800078e021e */
[----:B------:R-:W-:Y:S02]  /*0520*/  IMAD R36, R9, c[0x0][0x224], RZ ;  /* 0x0000890009247a24 */ /* 0x000fe400078e02ff */
.L_x_625:
[----:B------:R-:W-:Y:S01]  /*0530*/  SHF.R.S32.HI R12, RZ, 0x1f, R39 ;  /* 0x0000001fff0c7819 */ /* 0x000fe20000011427 */
[----:B------:R-:W-:Y:S01]  /*0540*/  IMAD R37, R37, c[0x0][0x22c], RZ ;  /* 0x00008b0025257a24 */ /* 0x000fe200078e02ff */
[----:B------:R-:W-:Y:S01]  /*0550*/  IADD3 R9, P0, P1, R2, R20, R13 ;  /* 0x0000001402097210 */ /* 0x000fe2000791e00d */
[----:B------:R-:W-:Y:S01]  /*0560*/  IMAD R33, R11, c[0x0][0x1f0], RZ ;  /* 0x00007c000b217a24 */ /* 0x000fe200078e02ff */
[CC--:B------:R-:W-:Y:S01]  /*0570*/  LEA.HI R3, R12.reuse, R39.reuse, RZ, 0x4 ;  /* 0x000000270c037211 */ /* 0x0c0fe200078f20ff */
[----:B------:R-:W-:Y:S01]  /*0580*/  BSSY B0, `(.L_x_626) ;  /* 0x000003a000007945 */ /* 0x000fe20003800000 */
[----:B------:R-:W-:Y:S01]  /*0590*/  LEA.HI R12, R12, R39, RZ, 0x3 ;  /* 0x000000270c0c7211 */ /* 0x000fe200078f18ff */
[----:B------:R-:W-:Y:S01]  /*05a0*/  IMAD R33, R30, c[0x0][0x1f4], R33 ;  /* 0x00007d001e217a24 */ /* 0x000fe200078e0221 */
[----:B------:R-:W-:Y:S02]  /*05b0*/  LOP3.LUT R16, R3, 0x3ffffff0, RZ, 0xc0, !PT ;  /* 0x3ffffff003107812 */ /* 0x000fe400078ec0ff */
[----:B------:R-:W-:-:S02]  /*05c0*/  LOP3.LUT R14, R12, 0x1ffffff8, RZ, 0xc0, !PT ;  /* 0x1ffffff80c0e7812 */ /* 0x000fc400078ec0ff */
[----:B------:R-:W-:Y:S01]  /*05d0*/  SHF.R.S32.HI R3, RZ, 0x4, R3 ;  /* 0x00000004ff037819 */ /* 0x000fe20000011403 */
[----:B------:R-:W-:Y:S01]  /*05e0*/  IMAD.IADD R16, R39, 0x1, -R16 ;  /* 0x0000000127107824 */ /* 0x000fe200078e0a10 */
[----:B------:R-:W-:Y:S02]  /*05f0*/  IADD3 R14, -R14, R39, RZ ;  /* 0x000000270e0e7210 */ /* 0x000fe40007ffe1ff */
[----:B------:R-:W-:Y:S01]  /*0600*/  IADD3.X R17, R18, R21, R15, P0, P1 ;  /* 0x0000001512117210 */ /* 0x000fe200007e240f */
[----:B------:R-:W-:Y:S01]  /*0610*/  IMAD.IADD R18, R10, 0x1, -R5 ;  /* 0x000000010a127824 */ /* 0x000fe200078e0a05 */
[----:B------:R-:W-:Y:S01]  /*0620*/  SHF.L.U32 R16, R16, 0x2, RZ ;  /* 0x0000000210107819 */ /* 0x000fe200000006ff */
[C---:B------:R-:W-:Y:S01]  /*0630*/  IMAD R10, R7.reuse, c[0x0][0x1e8], RZ ;  /* 0x00007a00070a7a24 */ /* 0x040fe200078e02ff */
[----:B------:R-:W-:Y:S01]  /*0640*/  SHF.L.U32 R2, R14, 0x3, RZ ;  /* 0x000000030e027819 */ /* 0x000fe200000006ff */
[----:B------:R-:W-:Y:S01]  /*0650*/  IMAD R14, R7, c[0x0][0x370], RZ ;  /* 0x0000dc00070e7a24 */ /* 0x000fe200078e02ff */
[----:B------:R-:W-:Y:S01]  /*0660*/  SHF.R.S32.HI R35, RZ, 0x3, R12 ;  /* 0x00000003ff237819 */ /* 0x000fe2000001140c */
[----:B------:R-:W-:Y:S01]  /*0670*/  IMAD R16, R3, R37, R16 ;  /* 0x0000002503107224 */ /* 0x000fe200078e0210 */
[----:B------:R-:W-:Y:S01]  /*0680*/  SHF.R.S32.HI R3, RZ, 0x1f, R2 ;  /* 0x0000001fff037819 */ /* 0x000fe20000011402 */
[C---:B------:R-:W-:Y:S01]  /*0690*/  IMAD R19, R5.reuse, c[0x0][0x374], R14 ;  /* 0x0000dd0005137a24 */ /* 0x040fe200078e020e */
[C---:B------:R-:W-:Y:S01]  /*06a0*/  IADD3 R36, R5.reuse, R36, RZ ;  /* 0x0000002405247210 */ /* 0x040fe20007ffe0ff */
[----:B------:R-:W-:Y:S01]  /*06b0*/  IMAD R23, R5, c[0x0][0x1ec], R10 ;  /* 0x00007b0005177a24 */ /* 0x000fe200078e020a */
[----:B------:R-:W-:Y:S01]  /*06c0*/  ISETP.GE.AND P0, PT, R35, R18, PT ;  /* 0x000000122300720c */ /* 0x000fe20003f06270 */
[----:B------:R-:W-:Y:S01]  /*06d0*/  IMAD.WIDE.U32 R12, R5, c[0x0][0x370], R2 ;  /* 0x0000dc00050c7a25 */ /* 0x000fe200078e0002 */
[----:B------:R-:W-:-:S02]  /*06e0*/  IADD3 R7, P2, R16, R9, RZ ;  /* 0x0000000910077210 */ /* 0x000fc40007f5e0ff */
[----:B------:R-:W-:Y:S01]  /*06f0*/  SHF.R.S32.HI R34, RZ, 0x1f, R35 ;  /* 0x0000001fff227819 */ /* 0x000fe20000011423 */
[----:B------:R-:W-:Y:S01]  /*0700*/  IMAD.WIDE.U32 R14, R5, c[0x0][0x1e8], R2 ;  /* 0x00007a00050e7a25 */ /* 0x000fe200078e0002 */
[----:B------:R-:W-:Y:S02]  /*0710*/  IADD3 R20, P3, R6, R12, RZ ;  /* 0x0000000c06147210 */ /* 0x000fe40007f7e0ff */
[----:B------:R-:W-:Y:S02]  /*0720*/  IADD3 R5, R35, 0x20, RZ ;  /* 0x0000002023057810 */ /* 0x000fe40007ffe0ff */
[----:B------:R-:W-:Y:S02]  /*0730*/  IADD3.X R21, R4, R13, R19, P3, !PT ;  /* 0x0000000d04157210 */ /* 0x000fe40001ffe413 */
[----:B------:R-:W-:Y:S01]  /*0740*/  ISETP.GE.AND P1, PT, R5, R18, PT ;  /* 0x000000120500720c */ /* 0x000fe20003f26270 */
[----:B------:R-:W-:Y:S01]  /*0750*/  IMAD R5, R11, c[0x0][0x378], RZ ;  /* 0x0000de000b057a24 */ /* 0x000fe200078e02ff */
[----:B------:R-:W-:Y:S01]  /*0760*/  IADD3 R8, P3, R8, R14, RZ ;  /* 0x0000000e08087210 */ /* 0x000fe20007f7e0ff */
[----:B------:R-:W-:Y:S01]  /*0770*/  IMAD.WIDE.U32 R20, R30, c[0x0][0x378], R20 ;  /* 0x0000de001e147a25 */ /* 0x000fe200078e0014 */
[----:B------:R-:W-:Y:S01]  /*0780*/  LEA.HI.X.SX32 R16, R16, R17, 0x1, P2 ;  /* 0x0000001110107211 */ /* 0x000fe200010f0eff */
[----:B------:R-:W-:Y:S01]  /*0790*/  CS2R R12, SRZ ;  /* 0x00000000000c7805 */ /* 0x000fe2000001ff00 */
[----:B------:R-:W-:Y:S01]  /*07a0*/  IADD3.X R9, R0, R15, R23, P3, !PT ;  /* 0x0000000f00097210 */ /* 0x000fe20001ffe417 */
[C---:B------:R-:W-:Y:S01]  /*07b0*/  IMAD R23, R30.reuse, c[0x0][0x37c], R5 ;  /* 0x0000df001e177a24 */ /* 0x040fe200078e0205 */
[C---:B------:R-:W-:Y:S01]  /*07c0*/  LEA R28, P2, R7.reuse, c[0x0][0x350], 0x2 ;  /* 0x0000d400071c7a11 */ /* 0x040fe200078410ff */
[----:B------:R-:W-:Y:S01]  /*07d0*/  CS2R R14, SRZ ;  /* 0x00000000000e7805 */ /* 0x000fe2000001ff00 */
[----:B------:R-:W-:Y:S01]  /*07e0*/  CS2R R4, SRZ ;  /* 0x0000000000047805 */ /* 0x000fe2000001ff00 */
[----:B------:R-:W-:Y:S01]  /*07f0*/  IMAD.WIDE.U32 R30, R30, c[0x0][0x1f0], R8 ;  /* 0x00007c001e1e7a25 */ /* 0x000fe200078e0008 */
[----:B------:R-:W-:-:S02]  /*0800*/  LEA.HI.X R29, R7, c[0x0][0x354], R16, 0x2, P2 ;  /* 0x0000d500071d7a11 */ /* 0x000fc400010f1410 */
[----:B------:R-:W-:Y:S01]  /*0810*/  CS2R R16, SRZ ;  /* 0x0000000000107805 */ /* 0x000fe2000001ff00 */
[----:B------:R-:W-:Y:S01]  /*0820*/  MOV R8, RZ ;  /* 0x000000ff00087202 */ /* 0x000fe20000000f00 */
[----:B------:R-:W-:Y:S01]  /*0830*/  CS2R R6, SRZ ;  /* 0x0000000000067805 */ /* 0x000fe2000001ff00 */
[----:B------:R-:W-:Y:S02]  /*0840*/  IADD3 R41, R2, 0x40, RZ ;  /* 0x0000004002297810 */ /* 0x000fe40007ffe0ff */
[----:B------:R-:W-:Y:S01]  /*0850*/  IADD3 R23, R21, R23, RZ ;  /* 0x0000001715177210 */ /* 0x000fe20007ffe0ff */
[----:B------:R-:W-:Y:S05]  /*0860*/  @P0 BRA `(.L_x_627) ;  /* 0x000000b000000947 */ /* 0x000fea0003800000 */
[----:B------:R-:W-:Y:S01]  /*0870*/  MOV R22, R20 ;  /* 0x0000001400167202 */ /* 0x000fe20000000f00 */
[----:B------:R-:W-:Y:S01]  /*0880*/  IMAD R0, R34, c[0x0][0x370], RZ ;  /* 0x0000dc0022007a24 */ /* 0x000fe200078e02ff */
[----:B------:R-:W-:Y:S02]  /*0890*/  ISETP.GE.AND P2, PT, R2, c[0x0][0x220], PT ;  /* 0x0000880002007a0c */ /* 0x000fe40003f46270 */
        /* <DEDUP_REMOVED lines=8> */
.L_x_627:
[----:B------:R-:W-:Y:S05]  /*0920*/  BSYNC B0 ;  /* 0x0000000000007941 */ /* 0x000fea0003800000 */
.L_x_626:
[----:B------:R-:W-:Y:S01]  /*0930*/  BSSY B0, `(.L_x_628) ;  /* 0x0000017000007945 */ /* 0x000fe20003800000 */
[----:B------:R-:W-:Y:S01]  /*0940*/  HFMA2.MMA R9, -RZ, RZ, 0, 0 ;  /* 0x00000000ff097435 */ /* 0x000fe200000001ff */
[----:B-----5:R-:W-:Y:S01]  /*0950*/  IMAD.MOV.U32 R0, RZ, RZ, R12 ;  /* 0x000000ffff007224 */ /* 0x020fe200078e000c */
[----:B------:R-:W-:Y:S01]  /*0960*/  MOV R40, R13 ;  /* 0x0000000d00287202 */ /* 0x000fe20000000f00 */
[----:B0-----:R-:W-:Y:S01]  /*0970*/  CS2R R18, SRZ ;  /* 0x0000000000127805 */ /* 0x001fe2000001ff00 */
[----:B------:R-:W-:Y:S01]  /*0980*/  MOV R38, R14 ;  /* 0x0000000e00267202 */ /* 0x000fe20000000f00 */
[----:B------:R-:W-:Y:S01]  /*0990*/  CS2R R10, SRZ ;  /* 0x00000000000a7805 */ /* 0x000fe2000001ff00 */
[----:B------:R-:W-:Y:S01]  /*09a0*/  MOV R43, R15 ;  /* 0x0000000f002b7202 */ /* 0x000fe20000000f00 */
[----:B------:R-:W-:Y:S05]  /*09b0*/  @P1 BRA `(.L_x_629) ;  /* 0x000000e000001947 */ /* 0x000fea0003800000 */
[----:B------:R-:W-:Y:S02]  /*09c0*/  IADD3 R15, P2, R35, 0x20, RZ ;  /* 0x00000020230f7810 */ /* 0x000fe40007f5e0ff */
[----:B------:R-:W-:-:S02]  /*09d0*/  MOV R13, R23 ;  /* 0x00000017000d7202 */ /* 0x000fc40000000f00 */
[----:B------:R-:W-:Y:S01]  /*09e0*/  ISETP.GE.AND P3, PT, R2, c[0x0][0x220], PT ;  /* 0x0000880002007a0c */ /* 0x000fe20003f66270 */
[----:B------:R-:W-:Y:S01]  /*09f0*/  IMAD.X R12, RZ, RZ, R34, P2 ;  /* 0x000000ffff0c7224 */ /* 0x000fe200010e0622 */
[----:B------:R-:W-:-:S03]  /*0a00*/  ISETP.GE.AND P4, PT, R41, c[0x0][0x220], PT ;  /* 0x0000880029007a0c */ /* 0x000fc60003f86270 */
[----:B------:R-:W-:Y:S01]  /*0a10*/  IMAD R14, R12, c[0x0][0x370], RZ ;  /* 0x0000dc000c0e7a24 */ /* 0x000fe200078e02ff */
[----:B------:R-:W-:-:S05]  /*0a20*/  MOV R12, R20 ;  /* 0x00000014000c7202 */ /* 0x000fca0000000f00 */
[----:B------:R-:W-:-:S04]  /*0a30*/  IMAD.WIDE.U32 R12, R15, c[0x0][0x370], R12 ;  /* 0x0000dc000f0c7a25 */ /* 0x000fc800078e000c */
[----:B------:R-:W-:Y:S01]  /*0a40*/  IMAD R15, R15, c[0x0][0x374], R14 ;  /* 0x0000dd000f0f7a24 */ /* 0x000fe200078e020e */
[----:B------:R-:W-:-:S04]  /*0a50*/  LEA R14, P2, R12, c[0x0][0x330], 0x1 ;  /* 0x0000cc000c0e7a11 */ /* 0x000fc800078408ff */
[----:B------:R-:W-:-:S04]  /*0a60*/  IADD3 R13, R13, R15, RZ ;  /* 0x0000000f0d0d7210 */ /* 0x000fc80007ffe0ff */
[----:B------:R-:W-:-:S05]  /*0a70*/  LEA.HI.X R15, R12, c[0x0][0x334], R13, 0x1, P2 ;  /* 0x0000cd000c0f7a11 */ /* 0x000fca00010f0c0d */
[----:B------:R0:W5:Y:S04]  /*0a80*/  @!P3 LDG.E.128 R16, [R14.64] ;  /* 0x000000040e10b981 */ /* 0x000168000c1e1d00 */
[----:B------:R0:W5:Y:S02]  /*0a90*/  @!P4 LDG.E.128 R8, [R14.64+0x80] ;  /* 0x000080040e08c981 */ /* 0x000164000c1e1d00 */
.L_x_629:
[----:B------:R-:W-:Y:S05]  /*0aa0*/  BSYNC B0 ;  /* 0x0000000000007941 */ /* 0x000fea0003800000 */
.L_x_628:
[----:B------:R-:W-:Y:S01]  /*0ab0*/  BSSY B0, `(.L_x_630) ;  /* 0x0000018000007945 */ /* 0x000fe20003800000 */
[----:B------:R-:W-:Y:S01]  /*0ac0*/  HFMA2.MMA R20, -RZ, RZ, 0, 0 ;  /* 0x00000000ff147435 */ /* 0x000fe200000001ff */
[----:B-----5:R-:W-:Y:S01]  /*0ad0*/  MOV R42, R16 ;  /* 0x00000010002a7202 */ /* 0x020fe20000000f00 */
[----:B------:R-:W-:Y:S01]  /*0ae0*/  IMAD.MOV.U32 R44, RZ, RZ, R17 ;  /* 0x000000ffff2c7224 */ /* 0x000fe200078e0011 */
[----:B------:R-:W-:Y:S01]  /*0af0*/  MOV R45, R18 ;  /* 0x00000012002d7202 */ /* 0x000fe20000000f00 */
[----:B------:R-:W-:Y:S01]  /*0b00*/  CS2R R24, SRZ ;  /* 0x0000000000187805 */ /* 0x000fe2000001ff00 */
[----:B------:R-:W-:Y:S01]  /*0b10*/  MOV R46, R19 ;  /* 0x00000013002e7202 */ /* 0x000fe20000000f00 */
[----:B------:R-:W-:Y:S01]  /*0b20*/  CS2R R12, SRZ ;  /* 0x00000000000c7805 */ /* 0x000fe2000001ff00 */
[----:B0-----:R-:W-:Y:S01]  /*0b30*/  CS2R R14, SRZ ;  /* 0x00000000000e7805 */ /* 0x001fe2000001ff00 */
[----:B------:R-:W-:Y:S01]  /*0b40*/  CS2R R16, SRZ ;  /* 0x0000000000107805 */ /* 0x000fe2000001ff00 */
[----:B------:R-:W-:Y:S01]  /*0b50*/  CS2R R18, SRZ ;  /* 0x0000000000127805 */ /* 0x000fe2000001ff00 */
        /* <DEDUP_REMOVED lines=13> */
.L_x_631:
[----:B------:R-:W-:Y:S05]  /*0c30*/  BSYNC B0 ;  /* 0x0000000000007941 */ /* 0x000fea0003800000 */
.L_x_630:
[----:B------:R-:W-:Y:S01]  /*0c40*/  BSSY B0, `(.L_x_632) ;  /* 0x0000016000007945 */ /* 0x000fe20003800000 */
[----:B------:R-:W-:Y:S01]  /*0c50*/  HFMA2.MMA R21, -RZ, RZ, 0, 0 ;  /* 0x00000000ff157435 */ /* 0x000fe200000001ff */
[----:B-----5:R-:W-:Y:S01]  /*0c60*/  MOV R47, R13 ;  /* 0x0000000d002f7202 */ /* 0x020fe20000000f00 */
[----:B------:R-:W-:Y:S01]  /*0c70*/  CS2R R22, SRZ ;  /* 0x0000000000167805 */ /* 0x000fe2000001ff00 */
[----:B------:R-:W-:Y:S01]  /*0c80*/  MOV R13, R14 ;  /* 0x0000000e000d7202 */ /* 0x000fe20000000f00 */
[----:B0-----:R-:W-:Y:S01]  /*0c90*/  CS2R R26, SRZ ;  /* 0x00000000001a7805 */ /* 0x001fe2000001ff00 */
[----:B------:R-:W-:Y:S01]  /*0ca0*/  MOV R48, R15 ;  /* 0x0000000f00307202 */ /* 0x000fe20000000f00 */
[----:B------:R-:W-:Y:S05]  /*0cb0*/  @P1 BRA `(.L_x_633) ;  /* 0x000000e000001947 */ /* 0x000fea0003800000 */
[----:B------:R-:W-:Y:S02]  /*0cc0*/  IADD3 R15, P0, R35, 0x20, RZ ;  /* 0x00000020230f7810 */ /* 0x000fe40007f1e0ff */
[----:B------:R-:W-:Y:S01]  /*0cd0*/  ISETP.GE.AND P1, PT, R2, c[0x0][0x220], PT ;  /* 0x0000880002007a0c */ /* 0x000fe20003f26270 */
[----:B------:R-:W-:Y:S01]  /*0ce0*/  IMAD.MOV.U32 R2, RZ, RZ, R30 ;  /* 0x000000ffff027224 */ /* 0x000fe200078e001e */
[----:B------:R-:W-:-:S02]  /*0cf0*/  IADD3.X R14, RZ, R34, RZ, P0, !PT ;  /* 0x00000022ff0e7210 */ /* 0x000fc400007fe4ff */
[----:B------:R-:W-:Y:S02]  /*0d00*/  MOV R3, R33 ;  /* 0x0000002100037202 */ /* 0x000fe40000000f00 */
[----:B------:R-:W-:Y:S01]  /*0d10*/  ISETP.GE.AND P2, PT, R41, c[0x0][0x220], PT ;  /* 0x0000880029007a0c */ /* 0x000fe20003f46270 */
[----:B------:R-:W-:Y:S02]  /*0d20*/  IMAD R14, R14, c[0x0][0x1e8], RZ ;  /* 0x00007a000e0e7a24 */ /* 0x000fe400078e02ff */
[----:B------:R-:W-:-:S04]  /*0d30*/  IMAD.WIDE.U32 R2, R15, c[0x0][0x1e8], R2 ;  /* 0x00007a000f027a25 */ /* 0x000fc800078e0002 */
[----:B------:R-:W-:Y:S01]  /*0d40*/  IMAD R15, R15, c[0x0][0x1ec], R14 ;  /* 0x00007b000f0f7a24 */ /* 0x000fe200078e020e */
[----:B------:R-:W-:-:S04]  /*0d50*/  LEA R14, P0, R2, c[0x0][0x1d0], 0x1 ;  /* 0x00007400020e7a11 */ /* 0x000fc800078008ff */
[----:B------:R-:W-:-:S04]  /*0d60*/  IADD3 R3, R3, R15, RZ ;  /* 0x0000000f03037210 */ /* 0x000fc80007ffe0ff */
[----:B------:R-:W-:-:S05]  /*0d70*/  LEA.HI.X R15, R2, c[0x0][0x1d4], R3, 0x1, P0 ;  /* 0x00007500020f7a11 */ /* 0x000fca00000f0c03 */
[----:B------:R0:W5:Y:S04]  /*0d80*/  @!P1 LDG.E.128 R24, [R14.64] ;  /* 0x000000040e189981 */ /* 0x000168000c1e1d00 */
[----:B------:R0:W5:Y:S02]  /*0d90*/  @!P2 LDG.E.128 R20, [R14.64+0x80] ;  /* 0x000080040e14a981 */ /* 0x000164000c1e1d00 */
.L_x_633:
[----:B------:R-:W-:Y:S05]  /*0da0*/  BSYNC B0 ;  /* 0x0000000000007941 */ /* 0x000fea0003800000 */
.L_x_632:
[----:B------:R-:W-:Y:S01]  /*0db0*/  HADD2.F32 R2, -RZ, R0.H1_H1 ;  /* 0x30000000ff027230 */ /* 0x000fe20000004100 */
[----:B------:R-:W-:Y:S01]  /*0dc0*/  LOP3.LUT P0, RZ, R39, 0x7, RZ, 0xc0, !PT ;  /* 0x0000000727ff7812 */ /* 0x000fe2000780c0ff */
[----:B0-----:R-:W-:Y:S02]  /*0dd0*/  HADD2.F32 R15, -RZ, R12.H1_H1 ;  /* 0x3000000cff0f7230 */ /* 0x001fe40000004100 */
[----:B------:R-:W-:Y:S02]  /*0de0*/  HADD2.F32 R0, -RZ, R0.H0_H0 ;  /* 0x20000000ff007230 */ /* 0x000fe40000004100 */
[----:B------:R-:W-:Y:S01]  /*0df0*/  HADD2.F32 R3, -RZ, R12.H0_H0 ;  /* 0x2000000cff037230 */ /* 0x000fe20000004100 */
[----:B------:R-:W-:Y:S01]  /*0e00*/  FMUL.FTZ R2, R2, R15 ;  /* 0x0000000f02027220 */ /* 0x000fe20000410000 */
[----:B------:R-:W-:-:S02]  /*0e10*/  HADD2.F32 R15, -RZ, R42.H0_H0 ;  /* 0x2000002aff0f7230 */ /* 0x000fc40000004100 */
[----:B-----5:R-:W-:Y:S01]  /*0e20*/  HADD2.F32 R12, -RZ, R24.H0_H0 ;  /* 0x20000018ff0c7230 */ /* 0x020fe20000004100 */
[----:B------:R-:W-:Y:S01]  /*0e30*/  FFMA.FTZ R2, R0, R3, R2 ;  /* 0x0000000300027223 */ /* 0x000fe20000010002 */
[--C-:B------:R-:W-:Y:S02]  /*0e40*/  HADD2.F32 R0, -RZ, R40.reuse.H0_H0 ;  /* 0x20000028ff007230 */ /* 0x100fe40000004100 */
[--C-:B------:R-:W-:Y:S02]  /*0e50*/  HADD2.F32 R3, -RZ, R47.reuse.H0_H0 ;  /* 0x2000002fff037230 */ /* 0x100fe40000004100 */
[----:B------:R-:W-:Y:S02]  /*0e60*/  HADD2.F32 R40, -RZ, R40.H1_H1 ;  /* 0x30000028ff287230 */ /* 0x000fe40000004100 */
[----:B------:R-:W-:Y:S01]  /*0e70*/  HADD2.F32 R47, -RZ, R47.H1_H1 ;  /* 0x3000002fff2f7230 */ /* 0x000fe20000004100 */
[----:B------:R-:W-:Y:S01]  /*0e80*/  FFMA.FTZ R0, R0, R3, R2 ;  /* 0x0000000300007223 */ /* 0x000fe20000010002 */
[----:B------:R-:W-:-:S02]  /*0e90*/  HADD2.F32 R2, -RZ, R42.H1_H1 ;  /* 0x3000002aff027230 */ /* 0x000fc40000004100 */
[----:B------:R-:W-:Y:S01]  /*0ea0*/  HADD2.F32 R3, -RZ, R24.H1_H1 ;  /* 0x30000018ff037230 */ /* 0x000fe20000004100 */
[----:B------:R-:W-:Y:S01]  /*0eb0*/  FFMA.FTZ R40, R40, R47, R0 ;  /* 0x0000002f28287223 */ /* 0x000fe20000010000 */
[--C-:B------:R-:W-:Y:S02]  /*0ec0*/  HADD2.F32 R0, -RZ, R38.reuse.H0_H0 ;  /* 0x20000026ff007230 */ /* 0x100fe40000004100 */
[----:B------:R-:W-:Y:S01]  /*0ed0*/  HADD2.F32 R38, -RZ, R38.H1_H1 ;  /* 0x30000026ff267230 */ /* 0x000fe20000004100 */
[----:B------:R-:W-:Y:S01]  /*0ee0*/  FMUL.FTZ R2, R2, R3 ;  /* 0x0000000302027220 */ /* 0x000fe20000410000 */
[--C-:B------:R-:W-:Y:S02]  /*0ef0*/  HADD2.F32 R3, -RZ, R13.reuse.H0_H0 ;  /* 0x2000000dff037230 */ /* 0x100fe40000004100 */
[----:B------:R-:W-:Y:S01]  /*0f00*/  HADD2.F32 R13, -RZ, R13.H1_H1 ;  /* 0x3000000dff0d7230 */ /* 0x000fe20000004100 */
[----:B------:R-:W-:Y:S01]  /*0f10*/  FFMA.FTZ R2, R15, R12, R2 ;  /* 0x0000000c0f027223 */ /* 0x000fe20000010002 */
[----:B------:R-:W-:Y:S01]  /*0f20*/  HADD2.F32 R12, -RZ, R25.H0_H0 ;  /* 0x20000019ff0c7230 */ /* 0x000fe20000004100 */
[----:B------:R-:W-:Y:S01]  /*0f30*/  FFMA.FTZ R0, R0, R3, R40 ;  /* 0x0000000300007223 */ /* 0x000fe20000010028 */
[----:B------:R-:W-:-:S02]  /*0f40*/  HADD2.F32 R3, -RZ, R44.H0_H0 ;  /* 0x2000002cff037230 */ /* 0x000fc40000004100 */
[----:B------:R-:W-:Y:S01]  /*0f50*/  HADD2.F32 R15, -RZ, R44.H1_H1 ;  /* 0x3000002cff0f7230 */ /* 0x000fe20000004100 */
[----:B------:R-:W-:Y:S01]  /*0f60*/  FFMA.FTZ R38, R38, R13, R0 ;  /* 0x0000000d26267223 */ /* 0x000fe20000010000 */
[----:B------:R-:W-:Y:S01]  /*0f70*/  HADD2.F32 R25, -RZ, R25.H1_H1 ;  /* 0x30000019ff197230 */ /* 0x000fe20000004100 */
[----:B------:R-:W-:Y:S01]  /*0f80*/  FFMA.FTZ R2, R3, R12, R2 ;  /* 0x0000000c03027223 */ /* 0x000fe20000010002 */
[----:B------:R-:W-:Y:S02]  /*0f90*/  HADD2.F32 R30, -RZ, R45.H0_H0 ;  /* 0x2000002dff1e7230 */ /* 0x000fe40000004100 */
[----:B------:R-:W-:Y:S01]  /*0fa0*/  HADD2.F32 R24, -RZ, R26.H0_H0 ;  /* 0x2000001aff187230 */ /* 0x000fe20000004100 */
[----:B------:R-:W-:Y:S01]  /*0fb0*/  FFMA.FTZ R15, R15, R25, R2 ;  /* 0x000000190f0f7223 */ /* 0x000fe20000010002 */
[----:B------:R-:W-:Y:S02]  /*0fc0*/  HADD2.F32 R13, -RZ, R43.H0_H0 ;  /* 0x2000002bff0d7230 */ /* 0x000fe40000004100 */
[----:B------:R-:W-:Y:S01]  /*0fd0*/  HADD2.F32 R14, -RZ, R48.H0_H0 ;  /* 0x20000030ff0e7230 */ /* 0x000fe20000004100 */
[----:B------:R-:W-:Y:S01]  /*0fe0*/  FFMA.FTZ R30, R30, R24, R15 ;  /* 0x000000181e1e7223 */ /* 0x000fe2000001000f */
[----:B------:R-:W-:-:S02]  /*0ff0*/  HADD2.F32 R45, -RZ, R45.H1_H1 ;  /* 0x3000002dff2d7230 */ /* 0x000fc40000004100 */
[----:B------:R-:W-:Y:S01]  /*1000*/  HADD2.F32 R26, -RZ, R26.H1_H1 ;  /* 0x3000001aff1a7230 */ /* 0x000fe20000004100 */
[----:B------:R-:W-:Y:S01]  /*1010*/  FFMA.FTZ R38, R13, R14, R38 ;  /* 0x0000000e0d267223 */ /* 0x000fe20000010026 */
[--C-:B------:R-:W-:Y:S02]  /*1020*/  HADD2.F32 R25, -RZ, R16.reuse.H0_H0 ;  /* 0x20000010ff197230 */ /* 0x100fe40000004100 */
[----:B------:R-:W-:Y:S01]  /*1030*/  HADD2.F32 R31, -RZ, R16.H1_H1 ;  /* 0x30000010ff1f7230 */ /* 0x000fe20000004100 */
[----:B------:R-:W-:Y:S01]  /*1040*/  FFMA.FTZ R30, R45, R26, R30 ;  /* 0x0000001a2d1e7223 */ /* 0x000fe2000001001e */
[----:B------:R-:W-:Y:S02]  /*1050*/  HADD2.F32 R43, -RZ, R43.H1_H1 ;  /* 0x3000002bff2b7230 */ /* 0x000fe40000004100 */
[----:B------:R-:W-:Y:S02]  /*1060*/  HADD2.F32 R48, -RZ, R48.H1_H1 ;  /* 0x30000030ff307230 */ /* 0x000fe40000004100 */
[----:B------:R-:W-:-:S02]  /*1070*/  HADD2.F32 R24, -RZ, R17.H0_H0 ;  /* 0x20000011ff187230 */ /* 0x000fc40000004100 */
[----:B------:R-:W-:Y:S01]  /*1080*/  HADD2.F32 R16, -RZ, R17.H1_H1 ;  /* 0x30000011ff107230 */ /* 0x000fe20000004100 */
[----:B------:R-:W-:Y:S01]  /*1090*/  FFMA.FTZ R38, R43, R48, R38 ;  /* 0x000000302b267223 */ /* 0x000fe20000010026 */
[--C-:B------:R-:W-:Y:S02]  /*10a0*/  HADD2.F32 R17, -RZ, R18.reuse.H0_H0 ;  /* 0x20000012ff117230 */ /* 0x100fe40000004100 */
[----:B------:R-:W-:Y:S02]  /*10b0*/  HADD2.F32 R15, -RZ, R18.H1_H1 ;  /* 0x30000012ff0f7230 */ /* 0x000fe40000004100 */
[--C-:B------:R-:W-:Y:S02]  /*10c0*/  HADD2.F32 R13, -RZ, R19.reuse.H0_H0 ;  /* 0x20000013ff0d7230 */ /* 0x100fe40000004100 */
[----:B------:R-:W-:Y:S02]  /*10d0*/  HADD2.F32 R14, -RZ, R19.H1_H1 ;  /* 0x30000013ff0e7230 */ /* 0x000fe40000004100 */
[----:B------:R-:W-:-:S02]  /*10e0*/  HADD2.F32 R19, -RZ, R46.H0_H0 ;  /* 0x2000002eff137230 */ /* 0x000fc40000004100 */
[--C-:B------:R-:W-:Y:S02]  /*10f0*/  HADD2.F32 R18, -RZ, R27.reuse.H0_H0 ;  /* 0x2000001bff127230 */ /* 0x100fe40000004100 */
[----:B------:R-:W-:Y:S02]  /*1100*/  HADD2.F32 R12, -RZ, R4.H0_H0 ;  /* 0x20000004ff0c7230 */ /* 0x000fe40000004100 */
[----:B------:R-:W-:Y:S01]  /*1110*/  HADD2.F32 R33, -RZ, R46.H1_H1 ;  /* 0x3000002eff217230 */ /* 0x000fe20000004100 */
[----:B------:R-:W-:Y:S01]  /*1120*/  FFMA.FTZ R30, R19, R18, R30 ;  /* 0x00000012131e7223 */ /* 0x000fe2000001001e */
[----:B------:R-:W-:Y:S01]  /*1130*/  HADD2.F32 R27, -RZ, R27.H1_H1 ;  /* 0x3000001bff1b7230 */ /* 0x000fe20000004100 */
[----:B------:R-:W-:Y:S01]  /*1140*/  FFMA.FTZ R12, R12, R25, R38 ;  /* 0x000000190c0c7223 */ /* 0x000fe20000010026 */
[----:B------:R-:W-:Y:S02]  /*1150*/  HADD2.F32 R4, -RZ, R4.H1_H1 ;  /* 0x30000004ff047230 */ /* 0x000fe40000004100 */
[----:B------:R-:W-:Y:S01]  /*1160*/  HADD2.F32 R19, -RZ, R8.H0_H0 ;  /* 0x20000008ff137230 */ /* 0x000fe20000004100 */
        /* <DEDUP_REMOVED lines=23> */
[----:B------:R-:W-:Y:S01]  /*12e0*/  HADD2.F32 R0, -RZ, R7.H0_H0 ;  /* 0x20000007ff007230 */ /* 0x000fe20000004100 */
[----:B------:R-:W-:Y:S01]  /*12f0*/  SHF.L.U32 R9, R37, 0x2, RZ ;  /* 0x0000000225097819 */ /* 0x000fe200000006ff */
[----:B------:R-:W-:Y:S01]  /*1300*/  HADD2.F32 R5, -RZ, R10.H1_H1 ;  /* 0x3000000aff057230 */ /* 0x000fe20000004100 */
[----:B------:R-:W-:Y:S01]  /*1310*/  FFMA.FTZ R30, R3, R4, R30 ;  /* 0x00000004031e7223 */ /* 0x000fe2000001001e */
[----:B------:R-:W-:Y:S01]  /*1320*/  HADD2.F32 R22, -RZ, R22.H1_H1 ;  /* 0x30000016ff167230 */ /* 0x000fe20000004100 */
[----:B------:R-:W-:Y:S01]  /*1330*/  FFMA.FTZ R0, R0, R13, R2 ;  /* 0x0000000d00007223 */ /* 0x000fe20000010002 */
[----:B------:R-:W-:-:S02]  /*1340*/  HADD2.F32 R3, -RZ, R11.H0_H0 ;  /* 0x2000000bff037230 */ /* 0x000fc40000004100 */
[----:B------:R-:W-:Y:S01]  /*1350*/  HADD2.F32 R2, -RZ, R23.H0_H0 ;  /* 0x20000017ff027230 */ /* 0x000fe20000004100 */
[----:B------:R-:W-:Y:S01]  /*1360*/  FFMA.FTZ R30, R5, R22, R30 ;  /* 0x00000016051e7223 */ /* 0x000fe2000001001e */
[----:B------:R-:W-:Y:S02]  /*1370*/  HADD2.F32 R7, -RZ, R7.H1_H1 ;  /* 0x30000007ff077230 */ /* 0x000fe40000004100 */
[----:B------:R-:W-:Y:S01]  /*1380*/  HADD2.F32 R11, -RZ, R11.H1_H1 ;  /* 0x3000000bff0b7230 */ /* 0x000fe20000004100 */
[----:B------:R-:W-:Y:S01]  /*1390*/  FFMA.FTZ R30, R3, R2, R30 ;  /* 0x00000002031e7223 */ /* 0x000fe2000001001e */
[----:B------:R-:W-:Y:S01]  /*13a0*/  HADD2.F32 R23, -RZ, R23.H1_H1 ;  /* 0x30000017ff177230 */ /* 0x000fe20000004100 */
[----:B------:R-:W-:-:S04]  /*13b0*/  FFMA.FTZ R0, R7, R14, R0 ;  /* 0x0000000e07007223 */ /* 0x000fc80000010000 */
[----:B------:R-:W-:Y:S01]  /*13c0*/  FFMA.FTZ R30, R11, R23, R30 ;  /* 0x000000170b1e7223 */ /* 0x000fe2000001001e */
[----:B------:R-:W0:Y:S01]  /*13d0*/  SHFL.BFLY PT, R3, R0, 0x4, 0x1f ;  /* 0x0c801f0000037f89 */ /* 0x000e2200000e0000 */
[----:B------:R-:W-:Y:S02]  /*13e0*/  SHF.R.S32.HI R11, RZ, 0x1f, R36 ;  /* 0x0000001fff0b7819 */ /* 0x000fe40000011424 */
[----:B------:R-:W-:Y:S01]  /*13f0*/  LEA.HI R36, P1, R39, R36, RZ, 0x1d ;  /* 0x0000002427247211 */ /* 0x000fe2000783e8ff */
[----:B------:R-:W1:Y:S03]  /*1400*/  SHFL.BFLY PT, R5, R30, 0x4, 0x1f ;  /* 0x0c801f001e057f89 */ /* 0x000e6600000e0000 */
[----:B------:R-:W-:Y:S02]  /*1410*/  IADD3.X R11, RZ, R11, RZ, P1, !PT ;  /* 0x0000000bff0b7210 */ /* 0x000fe40000ffe4ff */
[----:B------:R-:W-:-:S04]  /*1420*/  LEA R12, P1, R36, c[0x0][0x3c8], 0x2 ;  /* 0x0000f200240c7a11 */ /* 0x000fc800078210ff */
[----:B------:R-:W-:Y:S01]  /*1430*/  LEA.HI.X R13, R36, c[0x0][0x3cc], R11, 0x2, P1 ;  /* 0x0000f300240d7a11 */ /* 0x000fe200008f140b */
[----:B0-----:R-:W-:Y:S02]  /*1440*/  FADD.FTZ R3, R0, R3 ;  /* 0x0000000300037221 */ /* 0x001fe40000010000 */
[----:B-1----:R-:W-:-:S03]  /*1450*/  FADD.FTZ R6, R30, R5 ;  /* 0x000000051e067221 */ /* 0x002fc60000010000 */
[----:B------:R-:W0:Y:S04]  /*1460*/  SHFL.BFLY PT, R2, R3, 0x2, 0x1f ;  /* 0x0c401f0003027f89 */ /* 0x000e2800000e0000 */
[----:B------:R-:W1:Y:S01]  /*1470*/  SHFL.BFLY PT, R5, R6, 0x2, 0x1f ;  /* 0x0c401f0006057f89 */ /* 0x000e6200000e0000 */
[----:B0-----:R-:W-:Y:S02]  /*1480*/  FADD.FTZ R4, R3, R2 ;  /* 0x0000000203047221 */ /* 0x001fe40000010000 */
[----:B------:R-:W-:-:S04]  /*1490*/  IMAD.WIDE R2, R9, 0x10, R28 ;  /* 0x0000001009027825 */ /* 0x000fc800078e021c */
[----:B-1----:R-:W-:Y:S02]  /*14a0*/  FADD.FTZ R7, R6, R5 ;  /* 0x0000000506077221 */ /* 0x002fe40000010000 */
[----:B------:R-:W0:Y:S04]  /*14b0*/  SHFL.BFLY PT, R5, R4, 0x1, 0x1f ;  /* 0x0c201f0004057f89 */ /* 0x000e2800000e0000 */
[----:B------:R-:W1:Y:S01]  /*14c0*/  SHFL.BFLY PT, R8, R7, 0x1, 0x1f ;  /* 0x0c201f0007087f89 */ /* 0x000e6200000e0000 */
[----:B0-----:R-:W-:Y:S02]  /*14d0*/  FADD.FTZ R5, R4, R5 ;  /* 0x0000000504057221 */ /* 0x001fe40000010000 */
[----:B-1----:R-:W-:Y:S02]  /*14e0*/  FADD.FTZ R8, R7, R8 ;  /* 0x0000000807087221 */ /* 0x002fe40000010000 */
[----:B------:R-:W-:-:S02]  /*14f0*/  FMUL.FTZ R15, R5, c[0x0][0x2d4] ;  /* 0x0000b500050f7a20 */ /* 0x000fc40000410000 */
[----:B------:R-:W-:Y:S01]  /*1500*/  FMUL.FTZ R17, R8, c[0x0][0x2d4] ;  /* 0x0000b50008117a20 */ /* 0x000fe20000410000 */
[----:B------:R-:W-:Y:S01]  /*1510*/  IADD3 R8, R9, 0x10, R9 ;  /* 0x0000001009087810 */ /* 0x000fe20007ffe009 */
[----:B------:R-:W-:Y:S01]  /*1520*/  IMAD.WIDE R4, R37, 0x40, R2 ;  /* 0x0000004025047825 */ /* 0x000fe200078e0202 */
[----:B------:R-:W-:Y:S02]  /*1530*/  @!P0 STG.E [R12.64], R15 ;  /* 0x0000000f0c008986 */ /* 0x000fe4000c101904 */
[----:B------:R-:W-:Y:S01]  /*1540*/  IADD3 R11, R9, R8, RZ ;  /* 0x00000008090b7210 */ /* 0x000fe20007ffe0ff */
[----:B------:R-:W-:Y:S01]  /*1550*/  IMAD.WIDE R8, R8, 0x10, R28 ;  /* 0x0000001008087825 */ /* 0x000fe200078e021c */
[----:B------:R-:W-:Y:S03]  /*1560*/  @!P0 STG.E [R12.64+0x80], R17 ;  /* 0x000080110c008986 */ /* 0x000fe6000c101904 */
[----:B------:R-:W-:Y:S01]  /*1570*/  IMAD.WIDE R6, R37, 0x40, R4 ;  /* 0x0000004025067825 */ /* 0x000fe200078e0204 */
[----:B------:R-:W-:Y:S03]  /*1580*/  STG.E.128 [R28.64], RZ ;  /* 0x000000ff1c007986 */ /* 0x000fe6000c101d04 */
[----:B------:R-:W-:Y:S01]  /*1590*/  IMAD.WIDE R10, R11, 0x10, R28 ;  /* 0x000000100b0a7825 */ /* 0x000fe200078e021c */
[----:B------:R-:W-:Y:S04]  /*15a0*/  STG.E.128 [R2.64], RZ ;  /* 0x000000ff02007986 */ /* 0x000fe8000c101d04 */
[----:B------:R-:W-:Y:S04]  /*15b0*/  STG.E.128 [R4.64], RZ ;  /* 0x000000ff04007986 */ /* 0x000fe8000c101d04 */
[----:B------:R-:W-:Y:S04]  /*15c0*/  STG.E.128 [R6.64], RZ ;  /* 0x000000ff06007986 */ /* 0x000fe8000c101d04 */
[----:B------:R-:W-:Y:S04]  /*15d0*/  STG.E.128 [R28.64+0x100], RZ ;  /* 0x000100ff1c007986 */ /* 0x000fe8000c101d04 */
[----:B------:R-:W-:Y:S04]  /*15e0*/  STG.E.128 [R2.64+0x100], RZ ;  /* 0x000100ff02007986 */ /* 0x000fe8000c101d04 */
[----:B------:R-:W-:Y:S04]  /*15f0*/  STG.E.128 [R8.64], RZ ;  /* 0x000000ff08007986 */ /* 0x000fe8000c101d04 */
[----:B------:R-:W-:Y:S01]  /*1600*/  STG.E.128 [R10.64], RZ ;  /* 0x000000ff0a007986 */ /* 0x000fe2000c101d04 */
[----:B------:R-:W-:Y:S05]  /*1610*/  EXIT ;  /* 0x000000000000794d */ /* 0x000fea0003800000 */
.L_x_634:
        /* <DEDUP_REMOVED lines=14> */
.L_x_1080:


//--------------------- .text._ZN5flash27flash_bwd_convert_dq_kernelI23Flash_bwd_kernel_traitsILi128ELi64ELi128ELi8ELi2ELi4ELi2ELb0ELb0EN7cutlass6half_tE19Flash_kernel_traitsILi128ELi64ELi128ELi8ES3_EEEEvNS_16Flash_bwd_paramsEi --------------------------
	.section	.text._ZN5flash27flash_bwd_convert_dq_kernelI23Flash_bwd_kernel_traitsILi128ELi64ELi128ELi8ELi2ELi4ELi2ELb0ELb0EN7cutlass6half_tE19Flash_kernel_traitsILi128ELi64ELi128ELi8ES3_EEEEvNS_16Flash_bwd_paramsEi,"ax",@progbits
	.sectioninfo	@"SHI_REGISTERS=80"
	.align	128
        .global         _ZN5flash27flash_bwd_convert_dq_kernelI23Flash_bwd_kernel_traitsILi128ELi64ELi128ELi8ELi2ELi4ELi2ELb0ELb0EN7cutlass6half_tE19Flash_kernel_traitsILi128ELi64ELi128ELi8ES3_EEEEvNS_16Flash_bwd_paramsEi
        .type           _ZN5flash27flash_bwd_convert_dq_kernelI23Flash_bwd_kernel_traitsILi128ELi64ELi128ELi8ELi2ELi4ELi2ELb0ELb0EN7cutlass6half_tE19Flash_kernel_traitsILi128ELi64ELi128ELi8ES3_EEEEvNS_16Flash_bwd_paramsEi,@function
        .size           _ZN5flash27flash_bwd_convert_dq_kernelI23Flash_bwd_kernel_traitsILi128ELi64ELi128ELi8ELi2ELi4ELi2ELb0ELb0EN7cutlass6half_tE19Flash_kernel_traitsILi128ELi64ELi128ELi8ES3_EEEEvNS_16Flash_bwd_paramsEi,(.L_x_1081 - _ZN5flash27flash_bwd_convert_dq_kernelI23Flash_bwd_kernel_traitsILi128ELi64ELi128ELi8ELi2ELi4ELi2ELb0ELb0EN7cutlass6half_tE19Flash_kernel_traitsILi128ELi64ELi128ELi8ES3_EEEEvNS_16Flash_bwd_paramsEi)
        .other          _ZN5flash27flash_bwd_convert_dq_kernelI23Flash_bwd_kernel_traitsILi128ELi64ELi128ELi8ELi2ELi4ELi2ELb0ELb0EN7cutlass6half_tE19Flash_kernel_traitsILi128ELi64ELi128ELi8ES3_EEEEvNS_16Flash_bwd_paramsEi,@"STO_CUDA_ENTRY STV_DEFAULT"
_ZN5flash27flash_bwd_convert_dq_kernelI23Flash_bwd_kernel_traitsILi128ELi64ELi128ELi8ELi2ELi4ELi2ELb0ELb0EN7cutlass6half_tE19Flash_kernel_traitsILi128ELi64ELi128ELi8ES3_EEEEvNS_16Flash_bwd_paramsEi:
.text._ZN5flash27flash_bwd_convert_dq_kernelI23Flash_bwd_kernel_traitsILi128ELi64ELi128ELi8ELi2ELi4ELi2ELb0ELb0EN7cutlass6half_tE19Flash_kernel_traitsILi128ELi64ELi128ELi8ES3_EEEEvNS_16Flash_bwd_paramsEi:
        /* <DEDUP_REMOVED lines=136> */
.L_x_636:
        /* <DEDUP_REMOVED lines=92> */
.L_x_635:
        /* <DEDUP_REMOVED lines=134> */
.L_x_638:
[----:B------:R-:W-:Y:S05]  /*16a0*/  BSYNC B0 ;  /* 0x0000000000007941 */ /* 0x000fea0003800000 */
.L_x_637:
        /* <DEDUP_REMOVED lines=18> */
.L_x_639:
        /* <DEDUP_REMOVED lines=11> */
.L_x_1081:


//--------------------- .text._ZN5flash44flash_bwd_dq_dk_dv_loop_seqk_parallel_kernelI23Flash_bwd_kernel_traitsILi128ELi64ELi128ELi8ELi2ELi4ELi2ELb0ELb0EN7cutlass6half_tE19Flash_kernel_traitsILi128ELi64ELi128ELi8ES3_EELb1ELb1ELb0ELb0ELb0ELb0ELb0EEEvNS_16Flash_bwd_paramsE --------------------------
	.section	.text._ZN5flash44flash_bwd_dq_dk_dv_loop_seqk_parallel_kernelI23Flash_bwd_kernel_traitsILi128ELi64ELi128ELi8ELi2ELi4ELi2ELb0ELb0EN7cutlass6half_tE19Flash_kernel_traitsILi128ELi64ELi128ELi8ES3_EELb1ELb1ELb0ELb0ELb0ELb0ELb0EEEvNS_16Flash_bwd_paramsE,"ax",@progbits
	.sectioninfo	@"SHI_REGISTERS=255"
	.align	128
        .global         _ZN5flash44flash_bwd_dq_dk_dv_loop_seqk_parallel_kernelI23Flash_bwd_kernel_traitsILi128ELi64ELi128ELi8ELi2ELi4ELi2ELb0ELb0EN7cutlass6half_tE19Flash_kernel_traitsILi128ELi64ELi128ELi8ES3_EELb1ELb1ELb0ELb0ELb0ELb0ELb0EEEvNS_16Flash_bwd_paramsE
        .type           _ZN5flash44flash_bwd_dq_dk_dv_loop_seqk_parallel_kernelI23Flash_bwd_kernel_traitsILi128ELi64ELi128ELi8ELi2ELi4ELi2ELb0ELb0EN7cutlass6half_tE19Flash_kernel_traitsILi128ELi64ELi128ELi8ES3_EELb1ELb1ELb0ELb0ELb0ELb0ELb0EEEvNS_16Flash_bwd_paramsE,@function
        .size           _ZN5flash44flash_bwd_dq_dk_dv_loop_seqk_parallel_kernelI23Flash_bwd_kernel_traitsILi128ELi64ELi128ELi8ELi2ELi4ELi2ELb0ELb0EN7cutlass6half_tE19Flash_kernel_traitsILi128ELi64ELi128ELi8ES3_EELb1ELb1ELb0ELb0ELb0ELb0ELb0EEEvNS_16Flash_bwd_paramsE,(.L_x_1082 - _ZN5flash44flash_bwd_dq_dk_dv_loop_seqk_parallel_kernelI23Flash_bwd_kernel_traitsILi128ELi64ELi128ELi8ELi2ELi4ELi2ELb0ELb0EN7cutlass6half_tE19Flash_kernel_traitsILi128ELi64ELi128ELi8ES3_EELb1ELb1ELb0ELb0ELb0ELb0ELb0EEEvNS_16Flash_bwd_paramsE)
        .other          _ZN5flash44flash_bwd_dq_dk_dv_loop_seqk_parallel_kernelI23Flash_bwd_kernel_traitsILi128ELi64ELi128ELi8ELi2ELi4ELi2ELb0ELb0EN7cutlass6half_tE19Flash_kernel_traitsILi128ELi64ELi128ELi8ES3_EELb1ELb1ELb0ELb0ELb0ELb0ELb0EEEvNS_16Flash_bwd_paramsE,@"STO_CUDA_ENTRY STV_DEFAULT"
_ZN5flash44flash_bwd_dq_dk_dv_loop_seqk_parallel_kernelI23Flash_bwd_kernel_traitsILi128ELi64ELi128ELi8ELi2ELi4ELi2ELb0ELb0EN7cutlass6half_tE19Flash_kernel_traitsILi128ELi64ELi128ELi8ES3_EELb1ELb1ELb0ELb0ELb0ELb0ELb0EEEvNS_16Flash_bwd_paramsE:
.text._ZN5flash44flash_bwd_dq_dk_dv_loop_seqk_parallel_kernelI23Flash_bwd_kernel_traitsILi128ELi64ELi128ELi8ELi2ELi4ELi2ELb0ELb0EN7cutlass6half_tE19Flash_kernel_traitsILi128ELi64ELi128ELi8ES3_EELb1ELb1ELb0ELb0ELb0ELb0ELb0EEEvNS_16Flash_bwd_paramsE:
        /* <DEDUP_REMOVED lines=21> */
[----:B------:R-:W-:Y:S02]  /*0150*/  UMOV UR5, 0x80 ;  /* 0x0000008000057882 */ /* 0x000fe40000000000 */
[----:B------:R-:W-:Y:S01]  /*0160*/  ULDC UR4, c[0x0][0x210] ;  /* 0x0000840000047ab9 */ /* 0x000fe20000000800 */
[----:B------:R-:W4:Y:S01]  /*0170*/  S2UR UR61, SR_CTAID.X ;  /* 0x00000000003d79c3 */ /* 0x000f220000002500 */
        /* <DEDUP_REMOVED lines=8> */
[CC--:B------:R-:W-:Y:S01]  /*0200*/  LEA.HI R3, R0.reuse, R8.reuse, RZ, 0x2 ;  /* 0x0000000800037211 */ /* 0x0c0fe200078f10ff */
[----:B------:R-:W-:Y:S01]  /*0210*/  UIMAD UR56, UR5, UR4, UR56 ;  /* 0x00000004053872a4 */ /* 0x000fe2000f8e0238 */
[CC--:B------:R-:W-:Y:S01]  /*0220*/  LEA.HI R235, R0.reuse, R8.reuse, RZ, 0x3 ;  /* 0x0000000800eb7211 */ /* 0x0c0fe200078f18ff */
[----:B---3--:R-:W-:Y:S01]  /*0230*/  UIMAD UR47, UR34, UR46, URZ ;  /* 0x0000002e222f72a4 */ /* 0x008fe2000f8e023f */
[CC--:B------:R-:W-:Y:S01]  /*0240*/  LEA.HI R250, R0.reuse, R8.reuse, RZ, 0x6 ;  /* 0x0000000800fa7211 */ /* 0x0c0fe200078f30ff */
[----:B------:R-:W-:Y:S01]  /*0250*/  UIMAD UR46, UR46, UR10, URZ ;  /* 0x0000000a2e2e72a4 */ /* 0x000fe2000f8e023f */
[CC--:B------:R-:W-:Y:S01]  /*0260*/  LEA.HI R6, R0.reuse, R8.reuse, RZ, 0x4 ;  /* 0x0000000800067211 */ /* 0x0c0fe200078f20ff */
[----:B------:R-:W-:Y:S01]  /*0270*/  UIMAD UR4, UR31, UR11, UR34 ;  /* 0x0000000b1f0472a4 */ /* 0x000fe2000f8e0222 */
[----:B------:R-:W-:Y:S01]  /*0280*/  LEA.HI R14, R0, R8, RZ, 0x7 ;  /* 0x00000008000e7211 */ /* 0x000fe200078f38ff */
[----:B------:R-:W-:Y:S01]  /*0290*/  ULDC UR14, c[0x0][0x1c0] ;  /* 0x00007000000e7ab9 */ /* 0x000fe20000000800 */
[--C-:B------:R-:W-:Y:S01]  /*02a0*/  SHF.R.S32.HI R0, RZ, 0x5, R5.reuse ;  /* 0x00000005ff007819 */ /* 0x100fe20000011405 */
[----:B------:R-:W-:Y:S01]  /*02b0*/  ULDC UR9, c[0x0][0x1c0] ;  /* 0x0000700000097ab9 */ /* 0x000fe20000000800 */
[----:B------:R-:W-:Y:S01]  /*02c0*/  SHF.R.S32.HI R2, RZ, 0x1f, R5 ;  /* 0x0000001fff027819 */ /* 0x000fe20000011405 */
[----:B------:R-:W-:Y:S01]  /*02d0*/  UIMAD UR53, UR6, UR31, URZ ;  /* 0x0000001f063572a4 */ /* 0x000fe2000f8e023f */
[C---:B------:R-:W-:Y:S01]  /*02e0*/  LOP3.LUT R4, R5.reuse, 0xffffffe0, RZ, 0xc0, !PT ;  /* 0xffffffe005047812 */ /* 0x040fe200078ec0ff */
[----:B------:R-:W-:Y:S01]  /*02f0*/  UIMAD UR5, UR31, UR9, UR34 ;  /* 0x000000091f0572a4 */ /* 0x000fe2000f8e0222 */
[-C--:B------:R-:W-:Y:S01]  /*0300*/  LEA.HI R5, R5, R0.reuse, RZ, 0x1 ;  /* 0x0000000005057211 */ /* 0x080fe200078f08ff */
[----:B------:R-:W-:Y:S01]  /*0310*/  @!UP5 UIMAD UR6, UR31, UR14, UR34 ;  /* 0x0000000e1f06d2a4 */ /* 0x000fe2000f8e0222 */
[----:B------:R-:W-:Y:S01]  /*0320*/  LEA.HI R2, R2, R0, RZ, 0x2 ;  /* 0x0000000002027211 */ /* 0x000fe200078f10ff */
[----:B------:R-:W-:Y:S01]  /*0330*/  IMAD.IADD R7, R8, 0x1, -R4 ;  /* 0x0000000108077824 */ /* 0x000fe200078e0a04 */
[----:B------:R-:W-:Y:S01]  /*0340*/  LOP3.LUT R9, R3, 0x7ffffffc, RZ, 0xc0, !PT ;  /* 0x7ffffffc03097812 */ /* 0x000fe200078ec0ff */
[----:B------:R-:W-:Y:S01]  /*0350*/  USHF.L.U32 UR45, UR46, 0x6, URZ ;  /* 0x000000062e2d7899 */ /* 0x000fe2000800063f */
[----:B------:R-:W-:Y:S01]  /*0360*/  LOP3.LUT R4, R5, 0xfffffffe, RZ, 0xc0, !PT ;  /* 0xfffffffe05047812 */ /* 0x000fe200078ec0ff */
[----:B------:R-:W-:Y:S01]  /*0370*/  USHF.L.U32 UR44, UR4, 0x5, URZ ;  /* 0x00000005042c7899 */ /* 0x000fe2000800063f */
[----:B------:R-:W-:Y:S01]  /*0380*/  LOP3.LUT R2, R2, 0xfffffffc, RZ, 0xc0, !PT ;  /* 0xfffffffc02027812 */ /* 0x000fe200078ec0ff */
[----:B------:R-:W-:Y:S01]  /*0390*/  IMAD.IADD R12, R8, 0x1, -R9 ;  /* 0x00000001080c7824 */ /* 0x000fe200078e0a09 */
[----:B------:R-:W-:Y:S01]  /*03a0*/  LOP3.LUT R11, R6, 0xfffffff0, RZ, 0xc0, !PT ;  /* 0xfffffff0060b7812 */ /* 0x000fe200078ec0ff */
[C---:B------:R-:W-:Y:S01]  /*03b0*/  IMAD.IADD R15, R0.reuse, 0x1, -R4 ;  /* 0x00000001000f7824 */ /* 0x040fe200078e0a04 */
[--C-:B------:R-:W-:Y:S01]  /*03c0*/  SHF.R.S32.HI R4, RZ, 0x2, R3.reuse ;  /* 0x00000002ff047819 */ /* 0x100fe20000011403 */
[----:B------:R-:W-:Y:S01]  /*03d0*/  IMAD.IADD R9, R0, 0x1, -R2 ;  /* 0x0000000100097824 */ /* 0x000fe200078e0a02 */
[----:B------:R-:W-:Y:S01]  /*03e0*/  SHF.R.S32.HI R0, RZ, 0x1f, R3 ;  /* 0x0000001fff007819 */ /* 0x000fe20000011403 */
[----:B------:R-:W-:Y:S01]  /*03f0*/  IMAD.IADD R5, R8, 0x1, -R11 ;  /* 0x0000000108057824 */ /* 0x000fe200078e0a0b */
[----:B------:R-:W-:Y:S01]  /*0400*/  SHF.R.S32.HI R3, RZ, 0x4, R6 ;  /* 0x00000004ff037819 */ /* 0x000fe20000011406 */
[----:B------:R-:W-:Y:S01]  /*0410*/  STL [R1+0x8], R15 ;  /* 0x0000080f01007387 */ /* 0x000fe20000100800 */
[----:B------:R-:W-:Y:S01]  /*0420*/  LOP3.LUT R10, R235, 0xfffffff8, RZ, 0xc0, !PT ;  /* 0xfffffff8eb0a7812 */ /* 0x000fe200078ec0ff */
[----:B------:R-:W-:Y:S01]  /*0430*/  ULDC UR50, c[0x0][0x214] ;  /* 0x0000850000327ab9 */ /* 0x000fe20000000800 */
[----:B------:R-:W-:Y:S01]  /*0440*/  LEA.HI R2, R6, R3, RZ, 0x1 ;  /* 0x0000000306027211 */ /* 0x000fe200078f08ff */
[----:B------:R-:W-:Y:S01]  /*0450*/  ULDC UR57, c[0x0][0x1c8] ;  /* 0x0000720000397ab9 */ /* 0x000fe20000000800 */
[----:B------:R-:W-:Y:S01]  /*0460*/  LEA.HI R0, R0, R4, RZ, 0x3 ;  /* 0x0000000400007211 */ /* 0x000fe200078f18ff */
[----:B------:R-:W-:Y:S01]  /*0470*/  IMAD.IADD R10, R8, 0x1, -R10 ;  /* 0x00000001080a7824 */ /* 0x000fe200078e0a0a */
[----:B------:R-:W-:Y:S01]  /*0480*/  LOP3.LUT R2, R2, 0xfffffffe, RZ, 0xc0, !PT ;  /* 0xfffffffe02027812 */ /* 0x000fe200078ec0ff */
[----:B------:R-:W-:Y:S01]  /*0490*/  ULDC.U8 UR8, c[0x0][0x3d0] ;  /* 0x0000f40000087ab9 */ /* 0x000fe20000000000 */
[----:B------:R-:W-:Y:S01]  /*04a0*/  LOP3.LUT R0, R0, 0xfffffff8, RZ, 0xc0, !PT ;  /* 0xfffffff800007812 */ /* 0x000fe200078ec0ff */
[----:B------:R-:W-:Y:S01]  /*04b0*/  IMAD.SHL.U32 R236, R10, 0x8, RZ ;  /* 0x000000080aec7824 */ /* 0x000fe200078e00ff */
[----:B------:R-:W-:Y:S01]  /*04c0*/  SHF.R.S32.HI R250, RZ, 0x6, R250 ;  /* 0x00000006fffa7819 */ /* 0x000fe200000114fa */
[----:B------:R-:W-:Y:S01]  /*04d0*/  IMAD.IADD R8, R3, 0x1, -R2 ;  /* 0x0000000103087824 */ /* 0x000fe200078e0a02 */
[----:B------:R-:W-:Y:S01]  /*04e0*/  SHF.R.S32.HI R2, RZ, 0x1f, R5 ;  /* 0x0000001fff027819 */ /* 0x000fe20000011405 */
[----:B------:R-:W-:Y:S01]  /*04f0*/  IMAD.IADD R6, R4, 0x1, -R0 ;  /* 0x0000000104067824 */ /* 0x000fe200078e0a00 */
[----:B------:R-:W-:Y:S01]  /*0500*/  SHF.R.S32.HI R0, RZ, 0x1f, R7 ;  /* 0x0000001fff007819 */ /* 0x000fe20000011407 */
[----:B------:R-:W-:Y:S01]  /*0510*/  IMAD.U32 R3, RZ, RZ, UR15 ;  /* 0x0000000fff037e24 */ /* 0x000fe2000f8e00ff */
[----:B------:R-:W-:Y:S01]  /*0520*/  LEA.HI R11, R2, R5, RZ, 0x3 ;  /* 0x00000005020b7211 */ /* 0x000fe200078f18ff */
[----:B------:R-:W-:Y:S01]  /*0530*/  IMAD.SHL.U32 R2, R10, 0x40, RZ ;  /* 0x000000400a027824 */ /* 0x000fe200078e00ff */
[----:B------:R-:W-:Y:S01]  /*0540*/  LEA.HI R243, R0, R7, RZ, 0x2 ;  /* 0x0000000700f37211 */ /* 0x000fe200078f10ff */
[----:B------:R-:W-:Y:S01]  /*0550*/  IMAD.SHL.U32 R4, R8, 0x200, RZ ;  /* 0x0000020008047824 */ /* 0x000fe200078e00ff */
[----:B------:R-:W-:Y:S01]  /*0560*/  LOP3.LUT R0, R11, 0xfffffff8, RZ, 0xc0, !PT ;  /* 0xfffffff80b007812 */ /* 0x000fe200078ec0ff */
[----:B------:R-:W-:Y:S01]  /*0570*/  ULDC UR51, c[0x0][0x224] ;  /* 0x0000890000337ab9 */ /* 0x000fe20000000800 */
[----:B------:R-:W-:Y:S01]  /*0580*/  SHF.R.S32.HI R243, RZ, 0x2, R243 ;  /* 0x00000002fff37819 */ /* 0x000fe200000114f3 */
[----:B------:R-:W-:Y:S01]  /*0590*/  @UP5 UIMAD UR55, UR31, UR50, URZ ;  /* 0x000000321f3752a4 */ /* 0x000fe2000f8e023f */
[----:B------:R-:W-:Y:S01]  /*05a0*/  IADD3 R242, R236, 0x40, RZ ;  /* 0x00000040ecf27810 */ /* 0x000fe20007ffe0ff */
[----:B------:R-:W-:Y:S01]  /*05b0*/  IMAD.IADD R13, R5, 0x1, -R0 ;  /* 0x00000001050d7824 */ /* 0x000fe200078e0a00 */
[----:B------:R-:W-:Y:S01]  /*05c0*/  LOP3.LUT R0, R2, 0x1c0, RZ, 0xc0, !PT ;  /* 0x000001c002007812 */ /* 0x000fe200078ec0ff */
[----:B------:R-:W-:Y:S01]  /*05d0*/  IMAD.SHL.U32 R2, R9, 0x10, RZ ;  /* 0x0000001009027824 */ /* 0x000fe200078e00ff */
[----:B------:R-:W-:Y:S01]  /*05e0*/  ULDC.64 UR12, c[0x0][0x118] ;  /* 0x00004600000c7ab9 */ /* 0x000fe20000000a00 */
[----:B------:R-:W-:Y:S01]  /*05f0*/  IMAD.SHL.U32 R5, R250, 0x20, RZ ;  /* 0x00000020fa057824 */ /* 0x000fe200078e00ff */
[C---:B------:R-:W-:Y:S01]  /*0600*/  LOP3.LUT R217, R0.reuse, 0x8, R235, 0xf8, !PT ;  /* 0x0000000800d97812 */ /* 0x040fe200078ef8eb */
[----:B------:R-:W-:Y:S01]  /*0610*/  IMAD R243, R15, 0x10, R243 ;  /* 0x000000100ff37824 */ /* 0x000fe200078e02f3 */
[----:B------:R-:W-:Y:S01]  /*0620*/  LOP3.LUT R209, R0, 0x30, R2, 0xf8, !PT ;  /* 0x0000003000d17812 */ /* 0x000fe200078ef802 */
[----:B------:R-:W-:Y:S01]  /*0630*/  IMAD R2, R250, 0x800, R4 ;  /* 0x00000800fa027824 */ /* 0x000fe200078e0204 */
[----:B------:R-:W-:Y:S01]  /*0640*/  SHF.R.U32.HI R3, RZ, 0x3, R0 ;  /* 0x00000003ff037819 */ /* 0x000fe20000011600 */
[----:B------:R-:W-:Y:S01]  /*0650*/  ULOP3.LUT UR57, UR34, UR57, URZ, 0x3c, !UPT ;  /* 0x0000003922397292 */ /* 0x000fe2000f8e3c3f */
[----:B------:R-:W-:Y:S01]  /*0660*/  LOP3.LUT R0, R6, 0x1, RZ, 0xc0, !PT ;  /* 0x0000000106007812 */ /* 0x000fe200078ec0ff */
[----:B------:R-:W-:Y:S01]  /*0670*/  USHF.R.S32.HI UR58, URZ, 0x1f, UR34 ;  /* 0x0000001f3f3a7899 */ /* 0x000fe20008011422 */
[----:B------:R-:W-:Y:S01]  /*0680*/  LOP3.LUT R217, R217, R3, RZ, 0x3c, !PT ;  /* 0x00000003d9d97212 */ /* 0x000fe200078e3cff */
[----:B------:R-:W-:Y:S01]  /*0690*/  UISETP.NE.AND UP6, UPT, UR8, URZ, UPT ;  /* 0x0000003f0800728c */ /* 0x000fe2000bfc5270 */
[----:B------:R-:W-:Y:S01]  /*06a0*/  ISETP.NE.U32.AND P0, PT, R0, 0x1, PT ;  /* 0x000000010000780c */ /* 0x000fe20003f05070 */
[----:B------:R-:W-:Y:S01]  /*06b0*/  IMAD.SHL.U32 R0, R8, 0x20, RZ ;  /* 0x0000002008007824 */ /* 0x000fe200078e00ff */
[----:B------:R-:W-:Y:S01]  /*06c0*/  LOP3.LUT R209, R209, 0x8, R235, 0xf8, !PT ;  /* 0x00000008d1d17812 */ /* 0x000fe200078ef8eb */
[----:B------:R-:W-:Y:S01]  /*06d0*/  IMAD.IADD R217, R2, 0x1, R217 ;  /* 0x0000000102d97824 */ /* 0x000fe200078e02d9 */
[----:B------:R-:W-:Y:S01]  /*06e0*/  R2P PR, R6, 0x6 ;  /* 0x0000000606007804 */ /* 0x000fe20000000000 */
[----:B------:R-:W-:Y:S01]  /*06f0*/  IMAD.SHL.U32 R2, R250, 0x8, RZ ;  /* 0x00000008fa027824 */ /* 0x000fe200078e00ff */
[----:B------:R-:W-:Y:S01]  /*0700*/  LOP3.LUT R0, R0, 0x20, RZ, 0xc0, !PT ;  /* 0x0000002000007812 */ /* 0x000fe200078ec0ff */
[----:B------:R-:W-:Y:S01]  /*0710*/  IMAD.SHL.U32 R218, R217, 0x2, RZ ;  /* 0x00000002d9da7824 */ /* 0x000fe200078e00ff */
[----:B------:R-:W-:Y:S01]  /*0720*/  LOP3.LUT R209, R4, R209, R3, 0xf6, !PT ;  /* 0x000000d104d17212 */ /* 0x000fe200078ef603 */
[----:B------:R-:W-:Y:S01]  /*0730*/  IMAD.SHL.U32 R3, R6, 0x40, RZ ;  /* 0x0000004006037824 */ /* 0x000fe200078e00ff */
[----:B------:R-:W-:Y:S01]  /*0740*/  LOP3.LUT R208, R0, 0x18, R2, 0xf8, !PT ;  /* 0x0000001800d07812 */ /* 0x000fe200078ef802 */
[----:B------:R-:W-:Y:S01]  /*0750*/  IMAD.SHL.U32 R2, R12, 0x2, RZ ;  /* 0x000000020c027824 */ /* 0x000fe200078e00ff */
[----:B------:R-:W-:Y:S01]  /*0760*/  SHF.R.S32.HI R0, RZ, 0x7, R14 ;  /* 0x00000007ff007819 */ /* 0x000fe2000001140e */
[----:B------:R-:W-:Y:S01]  /*0770*/  IMAD.SHL.U32 R4, R8, 0x10, RZ ;  /* 0x0000001008047824 */ /* 0x000fe200078e00ff */
[C---:B------:R-:W-:Y:S01]  /*0780*/  LOP3.LUT P4, RZ, R10.reuse, 0x2, RZ, 0xc0, !PT ;  /* 0x000000020aff7812 */ /* 0x040fe2000788c0ff */
[--C-:B------:R-:W-:Y:S01]  /*0790*/  IMAD R12, R9, 0x400, R2.reuse ;  /* 0x00000400090c7824 */ /* 0x100fe200078e0202 */
[----:B------:R-:W-:Y:S01]  /*07a0*/  LOP3.LUT P3, RZ, R10, 0x4, RZ, 0xc0, !PT ;  /* 0x000000040aff7812 */ /* 0x000fe2000786c0ff */
[C---:B------:R-:W-:Y:S01]  /*07b0*/  IMAD R7, R0.reuse, 0x1000, R2 ;  /* 0x0000100000077824 */ /* 0x040fe200078e0202 */
[----:B------:R-:W-:Y:S01]  /*07c0*/  SEL R231, R231, 0x10, !P0 ;  /* 0x00000010e7e77807 */ /* 0x000fe20004000000 */
[----:B------:R-:W-:Y:S01]  /*07d0*/  IMAD.SHL.U32 R2, R0, 0x8, RZ ;  /* 0x0000000800027824 */ /* 0x000fe200078e00ff */
[----:B------:R-:W-:Y:S01]  /*07e0*/  LOP3.LUT R0, R3, 0x1c0, RZ, 0xc0, !PT ;  /* 0x000001c003007812 */ /* 0x000fe200078ec0ff */
[----:B------:R-:W-:Y:S01]  /*07f0*/  IMAD.SHL.U32 R209, R209, 0x2, RZ ;  /* 0x00000002d1d17824 */ /* 0x000fe200078e00ff */
[----:B------:R-:W-:Y:S01]  /*0800*/  SHF.R.S32.HI R235, RZ, 0x3, R235 ;  /* 0x00000003ffeb7819 */ /* 0x000fe200000114eb */
[----:B------:R-:W-:Y:S01]  /*0810*/  USHF.R.S32.HI UR60, URZ, 0x1f, UR31 ;  /* 0x0000001f3f3c7899 */ /* 0x000fe2000801141f */
[----:B------:R-:W-:Y:S01]  /*0820*/  LOP3.LUT R2, R2, 0x8, RZ, 0xc0, !PT ;  /* 0x0000000802027812 */ /* 0x000fe200078ec0ff */
[----:B------:R-:W-:Y:S01]  /*0830*/  USHF.R.S32.HI UR59, URZ, 0x1f, UR34 ;  /* 0x0000001f3f3b7899 */ /* 0x000fe20008011422 */
[----:B------:R-:W-:Y:S01]  /*0840*/  SHF.R.U32.HI R3, RZ, 0x3, R0 ;  /* 0x00000003ff037819 */ /* 0x000fe20000011600 */
[----:B------:R-:W-:Y:S01]  /*0850*/  UIMAD.WIDE.U32 UR40, UR36, UR42, URZ ;  /* 0x0000002a242872a5 */ /* 0x000fe2000f8e003f */
[----:B------:R-:W-:Y:S01]  /*0860*/  LOP3.LUT R5, R0, 0x20, R5, 0xf8, !PT ;  /* 0x0000002000057812 */ /* 0x000fe200078ef805 */
[----:B------:R-:W-:Y:S01]  /*0870*/  UIMAD UR52, UR37, UR42, URZ ;  /* 0x0000002a253472a4 */ /* 0x000fe2000f8e023f */
[----:B------:R-:W-:Y:S01]  /*0880*/  LOP3.LUT R9, R2, 0x10, R4, 0xf8, !PT ;  /* 0x0000001002097812 */ /* 0x000fe200078ef804 */
[----:B------:R-:W-:Y:S01]  /*0890*/  IMAD.SHL.U32 R4, R11, 0x40, RZ ;  /* 0x000000400b047824 */ /* 0x000fe200078e00ff */
[----:B------:R-:W-:Y:S01]  /*08a0*/  LOP3.LUT R6, R3, R0, R2, 0x1e, !PT ;  /* 0x0000000003067212 */ /* 0x000fe200078e1e02 */
[----:B------:R-:W-:Y:S01]  /*08b0*/  IMAD R0, R15, 0x400, R7 ;  /* 0x000004000f007824 */ /* 0x000fe200078e0207 */
[----:B------:R-:W-:Y:S01]  /*08c0*/  LOP3.LUT R2, R5, R3, RZ, 0x3c, !PT ;  /* 0x0000000305027212 */ /* 0x000fe200078e3cff */
[----:B------:R-:W-:Y:S01]  /*08d0*/  IMAD.SHL.U32 R3, R13, 0x40, RZ ;  /* 0x000000400d037824 */ /* 0x000fe200078e00ff */
[----:B------:R-:W-:Y:S01]  /*08e0*/  USHF.R.S32.HI UR54, URZ, 0x1f, UR47 ;  /* 0x0000001f3f367899 */ /* 0x000fe2000801142f */
[----:B------:R-:W-:Y:S01]  /*08f0*/  IMAD.SHL.U32 R5, R8, 0x8, RZ ;  /* 0x0000000808057824 */ /* 0x000fe200078e00ff */
[----:B------:R-:W-:Y:S01]  /*0900*/  UIMAD UR51, UR5, UR51, URZ ;  /* 0x00000033053372a4 */ /* 0x000fe2000f8e023f */
[----:B------:R-:W-:Y:S01]  /*0910*/  IMAD.IADD R232, R2, 0x1, R0 ;  /* 0x0000000102e87824 */ /* 0x000fe200078e0200 */
[----:B------:R-:W-:Y:S01]  /*0920*/  LOP3.LUT R3, R3, 0x1c0, RZ, 0xc0, !PT ;  /* 0x000001c003037812 */ /* 0x000fe200078ec0ff */
[----:B------:R-:W-:Y:S01]  /*0930*/  IMAD.IADD R6, R12, 0x1, R6 ;  /* 0x000000010c067824 */ /* 0x000fe200078e0206 */
[----:B------:R-:W-:Y:S01]  /*0940*/  LOP3.LUT R0, R4, 0xfffffe00, RZ, 0xc0, !PT ;  /* 0xfffffe0004007812 */ /* 0x000fe200078ec0ff */
[----:B------:R-:W-:Y:S01]  /*0950*/  IMAD.SHL.U32 R232, R232, 0x2, RZ ;  /* 0x00000002e8e87824 */ /* 0x000fe200078e00ff */
[----:B------:R-:W-:Y:S01]  /*0960*/  LOP3.LUT R2, R3, 0x8, R5, 0xf8, !PT ;  /* 0x0000000803027812 */ /* 0x000fe200078ef805 */
[----:B------:R-:W-:Y:S01]  /*0970*/  @!UP5 UIMAD UR50, UR6, UR50, URZ ;  /* 0x000000320632d2a4 */ /* 0x000fe2000f8e023f */
[----:B------:R-:W-:Y:S01]  /*0980*/  SHF.R.U32.HI R4, RZ, 0x3, R3 ;  /* 0x00000003ff047819 */ /* 0x000fe20000011603 */
[----:B------:R-:W-:Y:S01]  /*0990*/  IMAD R5, R15, 0x400, R0 ;  /* 0x000004000f057824 */ /* 0x000fe200078e0200 */
[----:B------:R-:W-:Y:S01]  /*09a0*/  LEA R6, R6, 0xc000, 0x1 ;  /* 0x0000c00006067811 */ /* 0x000fe200078e08ff */
[----:B------:R-:W-:Y:S01]  /*09b0*/  IMAD.IADD R233, R232, 0x1, R231 ;  /* 0x00000001e8e97824 */ /* 0x000fe200078e02e7 */
[----:B------:R-:W-:Y:S01]  /*09c0*/  LOP3.LUT R221, R2, R4, RZ, 0x3c, !PT ;  /* 0x0000000402dd7212 */ /* 0x000fe200078e3cff */
[----:B------:R-:W-:Y:S01]  /*09d0*/  USHF.R.S32.HI UR49, URZ, 0x1f, UR45 ;  /* 0x0000001f3f317899 */ /* 0x000fe2000801142d */
[C-C-:B------:R-:W-:Y:S01]  /*09e0*/  LOP3.LUT R2, R4.reuse, R9, R3.reuse, 0x1e, !PT ;  /* 0x0000000904027212 */ /* 0x140fe200078e1e03 */
[----:B------:R-:W-:Y:S01]  /*09f0*/  STL [R1], R6 ;  /* 0x0000000601007387 */ /* 0x000fe20000100800 */
[----:B------:R-:W-:Y:S01]  /*0a00*/  LOP3.LUT R208, R4, R208, R3, 0x1e, !PT ;  /* 0x000000d004d07212 */ /* 0x000fe200078e1e03 */
[----:B------:R-:W-:Y:S01]  /*0a10*/  IMAD.MOV.U32 R3, RZ, RZ, 0x20 ;  /* 0x00000020ff037424 */ /* 0x000fe200078e00ff */
[-C--:B------:R-:W-:Y:S01]  /*0a20*/  LOP3.LUT R219, R2, R0.reuse, RZ, 0xfc, !PT ;  /* 0x0000000002db7212 */ /* 0x080fe200078efcff */
[----:B------:R-:W-:Y:S01]  /*0a30*/  IMAD.MOV.U32 R2, RZ, RZ, 0x40 ;  /* 0x00000040ff027424 */ /* 0x000fe200078e00ff */
[----:B------:R-:W-:Y:S01]  /*0a40*/  LOP3.LUT R208, R208, R0, RZ, 0xfc, !PT ;  /* 0x00000000d0d07212 */ /* 0x000fe200078efcff */
[----:B------:R-:W-:Y:S01]  /*0a50*/  IMAD.IADD R221, R5, 0x1, R221 ;  /* 0x0000000105dd7824 */ /* 0x000fe200078e02dd */
[C---:B------:R-:W-:Y:S01]  /*0a60*/  SEL R0, R3.reuse, 0xffffffe0, !P4 ;  /* 0xffffffe003007807 */ /* 0x040fe20006000000 */
[----:B------:R-:W-:Y:S01]  /*0a70*/  USHF.R.S32.HI UR48, URZ, 0x1f, UR44 ;  /* 0x0000001f3f307899 */ /* 0x000fe2000801142c */
[C---:B------:R-:W-:Y:S01]  /*0a80*/  SEL R216, R2.reuse, 0xffffffc0, !P3 ;  /* 0xffffffc002d87807 */ /* 0x040fe20005800000 */
[----:B------:R-:W-:Y:S01]  /*0a90*/  UMOV UR39, 0xffffc000 ;  /* 0xffffc00000277882 */ /* 0x000fe20000000000 */
[----:B------:R-:W-:Y:S01]  /*0aa0*/  SEL R3, R3, 0xffffffe0, !P1 ;  /* 0xffffffe003037807 */ /* 0x000fe20004800000 */
[C---:B------:R-:W-:Y:S01]  /*0ab0*/  IMAD R215, R217.reuse, 0x2, R0 ;  /* 0x00000002d9d77824 */ /* 0x040fe200078e0200 */
[----:B------:R-:W-:Y:S01]  /*0ac0*/  SEL R2, R2, 0xffffffc0, !P2 ;  /* 0xffffffc002027807 */ /* 0x000fe20005000000 */
[----:B------:R-:W-:Y:S01]  /*0ad0*/  IMAD R217, R217, 0x2, R216 ;  /* 0x00000002d9d97824 */ /* 0x000fe200078e02d8 */
[C---:B------:R-:W-:Y:S01]  /*0ae0*/  IADD3 R4, R6.reuse, 0x420, RZ ;  /* 0x0000042006047810 */ /* 0x040fe20007ffe0ff */
[----:B------:R-:W-:Y:S01]  /*0af0*/  IMAD.IADD R5, R3, 0x1, R6 ;  /* 0x0000000103057824 */ /* 0x000fe200078e0206 */
[C---:B------:R-:W-:Y:S01]  /*0b00*/  @P1 IADD3 R4, R6.reuse, 0x3e0, RZ ;  /* 0x000003e006041810 */ /* 0x040fe20007ffe0ff */
[--C-:B------:R-:W-:Y:S01]  /*0b10*/  IMAD.IADD R0, R6, 0x1, R2.reuse ;  /* 0x0000000106007824 */ /* 0x100fe200078e0202 */
[----:B------:R-:W-:Y:S01]  /*0b20*/  LEA R208, R208, 0xc000, 0x1 ;  /* 0x0000c000d0d07811 */ /* 0x000fe200078e08ff */
[----:B------:R-:W-:Y:S01]  /*0b30*/  IMAD.IADD R230, R232, 0x1, R3 ;  /* 0x00000001e8e67824 */ /* 0x000fe200078e0203 */
[----:B------:R-:W-:Y:S01]  /*0b40*/  STL [R1+0xc], R5 ;  /* 0x00000c0501007387 */ /* 0x000fe20000100800 */
[----:B------:R-:W-:-:S02]  /*0b50*/  IMAD.IADD R3, R5, 0x1, R2 ;  /* 0x0000000105037824 */ /* 0x000fc400078e0202 */
[----:B------:R-:W-:Y:S01]  /*0b60*/  IMAD.IADD R216, R216, 0x1, R215 ;  /* 0x00000001d8d87824 */ /* 0x000fe200078e02d7 */
[----:B------:R1:W-:Y:S01]  /*0b70*/  STL [R1+0x4], R0 ;  /* 0x0000040001007387 */ /* 0x0003e20000100800 */
[----:B------:R-:W-:-:S03]  /*0b80*/  IMAD.IADD R231, R231, 0x1, R230 ;  /* 0x00000001e7e77824 */ /* 0x000fc600078e02e6 */
[----:B------:R2:W-:Y:S04]  /*0b90*/  STL [R1+0x18], R4 ;  /* 0x0000180401007387 */ /* 0x0005e80000100800 */
[----:B------:R2:W-:Y:S01]  /*0ba0*/  STL [R1+0x10], R3 ;  /* 0x0000100301007387 */ /* 0x0005e20000100800 */
[----:B-1----:R-:W-:-:S05]  /*0bb0*/  IMAD.IADD R0, R2, 0x1, R4 ;  /* 0x0000000102007824 */ /* 0x002fca00078e0204 */
[----:B----4-:R2:W-:Y:S02]  /*0bc0*/  STL [R1+0x14], R0 ;  /* 0x0000140001007387 */ /* 0x0105e40000100800 */
.L_x_710:
        /* <DEDUP_REMOVED lines=12> */
[----:B-12---:R-:W-:Y:S01]  /*0c90*/  IMAD.U32 R2, RZ, RZ, UR4 ;  /* 0x00000004ff027e24 */ /* 0x006fe2000f8e00ff */
        /* <DEDUP_REMOVED lines=40> */
.L_x_640:
        /* <DEDUP_REMOVED lines=59> */
.L_x_642:
        /* <DEDUP_REMOVED lines=18> */
.L_x_643:
        /* <DEDUP_REMOVED lines=39> */
[----:B------:R-:W-:Y:S02]  /*1660*/  IMAD.MOV.U32 R2, RZ, RZ, R4 ;  /* 0x000000ffff027224 */ /* 0x000fe400078e0004 */
[----:B------:R-:W-:Y:S02]  /*1670*/  ULDC UR8, c[0x0][0x234] ;  /* 0x00008d0000087ab9 */ /* 0x000fe40000000800 */
        /* <DEDUP_REMOVED lines=30> */
.L_x_644:
[----:B------:R-:W-:Y:S02]  /*1860*/  UMOV UR6, UR51 ;  /* 0x0000003300067c82 */ /* 0x000fe40008000000 */
.L_x_645:
[----:B------:R-:W-:Y:S01]  /*1870*/  UIADD3 UR4, UP4, UP3, UR4, UR45, UR47 ;  /* 0x0000002d04047290 */ /* 0x000fe2000fb9e02f */
[----:B------:R-:W1:Y:S01]  /*1880*/  S2R R17, SR_TID.X ;  /* 0x0000000000117919 */ /* 0x000e620000002100 */
[----:B------:R-:W-:Y:S01]  /*1890*/  SHF.R.S32.HI R16, RZ, 0x1f, R235 ;  /* 0x0000001fff107819 */ /* 0x000fe200000114eb */
[----:B------:R-:W-:Y:S01]  /*18a0*/  IMAD.U32 R8, RZ, RZ, UR13 ;  /* 0x0000000dff087e24 */ /* 0x000fe2000f8e00ff */
[----:B------:R-:W-:Y:S01]  /*18b0*/  UIADD3 UR15, UP2, UP1, UR15, UR4, UR17 ;  /* 0x000000040f0f7290 */ /* 0x000fe2000f95e011 */
[----:B------:R-:W-:Y:S01]  /*18c0*/  IADD3 R0, P0, R235, UR10, RZ ;  /* 0x0000000aeb007c10 */ /* 0x000fe2000ff1e0ff */
[----:B------:R-:W-:Y:S01]  /*18d0*/  UIADD3.X UR4, UR7, UR49, UR54, UP4, UP3 ;  /* 0x0000003107047290 */ /* 0x000fe2000a7e6436 */
[--C-:B------:R-:W-:Y:S01]  /*18e0*/  SHF.R.S32.HI R237, RZ, 0x1f, R236.reuse ;  /* 0x0000001fffed7819 */ /* 0x100fe200000114ec */
[----:B------:R-:W-:Y:S01]  /*18f0*/  IMAD.U32 R6, RZ, RZ, UR12 ;  /* 0x0000000cff067e24 */ /* 0x000fe2000f8e00ff */
[----:B------:R-:W-:Y:S01]  /*1900*/  IADD3.X R5, R16, UR30, RZ, P0, !PT ;  /* 0x0000001e10057c10 */ /* 0x000fe200087fe4ff */
[----:B------:R-:W-:Y:S01]  /*1910*/  UIADD3.X UR9, UR8, UR4, UR9, UP2, UP1 ;  /* 0x0000000408097290 */ /* 0x000fe200097e2409 */
[----:B------:R-:W-:Y:S01]  /*1920*/  IMAD.U32 R7, RZ, RZ, UR10 ;  /* 0x0000000aff077e24 */ /* 0x000fe2000f8e00ff */
[----:B------:R-:W-:Y:S01]  /*1930*/  ULDC.64 UR12, c[0x0][0x3c8] ;  /* 0x0000f200000c7ab9 */ /* 0x000fe20000000a00 */
[----:B------:R-:W-:Y:S01]  /*1940*/  IMAD.WIDE.U32 R2, R0, c[0x0][0x190], R236 ;  /* 0x0000640000027a25 */ /* 0x000fe200078e00ec */
[----:B------:R-:W-:Y:S01]  /*1950*/  ULDC.64 UR4, c[0x0][0x1a8] ;  /* 0x00006a0000047ab9 */ /* 0x000fe20000000a00 */
[----:B------:R-:W-:Y:S01]  /*1960*/  BSSY B1, `(.L_x_641) ;  /* 0x0000a2b000017945 */ /* 0x000fe20003800000 */
[----:B------:R-:W-:Y:S01]  /*1970*/  UIMAD UR4, UR58, UR4, URZ ;  /* 0x000000043a0472a4 */ /* 0x000fe2000f8e023f */
[----:B------:R-:W-:Y:S01]  /*1980*/  IMAD R5, R5, c[0x0][0x190], RZ ;  /* 0x0000640005057a24 */ /* 0x000fe200078e02ff */
[----:B------:R-:W-:Y:S01]  /*1990*/  IADD3 R4, P0, R2, UR35, RZ ;  /* 0x0000002302047c10 */ /* 0x000fe2000ff1e0ff */
[----:B------:R-:W-:Y:S01]  /*19a0*/  ULDC UR35, c[0x0][0x2e8] ;  /* 0x0000ba0000237ab9 */ /* 0x000fe20000000800 */
[----:B------:R-:W-:Y:S01]  /*19b0*/  IMAD R9, R16, c[0x0][0x370], RZ ;  /* 0x0000dc0010097a24 */ /* 0x000fe200078e02ff */
[----:B------:R-:W-:Y:S01]  /*19c0*/  UIMAD UR11, UR34, UR5, UR4 ;  /* 0x00000005220b72a4 */ /* 0x000fe2000f8e0204 */
[----:B------:R-:W-:Y:S01]  /*19d0*/  IMAD R0, R0, c[0x0][0x194], R5 ;  /* 0x0000650000007a24 */ /* 0x000fe200078e0205 */
[----:B------:R-:W-:Y:S01]  /*19e0*/  UIADD3 UR14, UR10, UR14, URZ ;  /* 0x0000000e0a0e7290 */ /* 0x000fe2000fffe03f */
[----:B------:R-:W-:Y:S01]  /*19f0*/  IMAD R9, R235, c[0x0][0x374], R9 ;  /* 0x0000dd00eb097a24 */ /* 0x000fe200078e0209 */
[----:B------:R-:W-:Y:S01]  /*1a00*/  ULDC.64 UR4, c[0x0][0x378] ;  /* 0x0000de0000047ab9 */ /* 0x000fe20000000a00 */
[----:B-1----:R-:W-:Y:S01]  /*1a10*/  SHF.R.S32.HI R18, RZ, 0x1f, R17 ;  /* 0x0000001fff127819 */ /* 0x002fe20000011411 */
[----:B------:R-:W-:Y:S01]  /*1a20*/  UIMAD UR4, UR58, UR4, URZ ;  /* 0x000000043a0472a4 */ /* 0x000fe2000f8e023f */
[----:B------:R-:W-:-:S02]  /*1a30*/  IADD3.X R5, R3, UR32, R0, P0, !PT ;  /* 0x0000002003057c10 */ /* 0x000fc400087fe400 */
[----:B------:R-:W-:Y:S01]  /*1a40*/  IADD3 R2, P0, R236, UR18, RZ ;  /* 0x00000012ec027c10 */ /* 0x000fe2000ff1e0ff */
[----:B------:R-:W-:-:S03]  /*1a50*/  UIMAD UR8, UR34, UR5, UR4 ;  /* 0x00000005220872a4 */ /* 0x000fc6000f8e0204 */
[----:B------:R-:W-:Y:S01]  /*1a60*/  ULDC.64 UR4, c[0x0][0x370] ;  /* 0x0000dc0000047ab9 */ /* 0x000fe20000000a00 */
[----:B------:R-:W-:Y:S01]  /*1a70*/  IADD3.X R3, R237, UR19, RZ, P0, !PT ;  /* 0x00000013ed037c10 */ /* 0x000fe200087fe4ff */
[----:B------:R-:W-:-:S03]  /*1a80*/  UIMAD UR4, UR30, UR4, URZ ;  /* 0x000000041e0472a4 */ /* 0x000fc6000f8e023f */
[----:B------:R-:W-:Y:S01]  /*1a90*/  UMOV UR30, 0x4 ;  /* 0x00000004001e7882 */ /* 0x000fe20000000000 */
[----:B------:R-:W-:Y:S01]  /*1aa0*/  IMAD.WIDE.U32 R2, R7, c[0x0][0x370], R2 ;  /* 0x0000dc0007027a25 */ /* 0x000fe200078e0002 */
[----:B------:R-:W-:Y:S02]  /*1ab0*/  UIMAD UR7, UR10, UR5, UR4 ;  /* 0x000000050a0772a4 */ /* 0x000fe4000f8e0204 */
[----:B------:R-:W-:Y:S01]  /*1ac0*/  UIADD3 UR4, UR10, UR6, URZ ;  /* 0x000000060a047290 */ /* 0x000fe2000fffe03f */
[----:B------:R-:W-:-:S03]  /*1ad0*/  IMAD.U32 R7, RZ, RZ, UR34 ;  /* 0x00000022ff077e24 */ /* 0x000fc6000f8e00ff */
[----:B------:R-:W-:Y:S01]  /*1ae0*/  UIMAD.WIDE UR4, UR4, UR30, UR12 ;  /* 0x0000001e040472a5 */ /* 0x000fe2000f8e020c */
[----:B------:R1:W2:Y:S01]  /*1af0*/  R2UR UR12, R6 ;  /* 0x00000000060c73c2 */ /* 0x0002a200000e0000 */
[----:B------:R-:W-:Y:S01]  /*1b00*/  IADD3 R3, R3, UR7, RZ ;  /* 0x0000000703037c10 */ /* 0x000fe2000fffe0ff */
[----:B------:R-:W-:Y:S01]  /*1b10*/  IMAD.WIDE.U32 R4, R7, c[0x0][0x1a8], R4 ;  /* 0x00006a0007047a25 */ /* 0x000fe200078e0004 */
[----:B------:R-:W-:-:S03]  /*1b20*/  ULDC.64 UR6, c[0x0][0x200] ;  /* 0x0000800000067ab9 */ /* 0x000fc60000000a00 */
[----:B------:R-:W-:Y:S01]  /*1b30*/  UMOV UR18, UR4 ;  /* 0x0000000400127c82 */ /* 0x000fe20008000000 */
[----:B------:R-:W-:Y:S01]  /*1b40*/  IMAD.WIDE.U32 R2, R7, c[0x0][0x378], R2 ;  /* 0x0000de0007027a25 */ /* 0x000fe200078e0002 */
[----:B------:R-:W-:Y:S01]  /*1b50*/  UIADD3 UR4, -UR16, UR22, UR24 ;  /* 0x0000001610047290 */ /* 0x000fe2000fffe118 */
[----:B------:R-:W-:Y:S01]  /*1b60*/  IADD3 R10, R5, UR11, RZ ;  /* 0x0000000b050a7c10 */ /* 0x000fe2000fffe0ff */
[----:B------:R-:W-:Y:S01]  /*1b70*/  UMOV UR17, UR5 ;  /* 0x0000000500117c82 */ /* 0x000fe20008000000 */
[C---:B------:R-:W-:Y:S01]  /*1b80*/  LEA R240, P3, R4.reuse, c[0x0][0x160], 0x1 ;  /* 0x0000580004f07a11 */ /* 0x040fe200078608ff */
[----:B------:R-:W-:Y:S01]  /*1b90*/  UIADD3 UR4, UR4, -UR35, URZ ;  /* 0x8000002304047290 */ /* 0x000fe2000fffe03f */
[----:B------:R-:W-:Y:S01]  /*1ba0*/  IADD3 R3, R3, UR8, RZ ;  /* 0x0000000803037c10 */ /* 0x000fe2000fffe0ff */
[----:B------:R3:W4:Y:S01]  /*1bb0*/  R2UR UR13, R8 ;  /* 0x00000000080d73c2 */ /* 0x00072200000e0000 */
[----:B------:R-:W-:Y:S01]  /*1bc0*/  LEA.HI.X R241, R4, c[0x0][0x164], R10, 0x1, P3 ;  /* 0x0000590004f17a11 */ /* 0x000fe200018f0c0a */
[----:B------:R-:W-:-:S02]  /*1bd0*/  USHF.R.S32.HI UR5, URZ, 0x1f, UR4 ;  /* 0x0000001f3f057899 */ /* 0x000fc40008011404 */
[----:B------:R-:W-:Y:S02]  /*1be0*/  IMAD.WIDE.U32 R2, R235, c[0x0][0x370], R2 ;  /* 0x0000dc00eb027a25 */ /* 0x000fe400078e0002 */
[----:B------:R-:W-:Y:S02]  /*1bf0*/  ULEA.HI UR4, UR5, UR4, URZ, 0x6 ;  /* 0x0000000405047291 */ /* 0x000fe4000f8f303f */
[----:B------:R-:W-:Y:S01]  /*1c00*/  IMAD.IADD R9, R3, 0x1, R9 ;  /* 0x0000000103097824 */ /* 0x000fe200078e0209 */
[----:B-1----:R-:W-:Y:S01]  /*1c10*/  LEA.HI R6, R18, R17, RZ, 0x5 ;  /* 0x0000001112067211 */ /* 0x002fe200078f28ff */
[----:B------:R-:W-:Y:S01]  /*1c20*/  USHF.R.S32.HI UR4, URZ, 0x6, UR4 ;  /* 0x000000063f047899 */ /* 0x000fe20008011404 */
[----:B------:R-:W-:Y:S02]  /*1c30*/  LEA R238, P2, R2, c[0x0][0x330], 0x1 ;  /* 0x0000cc0002ee7a11 */ /* 0x000fe400078408ff */
[----:B------:R-:W-:Y:S01]  /*1c40*/  LOP3.LUT R0, R6, 0xffffffe0, RZ, 0xc0, !PT ;  /* 0xffffffe006007812 */ /* 0x000fe200078ec0ff */
[----:B------:R-:W-:Y:S01]  /*1c50*/  UISETP.LT.AND UP1, UPT, URZ, UR4, UPT ;  /* 0x000000043f00728c */ /* 0x000fe2000bf21270 */
[----:B------:R-:W-:-:S02]  /*1c60*/  SHF.R.S32.HI R6, RZ, 0x5, R6 ;  /* 0x00000005ff067819 */ /* 0x000fc40000011406 */
[----:B------:R-:W-:Y:S01]  /*1c70*/  LEA.HI.X R239, R2, c[0x0][0x334], R9, 0x1, P2 ;  /* 0x0000cd0002ef7a11 */ /* 0x000fe200010f0c09 */
[----:B------:R-:W-:Y:S01]  /*1c80*/  IMAD.IADD R13, R17, 0x1, -R0 ;  /* 0x00000001110d7824 */ /* 0x000fe200078e0a00 */
[----:B------:R-:W-:-:S03]  /*1c90*/  USEL UR19, URZ, UR4, !UP1 ;  /* 0x000000043f137287 */ /* 0x000fc6000c800000 */
[----:B------:R-:W-:Y:S01]  /*1ca0*/  IMAD R0, R6, UR46, R13 ;  /* 0x0000002e06007c24 */ /* 0x000fe2000f8e020d */
[----:B------:R-:W-:-:S04]  /*1cb0*/  UISETP.GT.AND UP1, UPT, UR33, UR19, UPT ;  /* 0x000000132100728c */ /* 0x000fc8000bf24270 */
[----:B------:R-:W-:Y:S01]  /*1cc0*/  IADD3 R6, P0, R0, UR15, RZ ;  /* 0x0000000f00067c10 */ /* 0x000fe2000ff1e0ff */
[----:B------:R-:W-:-:S03]  /*1cd0*/  UIMAD.WIDE UR14, UR14, UR30, UR6 ;  /* 0x0000001e0e0e72a5 */ /* 0x000fc6000f8e0206 */
[----:B------:R-:W-:Y:S01]  /*1ce0*/  LEA.HI.X.SX32 R0, R0, UR9, 0x1, P0 ;  /* 0x0000000900007c11 */ /* 0x000fe200080f0eff */
[----:B------:R-:W-:Y:S01]  /*1cf0*/  UIADD3 UR9, UR33, -0x1, URZ ;  /* 0xffffffff21097890 */ /* 0x000fe2000fffe03f */
[----:B------:R-:W-:-:S04]  /*1d00*/  LEA R222, P0, R6, c[0x0][0x350], 0x2 ;  /* 0x0000d40006de7a11 */ /* 0x000fc800078010ff */
[----:B------:R-:W-:Y:S02]  /*1d10*/  LEA.HI.X R223, R6, c[0x0][0x354], R0, 0x2, P0 ;  /* 0x0000d50006df7a11 */ /* 0x000fe400000f1400 */
[----:B------:R-:W-:-:S13]  /*1d20*/  PLOP3.LUT P0, PT, PT, PT, UP1, 0x80, 0x0 ;  /* 0x000000000000781c */ /* 0x000fda0003f0f018 */
[----:B--234-:R-:W-:Y:S05]  /*1d30*/  @P0 BRA `(.L_x_646) ;  /* 0x00000c9000000947 */ /* 0x01cfea0003800000 */
        /* <DEDUP_REMOVED lines=18> */
.L_x_647:
        /* <DEDUP_REMOVED lines=18> */
.L_x_648:
        /* <DEDUP_REMOVED lines=30> */
.L_x_650:
[----:B------:R-:W-:Y:S05]  /*2160*/  BSYNC B0 ;  /* 0x0000000000007941 */ /* 0x000fea0003800000 */
.L_x_649:
        /* <DEDUP_REMOVED lines=18> */
.L_x_652:
[----:B------:R-:W-:Y:S05]  /*2290*/  BSYNC B0 ;  /* 0x0000000000007941 */ /* 0x000fea0003800000 */
.L_x_651:
        /* <DEDUP_REMOVED lines=18> */
.L_x_654:
[----:B------:R-:W-:Y:S05]  /*23c0*/  BSYNC B0 ;  /* 0x0000000000007941 */ /* 0x000fea0003800000 */
.L_x_653:
        /* <DEDUP_REMOVED lines=17> */
.L_x_656:
[----:B------:R-:W-:Y:S05]  /*24e0*/  BSYNC B0 ;  /* 0x0000000000007941 */ /* 0x000fea0003800000 */
.L_x_655:
        /* <DEDUP_REMOVED lines=27> */
.L_x_658:
[----:B------:R-:W-:Y:S05]  /*26a0*/  BSYNC B0 ;  /* 0x0000000000007941 */ /* 0x000fea0003800000 */
.L_x_657:
        /* <DEDUP_REMOVED lines=16> */
.L_x_660:
[----:B------:R-:W-:Y:S05]  /*27b0*/  BSYNC B0 ;  /* 0x0000000000007941 */ /* 0x000fea0003800000 */
.L_x_659:
        /* <DEDUP_REMOVED lines=16> */
.L_x_662:
[----:B------:R-:W-:Y:S05]  /*28c0*/  BSYNC B0 ;  /* 0x0000000000007941 */ /* 0x000fea0003800000 */
.L_x_661:
        /* <DEDUP_REMOVED lines=16> */
.L_x_646:
[----:B------:R-:W-:Y:S01]  /*29d0*/  PLOP3.LUT P0, PT, PT, PT, UP6, 0x80, 0x0 ;  /* 0x000000000000781c */ /* 0x000fe20003f0f068 */
[----:B------:R-:W-:Y:S01]  /*29e0*/  ULEA.HI UR4, UR9, UR9, URZ, 0x1 ;  /* 0x0000000909047291 */ /* 0x000fe2000f8f083f */
[----:B------:R-:W-:Y:S01]  /*29f0*/  IMAD.SHL.U32 R0, R235, 0x40, RZ ;  /* 0x00000040eb007824 */ /* 0x000fe200078e00ff */
[----:B------:R-:W-:Y:S02]  /*2a00*/  BSSY B0, `(.L_x_664) ;  /* 0x000001d000007945 */ /* 0x000fe40003800000 */
[----:B------:R-:W-:Y:S02]  /*2a10*/  ULOP3.LUT UR4, UR4, 0xfffffffe, URZ, 0xc0, !UPT ;  /* 0xfffffffe04047892 */ /* 0x000fe4000f8ec03f */
[----:B------:R-:W-:Y:S02]  /*2a20*/  LOP3.LUT R0, R0, 0x1c0, RZ, 0xc0, !PT ;  /* 0x000001c000007812 */ /* 0x000fe400078ec0ff */
[----:B------:R-:W-:-:S02]  /*2a30*/  UIADD3 UR4, UR9, -UR4, URZ ;  /* 0x8000000409047290 */ /* 0x000fc4000fffe03f */
[----:B------:R-:W-:Y:S02]  /*2a40*/  LOP3.LUT R6, R0, 0x38, R236, 0xf8, !PT ;  /* 0x0000003800067812 */ /* 0x000fe400078ef8ec */
[----:B------:R-:W-:Y:S01]  /*2a50*/  @P0 BAR.SYNC.DEFER_BLOCKING 0x0 ;  /* 0x0000000000000b1d */ /* 0x000fe20000010000 */
[----:B------:R-:W-:Y:S01]  /*2a60*/  UISETP.NE.AND UP0, UPT, UR4, 0x1, UPT ;  /* 0x000000010400788c */ /* 0x000fe2000bf05270 */
[----:B------:R-:W-:Y:S01]  /*2a70*/  SHF.R.U32.HI R8, RZ, 0x3, R0 ;  /* 0x00000003ff087819 */ /* 0x000fe20000011600 */
[----:B------:R-:W-:-:S03]  /*2a80*/  UIMAD UR4, UR9, -0x40, UR22 ;  /* 0xffffffc0090478a4 */ /* 0x000fc6000f8e0216 */
[----:B------:R-:W-:-:S03]  /*2a90*/  LOP3.LUT R8, R6, R8, RZ, 0x3c, !PT ;  /* 0x0000000806087212 */ /* 0x000fc600078e3cff */
[----:B------:R-:W-:Y:S02]  /*2aa0*/  ISETP.GE.AND P2, PT, R235, UR4, PT ;  /* 0x00000004eb007c0c */ /* 0x000fe4000bf46270 */
[----:B------:R-:W-:-:S04]  /*2ab0*/  IMAD R8, R250, 0x200, R8 ;  /* 0x00000200fa087824 */ /* 0x000fc800078e0208 */
[----:B------:R-:W-:-:S07]  /*2ac0*/  IMAD.SHL.U32 R0, R8, 0x2, RZ ;  /* 0x0000000208007824 */ /* 0x000fce00078e00ff */
        /* <DEDUP_REMOVED lines=16> */
.L_x_665:
[----:B------:R-:W-:Y:S05]  /*2bd0*/  BSYNC B0 ;  /* 0x0000000000007941 */ /* 0x000fea0003800000 */
.L_x_664:
        /* <DEDUP_REMOVED lines=29> */
.L_x_667:
[----:B------:R-:W-:Y:S05]  /*2db0*/  BSYNC B0 ;  /* 0x0000000000007941 */ /* 0x000fea0003800000 */
.L_x_666:
[----:B------:R-:W-:Y:S01]  /*2dc0*/  PLOP3.LUT P1, PT, PT, PT, UP0, 0x80, 0x0 ;  /* 0x000000000000781c */ /* 0x000fe20003f2f008 */
[----:B------:R-:W-:Y:S01]  /*2dd0*/  BSSY B0, `(.L_x_668) ;  /* 0x0000021000007945 */ /* 0x000fe20003800000 */
[----:B-1----:R-:W-:-:S04]  /*2de0*/  IADD3 R2, R8, 0x2000, RZ ;  /* 0x0000200008027810 */ /* 0x002fc80007ffe0ff */
        /* <DEDUP_REMOVED lines=12> */
.L_x_669:
        /* <DEDUP_REMOVED lines=19> */
.L_x_670:
[----:B------:R-:W-:Y:S05]  /*2fe0*/  BSYNC B0 ;  /* 0x0000000000007941 */ /* 0x000fea0003800000 */
.L_x_668:
        /* <DEDUP_REMOVED lines=14> */
.L_x_672:
        /* <DEDUP_REMOVED lines=27> */
.L_x_673:
[----:B------:R-:W-:Y:S05]  /*3280*/  BSYNC B0 ;  /* 0x0000000000007941 */ /* 0x000fea0003800000 */
.L_x_671:
[C---:B------:R-:W-:Y:S01]  /*3290*/  IADD3 R4, R243.reuse, 0x28, RZ ;  /* 0x00000028f3047810 */ /* 0x040fe20007ffe0ff */
[----:B------:R-:W-:Y:S01]  /*32a0*/  IMAD.MOV.U32 R5, RZ, RZ, 0x4 ;  /* 0x00000004ff057424 */ /* 0x000fe200078e00ff */
[C---:B-1----:R-:W-:Y:S01]  /*32b0*/  IADD3 R3, R243.reuse, 0x8, RZ ;  /* 0x00000008f3037810 */ /* 0x042fe20007ffe0ff */
[----:B------:R-:W-:Y:S01]  /*32c0*/  IMAD.MOV.U32 R246, RZ, RZ, 0x7f800000 ;  /* 0x7f800000fff67424 */ /* 0x000fe200078e00ff */
[----:B------:R-:W-:Y:S01]  /*32d0*/  ISETP.GE.AND P0, PT, R4, UR4, PT ;  /* 0x0000000404007c0c */ /* 0x000fe2000bf06270 */
[----:B------:R-:W-:Y:S01]  /*32e0*/  IMAD.MOV.U32 R244, RZ, RZ, 0x7f800000 ;  /* 0x7f800000fff47424 */ /* 0x000fe200078e00ff */
[----:B------:R-:W-:Y:S02]  /*32f0*/  IADD3 R2, R243, 0x20, RZ ;  /* 0x00000020f3027810 */ /* 0x000fe40007ffe0ff */
[----:B------:R-:W-:Y:S02]  /*3300*/  ISETP.GE.AND P3, PT, R3, UR4, PT ;  /* 0x0000000403007c0c */ /* 0x000fe4000bf66270 */
[----:B------:R-:W-:Y:S01]  /*3310*/  ISETP.GE.AND P2, PT, R2, UR4, PT ;  /* 0x0000000402007c0c */ /* 0x000fe2000bf46270 */
[----:B------:R-:W-:Y:S01]  /*3320*/  IMAD.MOV.U32 R2, RZ, RZ, 0x4 ;  /* 0x00000004ff027424 */ /* 0x000fe200078e00ff */
[----:B------:R-:W-:Y:S01]  /*3330*/  ISETP.GE.AND P4, PT, R243, UR4, PT ;  /* 0x00000004f3007c0c */ /* 0x000fe2000bf86270 */
[----:B------:R-:W-:Y:S01]  /*3340*/  ULDC.64 UR4, c[0x0][0x198] ;  /* 0x0000660000047ab9 */ /* 0x000fe20000000a00 */
[----:B------:R-:W-:Y:S01]  /*3350*/  MOV R245, 0x7f800000 ;  /* 0x7f80000000f57802 */ /* 0x000fe20000000f00 */
[----:B------:R-:W-:Y:S01]  /*3360*/  UIMAD UR4, UR20, UR4, URZ ;  /* 0x00000004140472a4 */ /* 0x000fe2000f8e023f */
[----:B------:R-:W-:Y:S01]  /*3370*/  MOV R247, 0x7f800000 ;  /* 0x7f80000000f77802 */ /* 0x000fe20000000f00 */
[----:B------:R-:W-:-:S02]  /*3380*/  @!P0 IMAD.WIDE R4, R4, R5, UR14 ;  /* 0x0000000e04048e25 */ /* 0x000fc4000f8e0205 */
[----:B------:R-:W-:Y:S02]  /*3390*/  UIMAD UR4, UR24, UR5, UR4 ;  /* 0x00000005180472a4 */ /* 0x000fe4000f8e0204 */
[----:B------:R-:W-:Y:S01]  /*33a0*/  IMAD.WIDE R2, R243, R2, UR14 ;  /* 0x0000000ef3027e25 */ /* 0x000fe2000f8e0202 */
[----:B------:R1:W5:Y:S03]  /*33b0*/  @!P0 LDG.E R245, [R4.64] ;  /* 0x0000000c04f58981 */ /* 0x000366000c1e1900 */
[----:B------:R-:W-:Y:S01]  /*33c0*/  IMAD.U32 R10, RZ, RZ, UR24 ;  /* 0x00000018ff0a7e24 */ /* 0x000fe2000f8e00ff */
[----:B------:R2:W5:Y:S04]  /*33d0*/  @!P4 LDG.E R246, [R2.64] ;  /* 0x0000000c02f6c981 */ /* 0x000568000c1e1900 */
[----:B------:R2:W5:Y:S04]  /*33e0*/  @!P3 LDG.E R247, [R2.64+0x20] ;  /* 0x0000200c02f7b981 */ /* 0x000568000c1e1900 */
[----:B------:R2:W5:Y:S01]  /*33f0*/  @!P2 LDG.E R244, [R2.64+0x80] ;  /* 0x0000800c02f4a981 */ /* 0x000562000c1e1900 */
[----:B-1----:R-:W-:Y:S01]  /*3400*/  MOV R5, UR4 ;  /* 0x0000000400057c02 */ /* 0x002fe20008000f00 */
[----:B------:R-:W-:-:S06]  /*3410*/  UIMAD UR4, UR21, -0x80, UR16 ;  /* 0xffffff80150478a4 */ /* 0x000fcc000f8e0210 */
[----:B------:R-:W-:Y:S01]  /*3420*/  ISETP.GE.AND P6, PT, R235, UR4, PT ;  /* 0x00000004eb007c0c */ /* 0x000fe2000bfc6270 */
[----:B--2---:R-:W-:-:S12]  /*3430*/  IMAD.WIDE.U32 R2, R10, c[0x0][0x198], R236 ;  /* 0x000066000a027a25 */ /* 0x004fd800078e00ec */
[----:B------:R1:W-:Y:S04]  /*3440*/  @P6 STS.128 [R0+0xc000], RZ ;  /* 0x00c000ff00006388 */ /* 0x0003e80000000c00 */
[----:B------:R1:W-:Y:S01]  /*3450*/  @P6 STS.128 [R0+0x10000], RZ ;  /* 0x010000ff00006388 */ /* 0x0003e20000000c00 */
[----:B------:R-:W-:Y:S01]  /*3460*/  IADD3 R4, P0, R2, UR25, RZ ;  /* 0x0000001902047c10 */ /* 0x000fe2000ff1e0ff */
[----:B------:R-:W-:-:S03]  /*3470*/  IMAD R2, R14, c[0x0][0x1b0], RZ ;  /* 0x00006c000e027a24 */ /* 0x000fc600078e02ff */
[----:B------:R-:W-:Y:S01]  /*3480*/  IADD3.X R5, R3, UR29, R5, P0, !PT ;  /* 0x0000001d03057c10 */ /* 0x000fe200087fe405 */
[C---:B------:R-:W-:Y:S01]  /*3490*/  IMAD R2, R11.reuse, c[0x0][0x1b4], R2 ;  /* 0x00006d000b027a24 */ /* 0x040fe200078e0202 */
[----:B------:R-:W-:Y:S03]  /*34a0*/  BSSY B0, `(.L_x_674) ;  /* 0x000001b000007945 */ /* 0x000fe60003800000 */
[----:B------:R-:W-:-:S05]  /*34b0*/  IMAD.WIDE.U32 R4, R11, c[0x0][0x1b0], R4 ;  /* 0x00006c000b047a25 */ /* 0x000fca00078e0004 */
[----:B------:R-:W-:Y:S01]  /*34c0*/  IADD3 R9, R5, R2, RZ ;  /* 0x0000000205097210 */ /* 0x000fe20007ffe0ff */
        /* <DEDUP_REMOVED lines=24> */
.L_x_675:
[----:B------:R-:W-:Y:S05]  /*3650*/  BSYNC B0 ;  /* 0x0000000000007941 */ /* 0x000fea0003800000 */
.L_x_674:
[----:B------:R-:W-:Y:S01]  /*3660*/  ISETP.GE.AND P5, PT, R15, UR4, PT ;  /* 0x000000040f007c0c */ /* 0x000fe2000bfa6270 */
[----:B------:R-:W-:-:S12]  /*3670*/  BSSY B0, `(.L_x_676) ;  /* 0x000001d000007945 */ /* 0x000fd80003800000 */
[----:B------:R1:W-:Y:S04]  /*3680*/  @P5 STS.128 [R0+0xd000], RZ ;  /* 0x00d000ff00005388 */ /* 0x0003e80000000c00 */
[----:B------:R1:W-:Y:S01]  /*3690*/  @P5 STS.128 [R0+0x11000], RZ ;  /* 0x011000ff00005388 */ /* 0x0003e20000000c00 */
[----:B------:R-:W-:Y:S05]  /*36a0*/  @P5 BRA `(.L_x_677) ;  /* 0x0000019000005947 */ /* 0x000fea0003800000 */
[----:B--2---:R-:W-:Y:S02]  /*36b0*/  IADD3 R6, P0, R235, 0x20, RZ ;  /* 0x00000020eb067810 */ /* 0x004fe40007f1e0ff */
[----:B------:R-:W-:Y:S02]  /*36c0*/  ISETP.GE.AND P2, PT, R236, c[0x0][0x220], PT ;  /* 0x00008800ec007a0c */ /* 0x000fe40003f46270 */
[----:B------:R-:W-:Y:S01]  /*36d0*/  MOV R3, R9 ;  /* 0x0000000900037202 */ /* 0x000fe20000000f00 */
[----:B------:R-:W-:Y:S01]  /*36e0*/  IMAD.X R2, RZ, RZ, R16, P0 ;  /* 0x000000ffff027224 */ /* 0x000fe200000e0610 */
[----:B------:R-:W-:-:S03]  /*36f0*/  ISETP.GE.AND P0, PT, R242, c[0x0][0x220], PT ;  /* 0x00008800f2007a0c */ /* 0x000fc60003f06270 */
[----:B------:R-:W-:Y:S02]  /*3700*/  IMAD R8, R2, c[0x0][0x198], RZ ;  /* 0x0000660002087a24 */ /* 0x000fe400078e02ff */
[----:B------:R-:W-:Y:S02]  /*3710*/  IMAD.MOV.U32 R2, RZ, RZ, R4 ;  /* 0x000000ffff027224 */ /* 0x000fe400078e0004 */
[C---:B------:R-:W-:Y:S02]  /*3720*/  IMAD R8, R6.reuse, c[0x0][0x19c], R8 ;  /* 0x0000670006087a24 */ /* 0x040fe400078e0208 */
[----:B------:R-:W-:Y:S01]  /*3730*/  IMAD.WIDE.U32 R2, R6, c[0x0][0x198], R2 ;  /* 0x0000660006027a25 */ /* 0x000fe200078e0002 */
[----:B------:R2:W-:Y:S03]  /*3740*/  @P2 STS.128 [R0+0xd000], RZ ;  /* 0x00d000ff00002388 */ /* 0x0005e60000000c00 */
[----:B------:R-:W-:Y:S01]  /*3750*/  IMAD.IADD R8, R3, 0x1, R8 ;  /* 0x0000000103087824 */ /* 0x000fe200078e0208 */
[----:B------:R-:W-:-:S04]  /*3760*/  @!P2 LEA R6, P3, R2, c[0x0][0x168], 0x1 ;  /* 0x00005a000206aa11 */ /* 0x000fc800078608ff */
        /* <DEDUP_REMOVED lines=13> */
.L_x_677:
[----:B------:R-:W-:Y:S05]  /*3840*/  BSYNC B0 ;  /* 0x0000000000007941 */ /* 0x000fea0003800000 */
.L_x_676:
[----:B------:R-:W-:Y:S01]  /*3850*/  IADD3 R2, R235, 0x40, RZ ;  /* 0x00000040eb027810 */ /* 0x000fe20007ffe0ff */
[----:B------:R-:W-:Y:S03]  /*3860*/  BSSY B0, `(.L_x_678) ;  /* 0x000001e000007945 */ /* 0x000fe60003800000 */
[----:B------:R-:W-:-:S13]  /*3870*/  ISETP.GE.AND P4, PT, R2, UR4, PT ;  /* 0x0000000402007c0c */ /* 0x000fda000bf86270 */
        /* <DEDUP_REMOVED lines=28> */
.L_x_679:
[----:B------:R-:W-:Y:S05]  /*3a40*/  BSYNC B0 ;  /* 0x0000000000007941 */ /* 0x000fea0003800000 */
.L_x_678:
        /* <DEDUP_REMOVED lines=11> */
[----:B--2---:R-:W-:-:S04]  /*3b00*/  IMAD.WIDE.U32 R6, R2, c[0x0][0x198], R4 ;  /* 0x0000660002067a25 */ /* 0x004fc800078e0004 */
        /* <DEDUP_REMOVED lines=18> */
.L_x_681:
[----:B------:R-:W-:Y:S05]  /*3c30*/  BSYNC B0 ;  /* 0x0000000000007941 */ /* 0x000fea0003800000 */
.L_x_680:
[----:B------:R-:W-:Y:S01]  /*3c40*/  ULDC.64 UR4, c[0x0][0x1a0] ;  /* 0x0000680000047ab9 */ /* 0x000fe20000000a00 */
[----:B--2---:R-:W-:Y:S01]  /*3c50*/  IMAD.WIDE.U32 R2, R10, c[0x0][0x1a0], R236 ;  /* 0x000068000a027a25 */ /* 0x004fe200078e00ec */
[----:B------:R-:W-:Y:S01]  /*3c60*/  UIMAD UR4, UR20, UR4, URZ ;  /* 0x00000004140472a4 */ /* 0x000fe2000f8e023f */
[----:B------:R2:W-:Y:S01]  /*3c70*/  @P6 STS.128 [R0+0x14000], RZ ;  /* 0x014000ff00006388 */ /* 0x0005e20000000c00 */
[----:B------:R-:W-:Y:S02]  /*3c80*/  BSSY B0, `(.L_x_682) ;  /* 0x0000022000007945 */ /* 0x000fe40003800000 */
[----:B------:R-:W-:Y:S01]  /*3c90*/  UIMAD UR4, UR24, UR5, UR4 ;  /* 0x00000005180472a4 */ /* 0x000fe2000f8e0204 */
[----:B------:R2:W-:Y:S01]  /*3ca0*/  @P6 STS.128 [R0+0x18000], RZ ;  /* 0x018000ff00006388 */ /* 0x0005e20000000c00 */
        /* <DEDUP_REMOVED lines=31> */
.L_x_683:
[----:B------:R-:W-:Y:S05]  /*3ea0*/  BSYNC B0 ;  /* 0x0000000000007941 */ /* 0x000fea0003800000 */
.L_x_682:
[----:B------:R1:W-:Y:S01]  /*3eb0*/  @P5 STS.128 [R0+0x15000], RZ ;  /* 0x015000ff00005388 */ /* 0x0003e20000000c00 */
[----:B------:R-:W-:Y:S03]  /*3ec0*/  BSSY B0, `(.L_x_684) ;  /* 0x000001c000007945 */ /* 0x000fe60003800000 */
[----:B------:R1:W-:Y:S01]  /*3ed0*/  @P5 STS.128 [R0+0x19000], RZ ;  /* 0x019000ff00005388 */ /* 0x0003e20000000c00 */
[----:B------:R-:W-:Y:S05]  /*3ee0*/  @P5 BRA `(.L_x_685) ;  /* 0x0000019000005947 */ /* 0x000fea0003800000 */
[----:B-1----:R-:W-:Y:S02]  /*3ef0*/  IADD3 R6, P0, R235, 0x20, RZ ;  /* 0x00000020eb067810 */ /* 0x002fe40007f1e0ff */
        /* <DEDUP_REMOVED lines=24> */
.L_x_685:
[----:B------:R-:W-:Y:S05]  /*4080*/  BSYNC B0 ;  /* 0x0000000000007941 */ /* 0x000fea0003800000 */
.L_x_684:
        /* <DEDUP_REMOVED lines=29> */
.L_x_687:
[----:B------:R-:W-:Y:S05]  /*4260*/  BSYNC B0 ;  /* 0x0000000000007941 */ /* 0x000fea0003800000 */
.L_x_686:
[----:B------:R1:W-:Y:S01]  /*4270*/  @P3 STS.128 [R0+0x17000], RZ ;  /* 0x017000ff00003388 */ /* 0x0003e20000000c00 */
[----:B------:R-:W-:Y:S03]  /*4280*/  BSSY B0, `(.L_x_688) ;  /* 0x000001a000007945 */ /* 0x000fe60003800000 */
[----:B------:R1:W-:Y:S01]  /*4290*/  @P3 STS.128 [R0+0x1b000], RZ ;  /* 0x01b000ff00003388 */ /* 0x0003e20000000c00 */
[----:B------:R-:W-:Y:S05]  /*42a0*/  @P3 BRA `(.L_x_689) ;  /* 0x0000017000003947 */ /* 0x000fea0003800000 */
[----:B------:R-:W-:Y:S01]  /*42b0*/  IADD3 R2, P0, R235, 0x60, RZ ;  /* 0x00000060eb027810 */ /* 0x000fe20007f1e0ff */
[----:B------:R-:W-:Y:S01]  /*42c0*/  IMAD.MOV.U32 R5, RZ, RZ, R9 ;  /* 0x000000ffff057224 */ /* 0x000fe200078e0009 */
[----:B------:R-:W-:Y:S02]  /*42d0*/  ISETP.GE.AND P3, PT, R236, c[0x0][0x220], PT ;  /* 0x00008800ec007a0c */ /* 0x000fe40003f66270 */
[----:B------:R-:W-:Y:S01]  /*42e0*/  ISETP.GE.AND P2, PT, R242, c[0x0][0x220], PT ;  /* 0x00008800f2007a0c */ /* 0x000fe20003f46270 */
[----:B------:R-:W-:-:S02]  /*42f0*/  IMAD.X R3, RZ, RZ, R16, P0 ;  /* 0x000000ffff037224 */ /* 0x000fc400000e0610 */
[----:B-1----:R-:W-:-:S04]  /*4300*/  IMAD.WIDE.U32 R6, R2, c[0x0][0x1a0], R4 ;  /* 0x0000680002067a25 */ /* 0x002fc800078e0004 */
[----:B------:R-:W-:-:S04]  /*4310*/  IMAD R3, R3, c[0x0][0x1a0], RZ ;  /* 0x0000680003037a24 */ /* 0x000fc800078e02ff */
[----:B------:R-:W-:Y:S01]  /*4320*/  IMAD R3, R2, c[0x0][0x1a4], R3 ;  /* 0x0000690002037a24 */ /* 0x000fe200078e0203 */
[C---:B------:R-:W-:Y:S01]  /*4330*/  @!P3 LEA R4, P4, R6.reuse, c[0x0][0x170], 0x1 ;  /* 0x00005c000604ba11 */ /* 0x040fe200078808ff */
[----:B------:R1:W-:Y:S01]  /*4340*/  @P3 STS.128 [R0+0x17000], RZ ;  /* 0x017000ff00003388 */ /* 0x0003e20000000c00 */
[----:B------:R-:W-:Y:S01]  /*4350*/  @!P2 LEA R2, P0, R6, c[0x0][0x170], 0x1 ;  /* 0x00005c000602aa11 */ /* 0x000fe200078008ff */
[----:B------:R-:W-:-:S05]  /*4360*/  IMAD.IADD R3, R7, 0x1, R3 ;  /* 0x0000000107037824 */ /* 0x000fca00078e0203 */
[C-C-:B------:R-:W-:Y:S02]  /*4370*/  @!P3 LEA.HI.X R5, R6.reuse, c[0x0][0x174], R3.reuse, 0x1, P4 ;  /* 0x00005d000605ba11 */ /* 0x140fe400020f0c03 */
[----:B------:R-:W-:-:S03]  /*4380*/  @!P2 LEA.HI.X R3, R6, c[0x0][0x174], R3, 0x1, P0 ;  /* 0x00005d000603aa11 */ /* 0x000fc600000f0c03 */
        /* <DEDUP_REMOVED lines=8> */
[----:B------:R1:W-:Y:S02]  /*4410*/  @!P2 LDGSTS.E.BYPASS.LTC128B.128 [R0+0x1b000], [R2.64+0x80] ;  /* 0x1b0000800200afae */ /* 0x0003e4000b901d4c */
.L_x_689:
[----:B------:R-:W-:Y:S05]  /*4420*/  BSYNC B0 ;  /* 0x0000000000007941 */ /* 0x000fea0003800000 */
.L_x_688:
[----:B-1----:R-:W-:Y:S02]  /*4430*/  IMAD.MOV.U32 R6, RZ, RZ, c[0x0][0x308] ;  /* 0x0000c200ff067624 */ /* 0x002fe400078e00ff */
[----:B------:R-:W-:Y:S01]  /*4440*/  IMAD.MOV.U32 R7, RZ, RZ, c[0x0][0x30c] ;  /* 0x0000c300ff077624 */ /* 0x000fe200078e00ff */
[----:B--234-:R-:W-:Y:S01]  /*4450*/  LEA.HI R0, R18, R17, RZ, 0x4 ;  /* 0x0000001112007211 */ /* 0x01cfe200078f20ff */
[----:B------:R-:W0:Y:S04]  /*4460*/  LDGDEPBAR ;  /* 0x00000000000079af */ /* 0x000e280000000000 */
[----:B------:R1:W2:Y:S04]  /*4470*/  LDG.E.64 R2, [R6.64+0x8] ;  /* 0x0000080c06027981 */ /* 0x0002a8000c1e1b00 */
[----:B-1----:R-:W3:Y:S01]  /*4480*/  LDG.E.64 R6, [R6.64] ;  /* 0x0000000c06067981 */ /* 0x002ee2000c1e1b00 */
[----:B------:R-:W-:Y:S01]  /*4490*/  LOP3.LUT R0, R0, 0xfffffff0, RZ, 0xc0, !PT ;  /* 0xfffffff000007812 */ /* 0x000fe200078ec0ff */
[----:B------:R-:W-:Y:S01]  /*44a0*/  IMAD.MOV.U32 R211, RZ, RZ, 0x40 ;  /* 0x00000040ffd37424 */ /* 0x000fe200078e00ff */
[----:B------:R-:W-:Y:S01]  /*44b0*/  UIADD3 UR20, UR22, 0x80, UR24 ;  /* 0x0000008016147890 */ /* 0x000fe2000fffe018 */
[----:B------:R-:W-:Y:S01]  /*44c0*/  IMAD.MOV.U32 R251, RZ, RZ, 0x40 ;  /* 0x00000040fffb7424 */ /* 0x000fe200078e00ff */
[----:B------:R-:W-:Y:S01]  /*44d0*/  CS2R R158, SRZ ;  /* 0x00000000009e7805 */ /* 0x000fe2000001ff00 */
[----:B------:R-:W-:Y:S01]  /*44e0*/  IMAD.IADD R0, R17, 0x1, -R0 ;  /* 0x0000000111007824 */ /* 0x000fe200078e0a00 */
[----:B------:R-:W-:Y:S01]  /*44f0*/  CS2R R156, SRZ ;  /* 0x00000000009c7805 */ /* 0x000fe2000001ff00 */
[C---:B------:R-:W-:Y:S01]  /*4500*/  IMAD.SHL.U32 R212, R221.reuse, 0x2, RZ ;  /* 0x00000002ddd47824 */ /* 0x040fe200078e00ff */
[----:B------:R-:W-:Y:S01]  /*4510*/  CS2R R162, SRZ ;  /* 0x0000000000a27805 */ /* 0x000fe2000001ff00 */
[----:B------:R-:W-:Y:S01]  /*4520*/  IMAD.MOV.U32 R234, RZ, RZ, R224 ;  /* 0x000000ffffea7224 */ /* 0x000fe200078e00e0 */
        /* <DEDUP_REMOVED lines=14> */
[--C-:B------:R-:W-:Y:S01]  /*4610*/  SHF.R.S32.HI R4, RZ, 0x1f, R13.reuse ;  /* 0x0000001fff047819 */ /* 0x100fe2000001140d */
[----:B------:R-:W-:Y:S01]  /*4620*/  CS2R R136, SRZ ;  /* 0x0000000000887805 */ /* 0x000fe2000001ff00 */
[----:B------:R-:W-:Y:S01]  /*4630*/  CS2R R134, SRZ ;  /* 0x0000000000867805 */ /* 0x000fe2000001ff00 */
[----:B------:R-:W-:Y:S01]  /*4640*/  CS2R R132, SRZ ;  /* 0x0000000000847805 */ /* 0x000fe2000001ff00 */
[C---:B------:R-:W-:Y:S01]  /*4650*/  LOP3.LUT P0, RZ, R0.reuse, 0x2, RZ, 0xc0, !PT ;  /* 0x0000000200ff7812 */ /* 0x040fe2000780c0ff */
[----:B------:R-:W-:Y:S01]  /*4660*/  CS2R R126, SRZ ;  /* 0x00000000007e7805 */ /* 0x000fe2000001ff00 */
        /* <DEDUP_REMOVED lines=53> */
[----:B------:R-:W-:Y:S01]  /*49c0*/  IMAD.SHL.U32 R0, R250, 0x20, RZ ;  /* 0x00000020fa007824 */ /* 0x000fe200078e00ff */
[----:B------:R-:W-:Y:S01]  /*49d0*/  SEL R251, R251, 0xffffffc0, !P4 ;  /* 0xffffffc0fbfb7807 */ /* 0x000fe20006000000 */
[----:B------:R-:W-:Y:S01]  /*49e0*/  IMAD.IADD R213, R220, 0x1, R212 ;  /* 0x00000001dcd57824 */ /* 0x000fe200078e02d4 */
[----:B------:R-:W-:Y:S01]  /*49f0*/  UIADD3 UR20, UR20, -UR16, URZ ;  /* 0x8000001014147290 */ /* 0x000fe2000fffe03f */
[----:B--2---:R-:W-:-:S02]  /*4a00*/  IADD3 R248, P3, P2, R2, UR44, R13 ;  /* 0x0000002c02f87c10 */ /* 0x004fc4000fa7e00d */
[----:B------:R-:W-:Y:S02]  /*4a10*/  IADD3 R2, R219, 0x2000, RZ ;  /* 0x00002000db027810 */ /* 0x000fe40007ffe0ff */
[----:B------:R-:W-:Y:S01]  /*4a20*/  IADD3.X R252, R3, UR48, R4, P3, P2 ;  /* 0x0000003003fc7c10 */ /* 0x000fe20009fe4404 */
[----:B------:R-:W-:Y:S01]  /*4a30*/  IMAD.WIDE.U32 R248, R248, -0x2daee0ad, RZ ;  /* 0xd2511f53f8f87825 */ /* 0x000fe200078e00ff */
[----:B------:R-:W-:-:S05]  /*4a40*/  SEL R2, R2, R219, !P1 ;  /* 0x000000db02027207 */ /* 0x000fca0004800000 */
[----:B------:R-:W-:Y:S01]  /*4a50*/  IMAD.SHL.U32 R210, R2, 0x2, RZ ;  /* 0x0000000202d27824 */ /* 0x000fe200078e00ff */
[----:B---3--:R1:W2:Y:S08]  /*4a60*/  R2UR UR10, R7 ;  /* 0x00000000070a73c2 */ /* 0x0082b000000e0000 */
[----:B------:R1:W3:Y:S01]  /*4a70*/  R2UR UR11, R6 ;  /* 0x00000000060b73c2 */ /* 0x0002e200000e0000 */
[----:B------:R-:W-:-:S07]  /*4a80*/  DEPBAR.LE SB1, 0x0, {3,2} ;  /* 0x0000900c0000791a */ /* 0x000fce0000000000 */
.L_x_692:
        /* <DEDUP_REMOVED lines=9> */
[----:B------:R-:W-:Y:S01]  /*4b20*/  UIADD3 UR4, UR4, 0x80, URZ ;  /* 0x0000008004047890 */ /* 0x000fe2000fffe03f */
[----:B------:R-:W-:Y:S01]  /*4b30*/  FSETP.NEU.FTZ.AND P1, PT, R247, -INF , PT ;  /* 0xff800000f700780b */ /* 0x000fe20003f3d000 */
[----:B------:R-:W-:Y:S02]  /*4b40*/  UIADD3 UR6, UR10, -0x4498517b, URZ ;  /* 0xbb67ae850a067890 */ /* 0x000fe4000fffe03f */
[----:B------:R-:W-:Y:S02]  /*4b50*/  UISETP.LT.AND UP0, UPT, UR4, UR16, UP0 ;  /* 0x000000100400728c */ /* 0x000fe40008701270 */
[----:B------:R-:W-:Y:S02]  /*4b60*/  UIADD3 UR4, UR11, -0x61c88647, URZ ;  /* 0x9e3779b90b047890 */ /* 0x000fe4000fffe03f */
[----:B------:R-:W-:Y:S02]  /*4b70*/  UISETP.GT.AND UP3, UPT, UR9, UR19, UPT ;  /* 0x000000130900728c */ /* 0x000fe4000bf64270 */
[----:B------:R-:W-:Y:S01]  /*4b80*/  PLOP3.LUT P0, PT, PT, PT, UP0, 0x80, 0x0 ;  /* 0x000000000000781c */ /* 0x000fe20003f0f008 */
[----:B------:R-:W-:Y:S04]  /*4b90*/  DEPBAR.LE SB0, 0x0 ;  /* 0x000080000000791a */ /* 0x000fe80000000000 */
[----:B------:R-:W-:Y:S08]  /*4ba0*/  BAR.SYNC.DEFER_BLOCKING 0x0 ;  /* 0x0000000000007b1d */ /* 0x000ff00000010000 */
[----:B------:R-:W-:Y:S08]  /*4bb0*/  LDSM.16.M88.4 R32, [R214] ;  /* 0x00000000d620783b */ /* 0x000ff00000000200 */
[----:B------:R-:W1:Y:S08]  /*4bc0*/  LDSM.16.M88.4 R16, [R218+0xc000] ;  /* 0x00c00000da10783b */ /* 0x000e700000000200 */
[----:B------:R-:W3:Y:S08]  /*4bd0*/  LDSM.16.M88.4 R28, [R214+0x1000] ;  /* 0x00100000d61c783b */ /* 0x000ef00000000200 */
[----:B------:R-:W4:Y:S08]  /*4be0*/  LDSM.16.M88.4 R164, [R218+0xc800] ;  /* 0x00c80000daa4783b */ /* 0x000f300000000200 */
[----:B------:R-:W-:Y:S08]  /*4bf0*/  LDSM.16.M88.4 R168, [R0] ;  /* 0x0000000000a8783b */ /* 0x000ff00000000200 */
[----:B------:R-:W4:Y:S01]  /*4c00*/  LDSM.16.M88.4 R172, [R215+0xc000] ;  /* 0x00c00000d7ac783b */ /* 0x000f220000000200 */
[-C--:B-1----:R-:W-:Y:S07]  /*4c10*/  HMMA.16816.F32 R4, R32, R16.reuse, RZ ;  /* 0x000000102004723c */ /* 0x082fee00000018ff */
[----:B------:R-:W1:Y:S01]  /*4c20*/  LDSM.16.M88.4 R176, [R0+0x1000] ;  /* 0x0010000000b0783b */ /* 0x000e620000000200 */
[C---:B---3--:R-:W-:Y:S07]  /*4c30*/  HMMA.16816.F32 R8, R28.reuse, R16, RZ ;  /* 0x000000101c08723c */ /* 0x048fee00000018ff */
[----:B------:R-:W3:Y:S01]  /*4c40*/  LDSM.16.M88.4 R180, [R215+0xc800] ;  /* 0x00c80000d7b4783b */ /* 0x000ee20000000200 */
[-C--:B------:R-:W-:Y:S07]  /*4c50*/  HMMA.16816.F32 R12, R28, R18.reuse, RZ ;  /* 0x000000121c0c723c */ /* 0x080fee00000018ff */
[----:B------:R-:W-:Y:S01]  /*4c60*/  LDSM.16.M88.4 R184, [R3] ;  /* 0x0000000003b8783b */ /* 0x000fe20000000200 */
[C---:B------:R-:W-:Y:S07]  /*4c70*/  HMMA.16816.F32 R16, R32.reuse, R18, RZ ;  /* 0x000000122010723c */ /* 0x040fee00000018ff */
[----:B------:R-:W1:Y:S01]  /*4c80*/  LDSM.16.M88.4 R188, [R217+0xc000] ;  /* 0x00c00000d9bc783b */ /* 0x000e620000000200 */
[-C--:B----4-:R-:W-:Y:S07]  /*4c90*/  HMMA.16816.F32 R20, R32, R164.reuse, RZ ;  /* 0x000000a42014723c */ /* 0x090fee00000018ff */
[----:B------:R-:W4:Y:S01]  /*4ca0*/  LDSM.16.M88.4 R192, [R3+0x1000] ;  /* 0x0010000003c0783b */ /* 0x000f220000000200 */
[C---:B------:R-:W-:Y:S07]  /*4cb0*/  HMMA.16816.F32 R24, R28.reuse, R164, RZ ;  /* 0x000000a41c18723c */ /* 0x040fee00000018ff */
[----:B------:R-:W-:Y:S01]  /*4cc0*/  LDSM.16.M88.4 R196, [R2] ;  /* 0x0000000002c4783b */ /* 0x000fe20000000200 */
[-C--:B------:R-:W-:Y:S07]  /*4cd0*/  HMMA.16816.F32 R28, R28, R166.reuse, RZ ;  /* 0x000000a61c1c723c */ /* 0x080fee00000018ff */
[----:B------:R-:W-:Y:S01]  /*4ce0*/  LDSM.16.M88.4 R200, [R216+0xc000] ;  /* 0x00c00000d8c8783b */ /* 0x000fe20000000200 */
[----:B------:R-:W-:Y:S07]  /*4cf0*/  HMMA.16816.F32 R32, R32, R166, RZ ;  /* 0x000000a62020723c */ /* 0x000fee00000018ff */
[----:B------:R-:W4:Y:S01]  /*4d00*/  LDSM.16.M88.4 R164, [R217+0xc800] ;  /* 0x00c80000d9a4783b */ /* 0x000f220000000200 */
[-C--:B------:R-:W-:Y:S07]  /*4d10*/  HMMA.16816.F32 R4, R168, R172.reuse, R4 ;  /* 0x000000aca804723c */ /* 0x080fee0000001804 */
[----:B------:R-:W4:Y:S01]  /*4d20*/  LDSM.16.M88.4 R204, [R2+0x1000] ;  /* 0x0010000002cc783b */ /* 0x000f220000000200 */
[C---:B-1----:R-:W-:Y:S08]  /*4d30*/  HMMA.16816.F32 R8, R176.reuse, R172, R8 ;  /* 0x000000acb008723c */ /* 0x042ff00000001808 */
[-C--:B------:R-:W-:Y:S08]  /*4d40*/  HMMA.16816.F32 R12, R176, R174.reuse, R12 ;  /* 0x000000aeb00c723c */ /* 0x080ff0000000180c */
[C---:B------:R-:W-:Y:S01]  /*4d50*/  HMMA.16816.F32 R16, R168.reuse, R174, R16 ;  /* 0x000000aea810723c */ /* 0x040fe20000001810 */
[----:B------:R-:W-:Y:S07]  /*4d60*/  LDSM.16.M88.4 R172, [R214+0x2000] ;  /* 0x00200000d6ac783b */ /* 0x000fee0000000200 */
[-C--:B---3--:R-:W-:Y:S08]  /*4d70*/  HMMA.16816.F32 R20, R168, R180.reuse, R20 ;  /* 0x000000b4a814723c */ /* 0x088ff00000001814 */
[C---:B------:R-:W-:Y:S08]  /*4d80*/  HMMA.16816.F32 R24, R176.reuse, R180, R24 ;  /* 0x000000b4b018723c */ /* 0x040ff00000001818 */
[-C--:B------:R-:W-:Y:S01]  /*4d90*/  HMMA.16816.F32 R28, R176, R182.reuse, R28 ;  /* 0x000000b6b01c723c */ /* 0x080fe2000000181c */
[----:B------:R-:W-:Y:S07]  /*4da0*/  LDSM.16.M88.4 R176, [R218+0x10000] ;  /* 0x01000000dab0783b */ /* 0x000fee0000000200 */
[----:B------:R-:W-:Y:S01]  /*4db0*/  HMMA.16816.F32 R32, R168, R182, R32 ;  /* 0x000000b6a820723c */ /* 0x000fe20000001820 */
[----:B------:R-:W1:Y:S07]  /*4dc0*/  LDSM.16.M88.4 R168, [R216+0xc800] ;  /* 0x00c80000d8a8783b */ /* 0x000e6e0000000200 */
[-C--:B------:R-:W-:Y:S01]  /*4dd0*/  HMMA.16816.F32 R4, R184, R188.reuse, R4 ;  /* 0x000000bcb804723c */ /* 0x080fe20000001804 */
[----:B------:R-:W3:Y:S07]  /*4de0*/  LDSM.16.M88.4 R180, [R214+0x3000] ;  /* 0x00300000d6b4783b */ /* 0x000eee0000000200 */
[C---:B----4-:R-:W-:Y:S08]  /*4df0*/  HMMA.16816.F32 R8, R192.reuse, R188, R8 ;  /* 0x000000bcc008723c */ /* 0x050ff00000001808 */
        /* <DEDUP_REMOVED lines=8> */
[----:B------:R-:W4:Y:S07]  /*4e80*/  LDSM.16.M88.4 R164, [R218+0x10800] ;  /* 0x01080000daa4783b */ /* 0x000f2e0000000200 */
[-C--:B------:R-:W-:Y:S01]  /*4e90*/  HMMA.16816.F32 R4, R196, R200.reuse, R4 ;  /* 0x000000c8c404723c */ /* 0x080fe20000001804 */
[----:B------:R1:W2:Y:S07]  /*4ea0*/  LDSM.16.M88.4 R184, [R0+0x2000] ;  /* 0x0020000000b8783b */ /* 0x0002ae0000000200 */
[C---:B------:R-:W-:Y:S08]  /*4eb0*/  HMMA.16816.F32 R8, R204.reuse, R200, R8 ;  /* 0x000000c8cc08723c */ /* 0x040ff00000001808 */
[-C--:B------:R-:W-:Y:S08]  /*4ec0*/  HMMA.16816.F32 R12, R204, R202.reuse, R12 ;  /* 0x000000cacc0c723c */ /* 0x080ff0000000180c */
[C---:B------:R-:W-:Y:S01]  /*4ed0*/  HMMA.16816.F32 R16, R196.reuse, R202, R16 ;  /* 0x000000cac410723c */ /* 0x040fe20000001810 */
[----:B------:R-:W-:Y:S03]  /*4ee0*/  LDSM.16.M88.4 R200, [R217+0x10000] ;  /* 0x01000000d9c8783b */ /* 0x000fe60000000200 */
[----:B-1----:R-:W-:Y:S04]  /*4ef0*/  IMAD.U32 R0, RZ, RZ, UR21 ;  /* 0x00000015ff007e24 */ /* 0x002fe8000f8e00ff */
[-C--:B------:R-:W-:Y:S04]  /*4f00*/  HMMA.16816.F32 R20, R196, R168.reuse, R20 ;  /* 0x000000a8c414723c */ /* 0x080fe80000001814 */
[----:B------:R-:W-:Y:S04]  /*4f10*/  IMAD R0, R0, 0x4, R250 ;  /* 0x0000000400007824 */ /* 0x000fe800078e02fa */
[C---:B------:R-:W-:Y:S08]  /*4f20*/  HMMA.16816.F32 R24, R204.reuse, R168, R24 ;  /* 0x000000a8cc18723c */ /* 0x040ff00000001818 */
[-C--:B------:R-:W-:Y:S01]  /*4f30*/  HMMA.16816.F32 R28, R204, R170.reuse, R28 ;  /* 0x000000aacc1c723c */ /* 0x080fe2000000181c */
[----:B------:R-:W-:Y:S07]  /*4f40*/  LDSM.16.M88.4 R204, [R3+0x3000] ;  /* 0x0030000003cc783b */ /* 0x000fee0000000200 */
[----:B------:R-:W-:Y:S01]  /*4f50*/  HMMA.16816.F32 R32, R196, R170, R32 ;  /* 0x000000aac420723c */ /* 0x000fe20000001820 */
[----:B------:R-:W1:Y:S07]  /*4f60*/  LDSM.16.M88.4 R168, [R215+0x10800] ;  /* 0x01080000d7a8783b */ /* 0x000e6e0000000200 */
[-C--:B------:R-:W-:Y:S01]  /*4f70*/  HMMA.16816.F32 R4, R172, R176.reuse, R4 ;  /* 0x000000b0ac04723c */ /* 0x080fe20000001804 */
[----:B------:R-:W1:Y:S07]  /*4f80*/  LDSM.16.M88.4 R196, [R3+0x2000] ;  /* 0x0020000003c4783b */ /* 0x000e6e0000000200 */
[C---:B---3--:R-:W-:Y:S07]  /*4f90*/  HMMA.16816.F32 R8, R180.reuse, R176, R8 ;  /* 0x000000b0b408723c */ /* 0x048fee0000001808 */
[----:B------:R-:W-:Y:S01]  /*4fa0*/  IMAD.U32 R176, RZ, RZ, UR9 ;  /* 0x00000009ffb07e24 */ /* 0x000fe2000f8e00ff */
[-C--:B------:R-:W-:Y:S04]  /*4fb0*/  HMMA.16816.F32 R12, R180, R178.reuse, R12 ;  /* 0x000000b2b40c723c */ /* 0x080fe8000000180c */
[----:B--2---:R-:W-:Y:S02]  /*4fc0*/  IMAD R176, R176, 0x4, R225 ;  /* 0x00000004b0b07824 */ /* 0x004fe400078e02e1 */
[----:B------:R-:W-:Y:S02]  /*4fd0*/  IMAD.SHL.U32 R225, R250, 0x20, RZ ;  /* 0x00000020fae17824 */ /* 0x000fe400078e00ff */
[C---:B------:R-:W-:Y:S07]  /*4fe0*/  HMMA.16816.F32 R16, R172.reuse, R178, R16 ;  /* 0x000000b2ac10723c */ /* 0x040fee0000001810 */
[----:B------:R-:W-:Y:S01]  /*4ff0*/  IADD3 R178, R176, 0x2, RZ ;  /* 0x00000002b0b27810 */ /* 0x000fe20007ffe0ff */
[-C--:B----4-:R-:W-:Y:S04]  /*5000*/  HMMA.16816.F32 R20, R172, R164.reuse, R20 ;  /* 0x000000a4ac14723c */ /* 0x090fe80000001814 */
[----:B------:R-:W-:Y:S04]  /*5010*/  IMAD.WIDE.U32 R178, R178, -0x326172a9, RZ ;  /* 0xcd9e8d57b2b27825 */ /* 0x000fe800078e00ff */
[C---:B------:R-:W-:Y:S04]  /*5020*/  HMMA.16816.F32 R24, R180.reuse, R164, R24 ;  /* 0x000000a4b418723c */ /* 0x040fe80000001818 */
[----:B------:R-:W-:Y:S04]  /*5030*/  IMAD.WIDE.U32 R176, R176, -0x326172a9, RZ ;  /* 0xcd9e8d57b0b07825 */ /* 0x000fe800078e00ff */
[-C--:B------:R-:W-:Y:S01]  /*5040*/  HMMA.16816.F32 R28, R180, R166.reuse, R28 ;  /* 0x000000a6b41c723c */ /* 0x080fe2000000181c */
[----:B------:R-:W2:Y:S06]  /*5050*/  @!P0 S2R R182, SR_TID.X ;  /* 0x0000000000b68919 */ /* 0x000eac0000002100 */
[----:B------:R-:W-:Y:S01]  /*5060*/  IMAD.U32 R180, RZ, RZ, UR22 ;  /* 0x00000016ffb47e24 */ /* 0x000fe2000f8e00ff */
[----:B------:R-:W-:Y:S01]  /*5070*/  HMMA.16816.F32 R32, R172, R166, R32 ;  /* 0x000000a6ac20723c */ /* 0x000fe20000001820 */
[----:B------:R-:W3:Y:S03]  /*5080*/  LDSM.16.M88.4 R164, [R217+0x10800] ;  /* 0x01080000d9a4783b */ /* 0x000ee60000000200 */
[----:B------:R-:W-:Y:S04]  /*5090*/  @!P0 IADD3 R180, -R180, 0x1, R243 ;  /* 0x00000001b4b48810 */ /* 0x000fe80007ffe1f3 */
[-C--:B------:R-:W-:Y:S01]  /*50a0*/  HMMA.16816.F32 R4, R184, R188.reuse, R4 ;  /* 0x000000bcb804723c */ /* 0x080fe20000001804 */
[----:B------:R-:W-:Y:S07]  /*50b0*/  LDSM.16.M88.4 R172, [R216+0x10000] ;  /* 0x01000000d8ac783b */ /* 0x000fee0000000200 */
[C---:B------:R-:W-:Y:S08]  /*50c0*/  HMMA.16816.F32 R8, R192.reuse, R188, R8 ;  /* 0x000000bcc008723c */ /* 0x040ff00000001808 */
[-C--:B------:R-:W-:Y:S08]  /*50d0*/  HMMA.16816.F32 R12, R192, R190.reuse, R12 ;  /* 0x000000bec00c723c */ /* 0x080ff0000000180c */
[C---:B------:R-:W-:Y:S08]  /*50e0*/  HMMA.16816.F32 R16, R184.reuse, R190, R16 ;  /* 0x000000beb810723c */ /* 0x040ff00000001810 */
[-C--:B-1----:R-:W-:Y:S08]  /*50f0*/  HMMA.16816.F32 R20, R184, R168.reuse, R20 ;  /* 0x000000a8b814723c */ /* 0x082ff00000001814 */
[C---:B------:R-:W-:Y:S08]  /*5100*/  HMMA.16816.F32 R24, R192.reuse, R168, R24 ;  /* 0x000000a8c018723c */ /* 0x040ff00000001818 */
[-C--:B------:R-:W-:Y:S08]  /*5110*/  HMMA.16816.F32 R28, R192, R170.reuse, R28 ;  /* 0x000000aac01c723c */ /* 0x080ff0000000181c */
[----:B------:R-:W-:Y:S01]  /*5120*/  HMMA.16816.F32 R32, R184, R170, R32 ;  /* 0x000000aab820723c */ /* 0x000fe20000001820 */
[----:B------:R-:W1:Y:S07]  /*5130*/  LDSM.16.M88.4 R168, [R2+0x2000] ;  /* 0x0020000002a8783b */ /* 0x000e6e0000000200 */
[-C--:B------:R-:W-:Y:S08]  /*5140*/  HMMA.16816.F32 R4, R196, R200.reuse, R4 ;  /* 0x000000c8c404723c */ /* 0x080ff00000001804 */
[C---:B------:R-:W-:Y:S08]  /*5150*/  HMMA.16816.F32 R8, R204.reuse, R200, R8 ;  /* 0x000000c8cc08723c */ /* 0x040ff00000001808 */
[-C--:B------:R-:W-:Y:S08]  /*5160*/  HMMA.16816.F32 R12, R204, R202.reuse, R12 ;  /* 0x000000cacc0c723c */ /* 0x080ff0000000180c */
[C---:B------:R-:W-:Y:S08]  /*5170*/  HMMA.16816.F32 R16, R196.reuse, R202, R16 ;  /* 0x000000cac410723c */ /* 0x040ff00000001810 */
[-C--:B---3--:R-:W-:Y:S08]  /*5180*/  HMMA.16816.F32 R20, R196, R164.reuse, R20 ;  /* 0x000000a4c414723c */ /* 0x088ff00000001814 */
[C---:B------:R-:W-:Y:S08]  /*5190*/  HMMA.16816.F32 R24, R204.reuse, R164, R24 ;  /* 0x000000a4cc18723c */ /* 0x040ff00000001818 */
[-C--:B------:R-:W-:Y:S07]  /*51a0*/  HMMA.16816.F32 R28, R204, R166.reuse, R28 ;  /* 0x000000a6cc1c723c */ /* 0x080fee000000181c */
[----:B------:R-:W-:Y:S01]  /*51b0*/  IMAD.IADD R204, R211, 0x1, R212 ;  /* 0x00000001d3cc7824 */ /* 0x000fe200078e02d4 */
[----:B------:R-:W-:Y:S01]  /*51c0*/  HMMA.16816.F32 R32, R196, R166, R32 ;  /* 0x000000a6c420723c */ /* 0x000fe20000001820 */
[----:B------:R3:W4:Y:S07]  /*51d0*/  LDSM.16.M88.4 R164, [R2+0x3000] ;  /* 0x0030000002a4783b */ /* 0x00072e0000000200 */
[-C--:B-1----:R-:W-:Y:S05]  /*51e0*/  HMMA.16816.F32 R4, R168, R172.reuse, R4 ;  /* 0x000000aca804723c */ /* 0x082fea0000001804 */
[----:B---3--:R-:W-:Y:S02]  /*51f0*/  LOP3.LUT R2, R249, UR10, R0, 0x96, !PT ;  /* 0x0000000af9027c12 */ /* 0x008fe4000f8e9600 */
[----:B------:R-:W-:Y:S05]  /*5200*/  LOP3.LUT R0, R252, UR11, RZ, 0x3c, !PT ;  /* 0x0000000bfc007c12 */ /* 0x000fea000f8e3cff */
[----:B------:R-:W-:Y:S01]  /*5210*/  IMAD.WIDE.U32 R2, R2, -0x326172a9, RZ ;  /* 0xcd9e8d5702027825 */ /* 0x000fe200078e00ff */
[-C--:B------:R-:W-:Y:S02]  /*5220*/  LOP3.LUT R177, R177, R0.reuse, RZ, 0x3c, !PT ;  /* 0x00000000b1b17212 */ /* 0x080fe400078e3cff */
[----:B------:R-:W-:Y:S01]  /*5230*/  LOP3.LUT R181, R179, R0, RZ, 0x3c, !PT ;  /* 0x00000000b3b57212 */ /* 0x000fe200078e3cff */
[----:B--2---:R-:W-:Y:S01]  /*5240*/  @!P0 IMAD.SHL.U32 R0, R182, 0x2, RZ ;  /* 0x00000002b6008824 */ /* 0x004fe200078e00ff */
[C---:B------:R-:W-:Y:S01]  /*5250*/  LOP3.LUT R188, R3.reuse, UR4, R176, 0x96, !PT ;  /* 0x0000000403bc7c12 */ /* 0x040fe2000f8e96b0 */
[----:B------:R-:W-:Y:S01]  /*5260*/  IMAD.U32 R176, RZ, RZ, UR5 ;  /* 0x00000005ffb07e24 */ /* 0x000fe2000f8e00ff */
[----:B------:R-:W-:Y:S01]  /*5270*/  UIADD3 UR5, UR10, 0x76cf5d0a, URZ ;  /* 0x76cf5d0a0a057890 */ /* 0x000fe2000fffe03f */
[----:B------:R-:W-:Y:S01]  /*5280*/  LOP3.LUT R186, R3, UR4, R178, 0x96, !PT ;  /* 0x0000000403ba7c12 */ /* 0x000fe2000f8e96b2 */
[----:B------:R-:W-:Y:S01]  /*5290*/  IMAD.U32 R178, RZ, RZ, UR21 ;  /* 0x00000015ffb27e24 */ /* 0x000fe2000f8e00ff */
[----:B------:R-:W-:Y:S01]  /*52a0*/  @!P0 LOP3.LUT R0, R225, 0x6, R0, 0xf8, !PT ;  /* 0x00000006e1008812 */ /* 0x000fe200078ef800 */
[----:B------:R-:W-:Y:S01]  /*52b0*/  FMUL.FTZ R179, R246, 1.4426950216293334961 ;  /* 0x3fb8aa3bf6b37820 */ /* 0x000fe20000410000 */
[C---:B----4-:R-:W-:Y:S01]  /*52c0*/  HMMA.16816.F32 R8, R164.reuse, R172, R8 ;  /* 0x000000aca408723c */ /* 0x050fe20000001808 */
[----:B------:R-:W-:Y:S03]  /*52d0*/  UIADD3 UR4, UR11, 0x3c6ef372, URZ ;  /* 0x3c6ef3720b047890 */ /* 0x000fe6000fffe03f */
[----:B------:R-:W-:Y:S01]  /*52e0*/  @!P0 IADD3 R3, R176, UR16, R180 ;  /* 0x00000010b0038c10 */ /* 0x000fe2000fffe0b4 */
[----:B------:R-:W-:Y:S01]  /*52f0*/  IMAD.WIDE.U32 R176, R177, -0x2daee0ad, RZ ;  /* 0xd2511f53b1b07825 */ /* 0x000fe200078e00ff */
[----:B------:R-:W-:Y:S01]  /*5300*/  LOP3.LUT R182, R248, UR6, RZ, 0x3c, !PT ;  /* 0x00000006f8b67c12 */ /* 0x000fe2000f8e3cff */
[----:B------:R-:W-:Y:S01]  /*5310*/  UIADD3 UR6, UR11, 0x1715609d, URZ ;  /* 0x1715609d0b067890 */ /* 0x000fe2000fffe03f */
[-C--:B------:R-:W-:Y:S04]  /*5320*/  HMMA.16816.F32 R12, R164, R174.reuse, R12 ;  /* 0x000000aea40c723c */ /* 0x080fe8000000180c */
[----:B------:R-:W-:Y:S01]  /*5330*/  @!P0 IMAD R0, R178, 0x80, R0 ;  /* 0x00000080b2008824 */ /* 0x000fe200078e0200 */
[----:B------:R-:W-:Y:S01]  /*5340*/  @!P0 IADD3 R173, R3, 0x8, RZ ;  /* 0x0000000803ad8810 */ /* 0x000fe20007ffe0ff */
[----:B------:R-:W-:Y:S01]  /*5350*/  IMAD.WIDE.U32 R188, R188, -0x2daee0ad, RZ ;  /* 0xd2511f53bcbc7825 */ /* 0x000fe200078e00ff */
[----:B------:R-:W-:Y:S01]  /*5360*/  LOP3.LUT R183, R182, R177, RZ, 0x3c, !PT ;  /* 0x000000b1b6b77212 */ /* 0x000fe200078e3cff */
[C---:B------:R-:W-:Y:S04]  /*5370*/  HMMA.16816.F32 R16, R168.reuse, R174, R16 ;  /* 0x000000aea810723c */ /* 0x040fe80000001810 */
[----:B------:R-:W-:Y:S01]  /*5380*/  LOP3.LUT R184, R2, UR4, RZ, 0x3c, !PT ;  /* 0x0000000402b87c12 */ /* 0x000fe2000f8e3cff */
[----:B------:R-:W-:Y:S01]  /*5390*/  FMUL.FTZ R177, R247, 1.4426950216293334961 ;  /* 0x3fb8aa3bf7b17820 */ /* 0x000fe20000410000 */
[----:B------:R-:W-:Y:S01]  /*53a0*/  @!P0 IMNMX R178, R3, UR16, PT ;  /* 0x0000001003b28c17 */ /* 0x000fe2000b800200 */
[----:B------:R-:W-:Y:S01]  /*53b0*/  IMAD.WIDE.U32 R186, R186, -0x2daee0ad, RZ ;  /* 0xd2511f53baba7825 */ /* 0x000fe200078e00ff */
[----:B------:R-:W-:Y:S01]  /*53c0*/  @!P0 IMNMX R173, R173, UR16, PT ;  /* 0x00000010adad8c17 */ /* 0x000fe2000b800200 */
[----:B------:R-:W-:Y:S01]  /*53d0*/  UIADD3 UR4, UR11, -0x255992d5, URZ ;  /* 0xdaa66d2b0b047890 */ /* 0x000fe2000fffe03f */
[CC--:B------:R-:W-:Y:S02]  /*53e0*/  @!P0 ISETP.GE.AND P3, PT, R0.reuse, R178.reuse, PT ;  /* 0x000000b20000820c */ /* 0x0c0fe40003f66270 */
[C---:B------:R-:W-:Y:S01]  /*53f0*/  @!P0 IADD3 R2, R0.reuse, 0x1, RZ ;  /* 0x0000000100028810 */ /* 0x040fe20007ffe0ff */
[----:B------:R-:W-:Y:S01]  /*5400*/  IMAD.WIDE.U32 R180, R181, -0x2daee0ad, RZ ;  /* 0xd2511f53b5b47825 */ /* 0x000fe200078e00ff */
[----:B------:R-:W-:Y:S02]  /*5410*/  FSEL R179, R179, RZ, P2 ;  /* 0x000000ffb3b37208 */ /* 0x000fe40001000000 */
[-C--:B------:R-:W-:Y:S02]  /*5420*/  @!P0 ISETP.GE.AND P2, PT, R0, R173.reuse, PT ;  /* 0x000000ad0000820c */ /* 0x080fe40003f46270 */
[----:B------:R-:W-:Y:S02]  /*5430*/  FSEL R177, R177, RZ, P1 ;  /* 0x000000ffb1b17208 */ /* 0x000fe40000800000 */
[----:B------:R-:W-:Y:S02]  /*5440*/  @!P0 ISETP.GE.AND P1, PT, R2, R178, PT ;  /* 0x000000b20200820c */ /* 0x000fe40003f26270 */
[----:B------:R-:W-:Y:S02]  /*5450*/  @!P0 FSEL R4, R4, -INF , !P3 ;  /* 0xff80000004048808 */ /* 0x000fe40005800000 */
[----:B------:R-:W-:Y:S02]  /*5460*/  @!P0 FSEL R5, R5, -INF , !P1 ;  /* 0xff80000005058808 */ /* 0x000fe40004800000 */
[----:B------:R-:W-:Y:S01]  /*5470*/  @!P0 FSEL R6, R6, -INF , !P2 ;  /* 0xff80000006068808 */ /* 0x000fe20005000000 */
[--C-:B------:R-:W-:Y:S01]  /*5480*/  FFMA.FTZ R4, R4, c[0x0][0x23c], -R179.reuse ;  /* 0x00008f0004047a23 */ /* 0x100fe200000108b3 */
[----:B------:R-:W-:Y:S01]  /*5490*/  @!P0 ISETP.GE.AND P1, PT, R2, R173, PT ;  /* 0x000000ad0200820c */ /* 0x000fe20003f26270 */
[----:B------:R-:W-:Y:S01]  /*54a0*/  FFMA.FTZ R5, R5, c[0x0][0x23c], -R179 ;  /* 0x00008f0005057a23 */ /* 0x000fe200000108b3 */
[----:B------:R-:W-:Y:S01]  /*54b0*/  @!P0 IADD3 R172, R3, 0x20, RZ ;  /* 0x0000002003ac8810 */ /* 0x000fe20007ffe0ff */
[--C-:B------:R-:W-:Y:S01]  /*54c0*/  FFMA.FTZ R6, R6, c[0x0][0x23c], -R177.reuse ;  /* 0x00008f0006067a23 */ /* 0x100fe200000108b1 */
[----:B------:R-:W-:Y:S01]  /*54d0*/  MUFU.EX2 R202, R4 ;  /* 0x0000000400ca7308 */ /* 0x000fe20000000800 */
[----:B------:R-:W-:Y:S01]  /*54e0*/  LOP3.LUT R190, R189, UR5, R176, 0x96, !PT ;  /* 0x00000005bdbe7c12 */ /* 0x000fe2000f8e96b0 */
[----:B------:R-:W-:Y:S01]  /*54f0*/  FMUL.FTZ R176, R244, 1.4426950216293334961 ;  /* 0x3fb8aa3bf4b07820 */ /* 0x000fe20000410000 */
[----:B------:R-:W-:Y:S02]  /*5500*/  @!P0 FSEL R7, R7, -INF , !P1 ;  /* 0xff80000007078808 */ /* 0x000fe40004800000 */
[----:B------:R-:W-:Y:S01]  /*5510*/  @!P0 IMNMX R172, R172, UR16, PT ;  /* 0x00000010acac8c17 */ /* 0x000fe2000b800200 */
[----:B------:R-:W-:Y:S01]  /*5520*/  IMAD.WIDE.U32 R190, R190, -0x326172a9, RZ ;  /* 0xcd9e8d57bebe7825 */ /* 0x000fe200078e00ff */
[----:B------:R-:W-:Y:S02]  /*5530*/  FSETP.NEU.FTZ.AND P1, PT, R244, -INF , PT ;  /* 0xff800000f400780b */ /* 0x000fe40003f3d000 */
[----:B------:R-:W-:Y:S01]  /*5540*/  @!P0 IADD3 R3, R3, 0x28, RZ ;  /* 0x0000002803038810 */ /* 0x000fe20007ffe0ff */
[----:B------:R-:W1:Y:S01]  /*5550*/  MUFU.EX2 R201, R5 ;  /* 0x0000000500c97308 */ /* 0x000e620000000800 */
[----:B------:R-:W-:Y:S01]  /*5560*/  FSEL R176, R176, RZ, P1 ;  /* 0x000000ffb0b07208 */ /* 0x000fe20000800000 */
[--C-:B------:R-:W-:Y:S01]  /*5570*/  FFMA.FTZ R185, R7, c[0x0][0x23c], -R177.reuse ;  /* 0x00008f0007b97a23 */ /* 0x100fe200000108b1 */
[-C--:B------:R-:W-:Y:S02]  /*5580*/  @!P0 ISETP.GE.AND P1, PT, R0, R172.reuse, PT ;  /* 0x000000ac0000820c */ /* 0x080fe40003f26270 */
[-C--:B------:R-:W-:Y:S02]  /*5590*/  @!P0 ISETP.GE.AND P2, PT, R2, R172.reuse, PT ;  /* 0x000000ac0200820c */ /* 0x080fe40003f46270 */
[----:B------:R-:W-:Y:S02]  /*55a0*/  @!P0 FSEL R8, R8, -INF , !P1 ;  /* 0xff80000008088808 */ /* 0x000fe40004800000 */
[----:B------:R-:W-:Y:S01]  /*55b0*/  @!P0 IMNMX R3, R3, UR16, PT ;  /* 0x0000001003038c17 */ /* 0x000fe2000b800200 */
[----:B------:R2:W3:Y:S01]  /*55c0*/  MUFU.EX2 R200, R6 ;  /* 0x0000000600c87308 */ /* 0x0004e20000000800 */
[----:B------:R-:W-:Y:S01]  /*55d0*/  @!P0 FSEL R9, R9, -INF , !P2 ;  /* 0xff80000009098808 */ /* 0x000fe20005000000 */
[--C-:B------:R-:W-:Y:S01]  /*55e0*/  FFMA.FTZ R8, R8, c[0x0][0x23c], -R176.reuse ;  /* 0x00008f0008087a23 */ /* 0x100fe200000108b0 */
[-C--:B------:R-:W-:Y:S01]  /*55f0*/  @!P0 ISETP.GE.AND P4, PT, R2, R3.reuse, PT ;  /* 0x000000030200820c */ /* 0x080fe20003f86270 */
[C---:B------:R-:W-:Y:S01]  /*5600*/  FMUL.FTZ R2, R245.reuse, 1.4426950216293334961 ;  /* 0x3fb8aa3bf5027820 */ /* 0x040fe20000410000 */
[----:B------:R-:W-:Y:S01]  /*5610*/  FSETP.NEU.FTZ.AND P1, PT, R245, -INF , PT ;  /* 0xff800000f500780b */ /* 0x000fe20003f3d000 */
[----:B------:R-:W-:Y:S01]  /*5620*/  FFMA.FTZ R174, R9, c[0x0][0x23c], -R176 ;  /* 0x00008f0009ae7a23 */ /* 0x000fe200000108b0 */
[----:B------:R-:W-:Y:S02]  /*5630*/  @!P0 IADD3 R9, R0, 0x9, RZ ;  /* 0x0000000900098810 */ /* 0x000fe40007ffe0ff */
[----:B------:R-:W-:Y:S01]  /*5640*/  FSEL R2, R2, RZ, P1 ;  /* 0x000000ff02027208 */ /* 0x000fe20000800000 */
[----:B------:R4:W-:Y:S01]  /*5650*/  MUFU.EX2 R227, R8 ;  /* 0x0000000800e37308 */ /* 0x0009e20000000800 */
[-C--:B------:R-:W-:Y:S02]  /*5660*/  @!P0 ISETP.GE.AND P1, PT, R0, R3.reuse, PT ;  /* 0x000000030000820c */ /* 0x080fe40003f26270 */
[----:B------:R-:W-:Y:S02]  /*5670*/  @!P0 FSEL R11, R11, -INF , !P4 ;  /* 0xff8000000b0b8808 */ /* 0x000fe40006000000 */
[----:B------:R-:W-:Y:S02]  /*5680*/  @!P0 FSEL R10, R10, -INF , !P1 ;  /* 0xff8000000a0a8808 */ /* 0x000fe40004800000 */
[----:B------:R-:W-:Y:S01]  /*5690*/  @!P0 ISETP.GE.AND P4, PT, R9, R3, PT ;  /* 0x000000030900820c */ /* 0x000fe20003f86270 */
[--C-:B------:R-:W-:Y:S01]  /*56a0*/  FFMA.FTZ R11, R11, c[0x0][0x23c], -R2.reuse ;  /* 0x00008f000b0b7a23 */ /* 0x100fe20000010802 */
[----:B------:R-:W-:Y:S01]  /*56b0*/  @!P0 ISETP.GE.AND P6, PT, R9, R172, PT ;  /* 0x000000ac0900820c */ /* 0x000fe20003fc6270 */
[----:B------:R-:W-:Y:S01]  /*56c0*/  FFMA.FTZ R10, R10, c[0x0][0x23c], -R2 ;  /* 0x00008f000a0a7a23 */ /* 0x000fe20000010802 */
[----:B------:R-:W-:Y:S01]  /*56d0*/  @!P0 FSEL R15, R15, -INF , !P4 ;  /* 0xff8000000f0f8808 */ /* 0x000fe20006000000 */
[----:B------:R-:W-:Y:S01]  /*56e0*/  MUFU.EX2 R228, R11 ;  /* 0x0000000b00e47308 */ /* 0x000fe20000000800 */
[----:B------:R-:W-:Y:S01]  /*56f0*/  LOP3.LUT R187, R187, UR5, R180, 0x96, !PT ;  /* 0x00000005bbbb7c12 */ /* 0x000fe2000f8e96b4 */
[----:B--2---:R-:W2:Y:S01]  /*5700*/  LDSM.16.M88.4 R4, [R216+0x10800] ;  /* 0x01080000d804783b */ /* 0x004ea20000000200 */
[----:B------:R-:W-:Y:S01]  /*5710*/  @!P0 FSEL R13, R13, -INF , !P6 ;  /* 0xff8000000d0d8808 */ /* 0x000fe20007000000 */
[----:B------:R-:W-:Y:S01]  /*5720*/  FFMA.FTZ R15, R15, c[0x0][0x23c], -R2 ;  /* 0x00008f000f0f7a23 */ /* 0x000fe20000010802 */
[----:B------:R-:W-:Y:S01]  /*5730*/  @!P0 ISETP.GE.AND P6, PT, R9, R173, PT ;  /* 0x000000ad0900820c */ /* 0x000fe20003fc6270 */
[----:B------:R-:W-:Y:S01]  /*5740*/  UIADD3 UR5, UR10, 0x32370b8f, URZ ;  /* 0x32370b8f0a057890 */ /* 0x000fe2000fffe03f */
[----:B------:R-:W-:Y:S01]  /*5750*/  LOP3.LUT R181, R182, R181, RZ, 0x3c, !PT ;  /* 0x000000b5b6b57212 */ /* 0x000fe200078e3cff */
[----:B------:R-:W-:Y:S01]  /*5760*/  FFMA.FTZ R13, R13, c[0x0][0x23c], -R176 ;  /* 0x00008f000d0d7a23 */ /* 0x000fe200000108b0 */
[----:B------:R-:W-:Y:S01]  /*5770*/  @!P0 FSEL R19, R19, -INF , !P6 ;  /* 0xff80000013138808 */ /* 0x000fe20007000000 */
[----:B------:R-:W-:Y:S01]  /*5780*/  MUFU.EX2 R225, R174 ;  /* 0x000000ae00e17308 */ /* 0x000fe20000000800 */
[----:B------:R-:W-:Y:S01]  /*5790*/  IMAD.WIDE.U32 R182, R183, -0x326172a9, RZ ;  /* 0xcd9e8d57b7b67825 */ /* 0x000fe200078e00ff */
[----:B----4-:R-:W-:Y:S03]  /*57a0*/  @!P0 IADD3 R8, R0, 0x8, RZ ;  /* 0x0000000800088810 */ /* 0x010fe60007ffe0ff */
[----:B------:R-:W-:Y:S01]  /*57b0*/  IMAD.WIDE.U32 R180, R181, -0x326172a9, RZ ;  /* 0xcd9e8d57b5b47825 */ /* 0x000fe200078e00ff */
[C---:B------:R-:W-:Y:S02]  /*57c0*/  @!P0 ISETP.GE.AND P5, PT, R8.reuse, R3, PT ;  /* 0x000000030800820c */ /* 0x040fe40003fa6270 */
[C---:B------:R-:W-:Y:S01]  /*57d0*/  @!P0 ISETP.GE.AND P1, PT, R8.reuse, R178, PT ;  /* 0x000000b20800820c */ /* 0x040fe20003f26270 */
[--C-:B------:R-:W-:Y:S01]  /*57e0*/  FFMA.FTZ R19, R19, c[0x0][0x23c], -R177.reuse ;  /* 0x00008f0013137a23 */ /* 0x100fe200000108b1 */
[-C--:B------:R-:W-:Y:S01]  /*57f0*/  @!P0 ISETP.GE.AND P2, PT, R8, R173.reuse, PT ;  /* 0x000000ad0800820c */ /* 0x080fe20003f46270 */
[----:B------:R-:W4:Y:S01]  /*5800*/  MUFU.EX2 R226, R185 ;  /* 0x000000b900e27308 */ /* 0x000f220000000800 */
[----:B------:R-:W-:Y:S02]  /*5810*/  @!P0 FSEL R14, R14, -INF , !P5 ;  /* 0xff8000000e0e8808 */ /* 0x000fe40006800000 */
[----:B------:R-:W-:Y:S02]  /*5820*/  @!P0 ISETP.GE.AND P3, PT, R8, R172, PT ;  /* 0x000000ac0800820c */ /* 0x000fe40003f66270 */
[----:B------:R-:W-:Y:S01]  /*5830*/  @!P0 IADD3 R8, R0, 0x10, RZ ;  /* 0x0000001000088810 */ /* 0x000fe20007ffe0ff */
[----:B------:R-:W-:Y:S01]  /*5840*/  FFMA.FTZ R14, R14, c[0x0][0x23c], -R2 ;  /* 0x00008f000e0e7a23 */ /* 0x000fe20000010802 */
[----:B------:R-:W-:Y:S02]  /*5850*/  @!P0 FSEL R12, R12, -INF , !P3 ;  /* 0xff8000000c0c8808 */ /* 0x000fe40005800000 */
[-C--:B------:R-:W-:Y:S01]  /*5860*/  @!P0 ISETP.GE.AND P5, PT, R8, R178.reuse, PT ;  /* 0x000000b20800820c */ /* 0x080fe20003fa6270 */
[----:B------:R-:W-:Y:S01]  /*5870*/  MUFU.EX2 R196, R19 ;  /* 0x0000001300c47308 */ /* 0x000fe20000000800 */
[----:B------:R-:W-:Y:S01]  /*5880*/  @!P0 ISETP.GE.AND P3, PT, R9, R178, PT ;  /* 0x000000b20900820c */ /* 0x000fe20003f66270 */
[----:B------:R-:W-:Y:S01]  /*5890*/  FFMA.FTZ R12, R12, c[0x0][0x23c], -R176 ;  /* 0x00008f000c0c7a23 */ /* 0x000fe200000108b0 */
[----:B------:R-:W-:Y:S02]  /*58a0*/  @!P0 ISETP.GE.AND P4, PT, R8, R173, PT ;  /* 0x000000ad0800820c */ /* 0x000fe40003f86270 */
[----:B------:R-:W-:Y:S02]  /*58b0*/  @!P0 FSEL R18, R18, -INF , !P2 ;  /* 0xff80000012128808 */ /* 0x000fe40005000000 */
[----:B------:R-:W-:Y:S02]  /*58c0*/  @!P0 FSEL R16, R16, -INF , !P1 ;  /* 0xff80000010108808 */ /* 0x000fe40004800000 */
[----:B------:R-:W-:Y:S01]  /*58d0*/  @!P0 ISETP.GE.AND P1, PT, R8, R172, PT ;  /* 0x000000ac0800820c */ /* 0x000fe20003f26270 */
[----:B------:R-:W-:Y:S01]  /*58e0*/  FFMA.FTZ R18, R18, c[0x0][0x23c], -R177 ;  /* 0x00008f0012127a23 */ /* 0x000fe200000108b1 */
[-C--:B--2---:R-:W-:Y:S01]  /*58f0*/  HMMA.16816.F32 R20, R168, R4.reuse, R20 ;  /* 0x00000004a814723c */ /* 0x084fe20000001814 */
[----:B------:R2:W-:Y:S02]  /*5900*/  MUFU.EX2 R229, R10 ;  /* 0x0000000a00e57308 */ /* 0x0005e40000000800 */
[--C-:B------:R-:W-:Y:S01]  /*5910*/  FFMA.FTZ R16, R16, c[0x0][0x23c], -R179.reuse ;  /* 0x00008f0010107a23 */ /* 0x100fe200000108b3 */
[C---:B------:R-:W-:Y:S02]  /*5920*/  LOP3.LUT R189, R184.reuse, R183, RZ, 0x3c, !PT ;  /* 0x000000b7b8bd7212 */ /* 0x040fe400078e3cff */
[----:B------:R-:W-:Y:S02]  /*5930*/  LOP3.LUT R184, R184, R181, RZ, 0x3c, !PT ;  /* 0x000000b5b8b87212 */ /* 0x000fe400078e3cff */
[C---:B------:R-:W-:Y:S03]  /*5940*/  HMMA.16816.F32 R24, R164.reuse, R4, R24 ;  /* 0x00000004a418723c */ /* 0x040fe60000001818 */
[----:B------:R-:W-:Y:S01]  /*5950*/  MUFU.EX2 R206, R14 ;  /* 0x0000000e00ce7308 */ /* 0x000fe20000000800 */
[----:B------:R-:W-:Y:S01]  /*5960*/  LOP3.LUT R191, R191, UR4, R182, 0x96, !PT ;  /* 0x00000004bfbf7c12 */ /* 0x000fe2000f8e96b6 */
[----:B------:R-:W-:Y:S01]  /*5970*/  IMAD.WIDE.U32 R182, R187, -0x326172a9, RZ ;  /* 0xcd9e8d57bbb67825 */ /* 0x000fe200078e00ff */
[----:B------:R-:W-:Y:S02]  /*5980*/  @!P0 FSEL R17, R17, -INF , !P3 ;  /* 0xff80000011118808 */ /* 0x000fe40005800000 */
[-C--:B------:R-:W-:Y:S03]  /*5990*/  HMMA.16816.F32 R28, R164, R6.reuse, R28 ;  /* 0x00000006a41c723c */ /* 0x080fe6000000181c */
[----:B------:R-:W-:Y:S01]  /*59a0*/  @!P0 ISETP.GE.AND P3, PT, R8, R3, PT ;  /* 0x000000030800820c */ /* 0x000fe20003f66270 */
[----:B------:R-:W-:Y:S01]  /*59b0*/  IMAD.WIDE.U32 R8, R184, -0x2daee0ad, RZ ;  /* 0xd2511f53b8087825 */ /* 0x000fe200078e00ff */
[----:B------:R1:W-:Y:S01]  /*59c0*/  MUFU.EX2 R207, R15 ;  /* 0x0000000f00cf7308 */ /* 0x0003e20000000800 */
[----:B------:R-:W-:Y:S02]  /*59d0*/  @!P0 IADD3 R4, R0, 0x11, RZ ;  /* 0x0000001100048810 */ /* 0x000fe40007ffe0ff */
[----:B------:R-:W-:Y:S04]  /*59e0*/  HMMA.16816.F32 R32, R168, R6, R32 ;  /* 0x00000006a820723c */ /* 0x000fe80000001820 */
[C---:B------:R-:W-:Y:S01]  /*59f0*/  @!P0 ISETP.GE.AND P2, PT, R4.reuse, R178, PT ;  /* 0x000000b20400820c */ /* 0x040fe20003f46270 */
[----:B--2---:R-:W-:Y:S01]  /*5a00*/  IMAD.WIDE.U32 R10, R189, -0x2daee0ad, RZ ;  /* 0xd2511f53bd0a7825 */ /* 0x004fe200078e00ff */
[----:B------:R-:W-:Y:S01]  /*5a10*/  LOP3.LUT R180, R183, UR4, R180, 0x96, !PT ;  /* 0x00000004b7b47c12 */ /* 0x000fe2000f8e96b4 */
[----:B------:R-:W-:Y:S01]  /*5a20*/  MUFU.EX2 R199, R16 ;  /* 0x0000001000c77308 */ /* 0x000fe20000000800 */
[----:B------:R-:W-:Y:S01]  /*5a30*/  @!P0 ISETP.GE.AND P6, PT, R4, R173, PT ;  /* 0x000000ad0400820c */ /* 0x000fe20003fc6270 */
[----:B------:R-:W-:Y:S03]  /*5a40*/  UIADD3 UR4, UR10, -0x126145ec, URZ ;  /* 0xed9eba140a047890 */ /* 0x000fe6000fffe03f */
[----:B------:R-:W-:Y:S01]  /*5a50*/  @!P0 FSEL R20, R20, -INF , !P5 ;  /* 0xff80000014148808 */ /* 0x000fe20006800000 */
[----:B------:R-:W-:Y:S01]  /*5a60*/  IMAD.WIDE.U32 R164, R191, -0x2daee0ad, RZ ;  /* 0xd2511f53bfa47825 */ /* 0x000fe200078e00ff */
[CC--:B------:R-:W-:Y:S02]  /*5a70*/  @!P0 ISETP.GE.AND P5, PT, R4.reuse, R172.reuse, PT ;  /* 0x000000ac0400820c */ /* 0x0c0fe40003fa6270 */
[----:B------:R-:W-:Y:S01]  /*5a80*/  @!P0 FSEL R21, R21, -INF , !P2 ;  /* 0xff80000015158808 */ /* 0x000fe20005000000 */
[----:B------:R2:W2:Y:S01]  /*5a90*/  MUFU.EX2 R203, R12 ;  /* 0x0000000c00cb7308 */ /* 0x0004a20000000800 */
[-C--:B------:R-:W-:Y:S01]  /*5aa0*/  @!P0 ISETP.GE.AND P2, PT, R4, R3.reuse, PT ;  /* 0x000000030400820c */ /* 0x080fe20003f46270 */
[--C-:B------:R-:W-:Y:S01]  /*5ab0*/  FFMA.FTZ R20, R20, c[0x0][0x23c], -R179.reuse ;  /* 0x00008f0014147a23 */ /* 0x100fe200000108b3 */
[----:B------:R-:W-:Y:S01]  /*5ac0*/  @!P0 IADD3 R4, R0, 0x18, RZ ;  /* 0x0000001800048810 */ /* 0x000fe20007ffe0ff */
[----:B-1----:R-:W-:Y:S01]  /*5ad0*/  IMAD.WIDE.U32 R14, R180, -0x2daee0ad, RZ ;  /* 0xd2511f53b40e7825 */ /* 0x002fe200078e00ff */
[----:B------:R-:W-:Y:S02]  /*5ae0*/  @!P0 IADD3 R0, R0, 0x19, RZ ;  /* 0x0000001900008810 */ /* 0x000fe40007ffe0ff */
[----:B------:R-:W-:Y:S01]  /*5af0*/  LOP3.LUT R188, R11, UR5, R188, 0x96, !PT ;  /* 0x000000050bbc7c12 */ /* 0x000fe2000f8e96bc */
[----:B------:R-:W-:Y:S01]  /*5b00*/  FFMA.FTZ R21, R21, c[0x0][0x23c], -R179 ;  /* 0x00008f0015157a23 */ /* 0x000fe200000108b3 */
[----:B------:R-:W-:Y:S01]  /*5b10*/  @!P0 FSEL R22, R22, -INF , !P4 ;  /* 0xff80000016168808 */ /* 0x000fe20006000000 */
[----:B------:R1:W-:Y:S01]  /*5b20*/  MUFU.EX2 R205, R13 ;  /* 0x0000000d00cd7308 */ /* 0x0003e20000000800 */
[----:B------:R-:W-:Y:S02]  /*5b30*/  @!P0 ISETP.GE.AND P4, PT, R4, R172, PT ;  /* 0x000000ac0400820c */ /* 0x000fe40003f86270 */
[----:B------:R-:W-:Y:S01]  /*5b40*/  @!P0 FSEL R24, R24, -INF , !P1 ;  /* 0xff80000018188808 */ /* 0x000fe20004800000 */
[----:B------:R-:W-:Y:S01]  /*5b50*/  FFMA.FTZ R22, R22, c[0x0][0x23c], -R177 ;  /* 0x00008f0016167a23 */ /* 0x000fe200000108b1 */
[-C--:B------:R-:W-:Y:S02]  /*5b60*/  @!P0 ISETP.GE.AND P1, PT, R4, R3.reuse, PT ;  /* 0x000000030400820c */ /* 0x080fe40003f26270 */
[----:B------:R-:W-:Y:S01]  /*5b70*/  @!P0 FSEL R25, R25, -INF , !P5 ;  /* 0xff80000019198808 */ /* 0x000fe20006800000 */
[--C-:B------:R-:W-:Y:S01]  /*5b80*/  FFMA.FTZ R24, R24, c[0x0][0x23c], -R176.reuse ;  /* 0x00008f0018187a23 */ /* 0x100fe200000108b0 */
[----:B------:R-:W-:Y:S01]  /*5b90*/  @!P0 ISETP.GE.AND P5, PT, R0, R3, PT ;  /* 0x000000030000820c */ /* 0x000fe20003fa6270 */
[----:B------:R-:W-:Y:S01]  /*5ba0*/  FFMA.FTZ R3, R17, c[0x0][0x23c], -R179 ;  /* 0x00008f0011037a23 */ /* 0x000fe200000108b3 */
[----:B------:R-:W-:Y:S01]  /*5bb0*/  @!P0 FSEL R26, R26, -INF , !P3 ;  /* 0xff8000001a1a8808 */ /* 0x000fe20005800000 */
[----:B------:R-:W-:Y:S01]  /*5bc0*/  MUFU.EX2 R197, R18 ;  /* 0x0000001200c57308 */ /* 0x000fe20000000800 */
[----:B------:R-:W-:Y:S01]  /*5bd0*/  @!P0 ISETP.GE.AND P3, PT, R4, R178, PT ;  /* 0x000000b20400820c */ /* 0x000fe20003f66270 */
[----:B------:R-:W-:Y:S01]  /*5be0*/  FFMA.FTZ R25, R25, c[0x0][0x23c], -R176 ;  /* 0x00008f0019197a23 */ /* 0x000fe200000108b0 */
[----:B------:R-:W-:Y:S01]  /*5bf0*/  @!P0 FSEL R28, R28, -INF , !P4 ;  /* 0xff8000001c1c8808 */ /* 0x000fe20006000000 */
[----:B------:R-:W-:Y:S01]  /*5c00*/  FFMA.FTZ R26, R26, c[0x0][0x23c], -R2 ;  /* 0x00008f001a1a7a23 */ /* 0x000fe20000010802 */
[-C--:B------:R-:W-:Y:S02]  /*5c10*/  @!P0 ISETP.GE.AND P4, PT, R4, R173.reuse, PT ;  /* 0x000000ad0400820c */ /* 0x080fe40003f86270 */
[----:B------:R-:W-:Y:S01]  /*5c20*/  LOP3.LUT R4, R9, UR5, R186, 0x96, !PT ;  /* 0x0000000509047c12 */ /* 0x000fe2000f8e96ba */
[----:B------:R-:W-:Y:S01]  /*5c30*/  UIADD3 UR5, UR10, -0x56f99767, URZ ;  /* 0xa90668990a057890 */ /* 0x000fe2000fffe03f */
[----:B------:R-:W-:Y:S01]  /*5c40*/  LOP3.LUT R10, R165, UR4, R10, 0x96, !PT ;  /* 0x00000004a50a7c12 */ /* 0x000fe2000f8e960a */
[----:B------:R3:W-:Y:S01]  /*5c50*/  MUFU.EX2 R198, R3 ;  /* 0x0000000300c67308 */ /* 0x0007e20000000800 */
[----:B------:R-:W-:Y:S01]  /*5c60*/  LOP3.LUT R166, R15, UR4, R8, 0x96, !PT ;  /* 0x000000040fa67c12 */ /* 0x000fe2000f8e9608 */
[----:B------:R-:W-:Y:S01]  /*5c70*/  UIADD3 UR4, UR11, 0x78dde6e4, URZ ;  /* 0x78dde6e40b047890 */ /* 0x000fe2000fffe03f */
[----:B------:R-:W-:Y:S01]  /*5c80*/  IMAD.WIDE.U32 R8, R188, -0x326172a9, RZ ;  /* 0xcd9e8d57bc087825 */ /* 0x000fe200078e00ff */
[----:B------:R-:W-:Y:S02]  /*5c90*/  @!P0 FSEL R23, R23, -INF , !P6 ;  /* 0xff80000017178808 */ /* 0x000fe40007000000 */
[----:B------:R-:W-:Y:S01]  /*5ca0*/  @!P0 ISETP.GE.AND P6, PT, R0, R172, PT ;  /* 0x000000ac0000820c */ /* 0x000fe20003fc6270 */
[----:B------:R-:W-:Y:S01]  /*5cb0*/  IMAD.WIDE.U32 R4, R4, -0x326172a9, RZ ;  /* 0xcd9e8d5704047825 */ /* 0x000fe200078e00ff */
[----:B------:R-:W-:Y:S02]  /*5cc0*/  @!P0 FSEL R27, R27, -INF , !P2 ;  /* 0xff8000001b1b8808 */ /* 0x000fe40005000000 */
[----:B------:R3:W-:Y:S01]  /*5cd0*/  MUFU.EX2 R192, R20 ;  /* 0x0000001400c07308 */ /* 0x0007e20000000800 */
[----:B------:R-:W-:Y:S01]  /*5ce0*/  IMAD.WIDE.U32 R166, R166, -0x326172a9, RZ ;  /* 0xcd9e8d57a6a67825 */ /* 0x000fe200078e00ff */
[----:B--2---:R-:W-:Y:S02]  /*5cf0*/  LOP3.LUT R12, R5, UR4, R182, 0x96, !PT ;  /* 0x00000004050c7c12 */ /* 0x004fe4000f8e96b6 */
[----:B------:R-:W-:Y:S01]  /*5d00*/  @!P0 ISETP.GE.AND P2, PT, R0, R178, PT ;  /* 0x000000b20000820c */ /* 0x000fe20003f46270 */
[----:B------:R-:W-:Y:S01]  /*5d10*/  IMAD.WIDE.U32 R16, R10, -0x326172a9, RZ ;  /* 0xcd9e8d570a107825 */ /* 0x000fe200078e00ff */
[----:B------:R-:W-:Y:S01]  /*5d20*/  LOP3.LUT R10, R9, UR4, R190, 0x96, !PT ;  /* 0x00000004090a7c12 */ /* 0x000fe2000f8e96be */
[----:B------:R-:W-:Y:S01]  /*5d30*/  UIADD3 UR4, UR10, 0x646e171e, URZ ;  /* 0x646e171e0a047890 */ /* 0x000fe2000fffe03f */
[----:B------:R-:W-:Y:S01]  /*5d40*/  @!P0 FSEL R29, R29, -INF , !P6 ;  /* 0xff8000001d1d8808 */ /* 0x000fe20007000000 */
[----:B-1----:R-:W-:Y:S01]  /*5d50*/  IMAD.WIDE.U32 R12, R12, -0x2daee0ad, RZ ;  /* 0xd2511f530c0c7825 */ /* 0x002fe200078e00ff */
[----:B------:R-:W-:Y:S01]  /*5d60*/  LOP3.LUT R5, R17, UR6, R8, 0x96, !PT ;  /* 0x0000000611057c12 */ /* 0x000fe2000f8e9608 */
[----:B------:R-:W-:Y:S01]  /*5d70*/  MUFU.EX2 R188, R21 ;  /* 0x0000001500bc7308 */ /* 0x000fe20000000800 */
[----:B------:R-:W-:Y:S01]  /*5d80*/  LOP3.LUT R8, R167, UR6, R4, 0x96, !PT ;  /* 0x00000006a7087c12 */ /* 0x000fe2000f8e9604 */
[----:B------:R-:W-:Y:S01]  /*5d90*/  IMAD.WIDE.U32 R10, R10, -0x2daee0ad, RZ ;  /* 0xd2511f530a0a7825 */ /* 0x000fe200078e00ff */
[----:B------:R-:W-:Y:S01]  /*5da0*/  LOP3.LUT R14, R13, UR5, R14, 0x96, !PT ;  /* 0x000000050d0e7c12 */ /* 0x000fe2000f8e960e */
[----:B------:R-:W-:Y:S01]  /*5db0*/  ULDC UR6, c[0x0][0x1c0] ;  /* 0x0000700000067ab9 */ /* 0x000fe20000000800 */
[----:B------:R-:W-:Y:S01]  /*5dc0*/  @!P0 ISETP.GE.AND P6, PT, R0, R173, PT ;  /* 0x000000ad0000820c */ /* 0x000fe20003fc6270 */
[----:B------:R-:W-:Y:S01]  /*5dd0*/  IMAD.WIDE.U32 R4, R5, -0x2daee0ad, RZ ;  /* 0xd2511f5305047825 */ /* 0x000fe200078e00ff */
[----:B------:R-:W-:Y:S01]  /*5de0*/  LOP3.LUT R164, R11, UR5, R164, 0x96, !PT ;  /* 0x000000050ba47c12 */ /* 0x000fe2000f8e96a4 */
[----:B------:R-:W-:Y:S01]  /*5df0*/  UIADD3 UR5, UR11, -0x4ab325aa, URZ ;  /* 0xb54cda560b057890 */ /* 0x000fe2000fffe03f */
[----:B------:R-:W-:Y:S01]  /*5e00*/  @!P0 FSEL R31, R31, -INF , !P5 ;  /* 0xff8000001f1f8808 */ /* 0x000fe20006800000 */
[----:B------:R-:W-:Y:S01]  /*5e10*/  IMAD.WIDE.U32 R8, R8, -0x2daee0ad, RZ ;  /* 0xd2511f5308087825 */ /* 0x000fe200078e00ff */
[----:B------:R-:W-:Y:S01]  /*5e20*/  LOP3.LUT R167, R4, 0xffff, RZ, 0xc0, !PT ;  /* 0x0000ffff04a77812 */ /* 0x000fe200078ec0ff */
[----:B------:R-:W-:Y:S01]  /*5e30*/  MUFU.EX2 R191, R22 ;  /* 0x0000001600bf7308 */ /* 0x000fe20000000800 */
[----:B------:R-:W-:Y:S01]  /*5e40*/  SHF.R.U32.HI R172, RZ, 0x10, R4 ;  /* 0x00000010ffac7819 */ /* 0x000fe20000011604 */
[----:B------:R-:W-:Y:S01]  /*5e50*/  FFMA.FTZ R27, R27, c[0x0][0x23c], -R2 ;  /* 0x00008f001b1b7a23 */ /* 0x000fe20000010802 */
[----:B------:R-:W-:Y:S01]  /*5e60*/  SHF.R.U32.HI R0, RZ, 0x18, R4 ;  /* 0x00000018ff007819 */ /* 0x000fe20000011604 */
[----:B------:R-:W-:Y:S01]  /*5e70*/  FFMA.FTZ R23, R23, c[0x0][0x23c], -R177 ;  /* 0x00008f0017177a23 */ /* 0x000fe200000108b1 */
[----:B------:R-:W-:Y:S01]  /*5e80*/  LOP3.LUT R11, R5, UR4, R10, 0x96, !PT ;  /* 0x00000004050b7c12 */ /* 0x000fe2000f8e960a */
[----:B------:R-:W-:Y:S01]  /*5e90*/  FFMA.FTZ R28, R28, c[0x0][0x23c], -R176 ;  /* 0x00008f001c1c7a23 */ /* 0x000fe200000108b0 */
[----:B------:R-:W-:Y:S01]  /*5ea0*/  LOP3.LUT R10, R9, UR4, R12, 0x96, !PT ;  /* 0x00000004090a7c12 */ /* 0x000fe2000f8e960c */
[----:B------:R-:W-:Y:S01]  /*5eb0*/  ULDC.U8 UR4, c[0x0][0x2d8] ;  /* 0x0000b60000047ab9 */ /* 0x000fe20000000000 */
[----:B------:R-:W-:Y:S01]  /*5ec0*/  LOP3.LUT R12, R4, 0xff, RZ, 0xc0, !PT ;  /* 0x000000ff040c7812 */ /* 0x000fe200078ec0ff */
[----:B------:R-:W-:Y:S01]  /*5ed0*/  IMAD.WIDE.U32 R4, R164, -0x326172a9, RZ ;  /* 0xcd9e8d57a4047825 */ /* 0x000fe200078e00ff */
[----:B------:R-:W-:Y:S01]  /*5ee0*/  LOP3.LUT R19, R8, 0xff, RZ, 0xc0, !PT ;  /* 0x000000ff08137812 */ /* 0x000fe200078ec0ff */
[----:B------:R-:W-:Y:S01]  /*5ef0*/  MUFU.EX2 R193, R24 ;  /* 0x0000001800c17308 */ /* 0x000fe20000000800 */
[----:B------:R-:W-:Y:S01]  /*5f00*/  SHF.R.U32.HI R164, RZ, 0x18, R8 ;  /* 0x00000018ffa47819 */ /* 0x000fe20000011608 */
[----:B------:R-:W-:Y:S01]  /*5f10*/  FFMA.FTZ R176, R29, c[0x0][0x23c], -R176 ;  /* 0x00008f001db07a23 */ /* 0x000fe200000108b0 */
[----:B---3--:R-:W-:Y:S02]  /*5f20*/  LOP3.LUT R3, R5, UR5, R16, 0x96, !PT ;  /* 0x0000000505037c12 */ /* 0x008fe4000f8e9610 */
[C---:B------:R-:W-:Y:S02]  /*5f30*/  LOP3.LUT R17, R4.reuse, 0xff, RZ, 0xc0, !PT ;  /* 0x000000ff04117812 */ /* 0x040fe400078ec0ff */
[----:B------:R-:W-:Y:S02]  /*5f40*/  LOP3.LUT R6, R3, 0xffff, RZ, 0xc0, !PT ;  /* 0x0000ffff03067812 */ /* 0x000fe400078ec0ff */
[--C-:B------:R-:W-:Y:S01]  /*5f50*/  SHF.R.U32.HI R18, RZ, 0x18, R4.reuse ;  /* 0x00000018ff127819 */ /* 0x100fe20000011604 */
[----:B------:R-:W-:Y:S01]  /*5f60*/  MUFU.EX2 R195, R26 ;  /* 0x0000001a00c37308 */ /* 0x000fe20000000800 */
[----:B------:R-:W-:Y:S02]  /*5f70*/  SHF.R.U32.HI R16, RZ, 0x10, R4 ;  /* 0x00000010ff107819 */ /* 0x000fe40000011604 */
[----:B------:R-:W-:Y:S01]  /*5f80*/  LOP3.LUT R15, R4, 0xffff, RZ, 0xc0, !PT ;  /* 0x0000ffff040f7812 */ /* 0x000fe200078ec0ff */
[----:B------:R-:W-:Y:S01]  /*5f90*/  IMAD.WIDE.U32 R4, R14, -0x326172a9, RZ ;  /* 0xcd9e8d570e047825 */ /* 0x000fe200078e00ff */
[----:B------:R-:W-:Y:S02]  /*5fa0*/  SHF.R.U32.HI R6, RZ, 0x8, R6 ;  /* 0x00000008ff067819 */ /* 0x000fe40000011606 */
[----:B------:R-:W-:Y:S02]  /*5fb0*/  LOP3.LUT R165, R8, 0xffff, RZ, 0xc0, !PT ;  /* 0x0000ffff08a57812 */ /* 0x000fe400078ec0ff */
[----:B------:R-:W-:Y:S01]  /*5fc0*/  SHF.R.U32.HI R20, RZ, 0x10, R8 ;  /* 0x00000010ff147819 */ /* 0x000fe20000011608 */
[----:B------:R-:W-:Y:S01]  /*5fd0*/  MUFU.EX2 R189, R23 ;  /* 0x0000001700bd7308 */ /* 0x000fe20000000800 */
[----:B------:R-:W-:Y:S02]  /*5fe0*/  @!P0 FSEL R30, R30, -INF , !P1 ;  /* 0xff8000001e1e8808 */ /* 0x000fe40004800000 */
[----:B------:R-:W-:Y:S02]  /*5ff0*/  ISETP.LE.U32.AND P5, PT, R0, UR4, PT ;  /* 0x0000000400007c0c */ /* 0x000fe4000bfa3070 */
[----:B------:R-:W-:Y:S01]  /*6000*/  LOP3.LUT R0, R5, UR5, R166, 0x96, !PT ;  /* 0x0000000505007c12 */ /* 0x000fe2000f8e96a6 */
[--C-:B------:R-:W-:Y:S01]  /*6010*/  FFMA.FTZ R30, R30, c[0x0][0x23c], -R2.reuse ;  /* 0x00008f001e1e7a23 */ /* 0x100fe20000010802 */
[----:B------:R-:W-:Y:S01]  /*6020*/  ISETP.LE.U32.AND P1, PT, R12, UR4, PT ;  /* 0x000000040c007c0c */ /* 0x000fe2000bf23070 */
[----:B------:R-:W-:Y:S01]  /*6030*/  FFMA.FTZ R2, R31, c[0x0][0x23c], -R2 ;  /* 0x00008f001f027a23 */ /* 0x000fe20000010802 */
[----:B------:R-:W-:Y:S01]  /*6040*/  LOP3.LUT R7, R3, 0xff, RZ, 0xc0, !PT ;  /* 0x000000ff03077812 */ /* 0x000fe200078ec0ff */
[----:B------:R-:W-:Y:S01]  /*6050*/  MUFU.EX2 R190, R25 ;  /* 0x0000001900be7308 */ /* 0x000fe20000000800 */
[C---:B------:R-:W-:Y:S02]  /*6060*/  LOP3.LUT R8, R4.reuse, 0xffff, RZ, 0xc0, !PT ;  /* 0x0000ffff04087812 */ /* 0x040fe400078ec0ff */
[--C-:B------:R-:W-:Y:S02]  /*6070*/  SHF.R.U32.HI R5, RZ, 0x18, R3.reuse ;  /* 0x00000018ff057819 */ /* 0x100fe40000011603 */
[----:B------:R-:W-:Y:S02]  /*6080*/  LOP3.LUT R13, R4, 0xff, RZ, 0xc0, !PT ;  /* 0x000000ff040d7812 */ /* 0x000fe400078ec0ff */
[--C-:B------:R-:W-:Y:S02]  /*6090*/  SHF.R.U32.HI R12, RZ, 0x10, R4.reuse ;  /* 0x00000010ff0c7819 */ /* 0x100fe40000011604 */
[----:B------:R-:W-:Y:S01]  /*60a0*/  SHF.R.U32.HI R9, RZ, 0x18, R4 ;  /* 0x00000018ff097819 */ /* 0x000fe20000011604 */
[----:B------:R-:W-:Y:S01]  /*60b0*/  MUFU.EX2 R184, R2 ;  /* 0x0000000200b87308 */ /* 0x000fe20000000800 */
[----:B------:R-:W-:Y:S02]  /*60c0*/  SHF.R.U32.HI R4, RZ, 0x10, R3 ;  /* 0x00000010ff047819 */ /* 0x000fe40000011603 */
[----:B------:R-:W-:Y:S02]  /*60d0*/  LOP3.LUT R3, R6, 0xffff, RZ, 0xc0, !PT ;  /* 0x0000ffff06037812 */ /* 0x000fe400078ec0ff */
[----:B------:R-:W-:Y:S02]  /*60e0*/  @!P0 FSEL R34, R34, -INF , !P4 ;  /* 0xff80000022228808 */ /* 0x000fe40006000000 */
[----:B------:R-:W-:Y:S02]  /*60f0*/  ISETP.LE.U32.AND P4, PT, R3, UR4, PT ;  /* 0x0000000403007c0c */ /* 0x000fe4000bf83070 */
[----:B------:R-:W-:Y:S01]  /*6100*/  LOP3.LUT R6, R4, 0xff, RZ, 0xc0, !PT ;  /* 0x000000ff04067812 */ /* 0x000fe200078ec0ff */
[----:B------:R-:W-:Y:S01]  /*6110*/  FFMA.FTZ R34, R34, c[0x0][0x23c], -R177 ;  /* 0x00008f0022227a23 */ /* 0x000fe200000108b1 */
[----:B------:R-:W-:Y:S01]  /*6120*/  LOP3.LUT R3, R0, 0xffff, RZ, 0xc0, !PT ;  /* 0x0000ffff00037812 */ /* 0x000fe200078ec0ff */
[----:B------:R-:W-:Y:S01]  /*6130*/  MUFU.EX2 R194, R27 ;  /* 0x0000001b00c27308 */ /* 0x000fe20000000800 */
[----:B------:R-:W-:Y:S02]  /*6140*/  @!P0 FSEL R35, R35, -INF , !P6 ;  /* 0xff80000023238808 */ /* 0x000fe40007000000 */
[----:B------:R-:W-:Y:S02]  /*6150*/  ISETP.LE.U32.AND P6, PT, R6, UR4, PT ;  /* 0x0000000406007c0c */ /* 0x000fe4000bfc3070 */
[----:B------:R-:W-:Y:S01]  /*6160*/  SHF.R.U32.HI R3, RZ, 0x8, R3 ;  /* 0x00000008ff037819 */ /* 0x000fe20000011603 */
[----:B------:R-:W-:Y:S01]  /*6170*/  FFMA.FTZ R177, R35, c[0x0][0x23c], -R177 ;  /* 0x00008f0023b17a23 */ /* 0x000fe200000108b1 */
[----:B------:R-:W-:Y:S01]  /*6180*/  @!P0 FSEL R33, R33, -INF , !P2 ;  /* 0xff80000021218808 */ /* 0x000fe20005000000 */
[----:B------:R-:W-:Y:S01]  /*6190*/  @!P4 FADD.FTZ R201, -R201, -RZ ;  /* 0x800000ffc9c9c221 */ /* 0x000fe20000010100 */
[----:B------:R-:W-:Y:S01]  /*61a0*/  ISETP.LE.U32.AND P2, PT, R5, UR4, PT ;  /* 0x0000000405007c0c */ /* 0x000fe2000bf43070 */
[----:B------:R-:W-:Y:S01]  /*61b0*/  MUFU.EX2 R182, R34 ;  /* 0x0000002200b67308 */ /* 0x000fe20000000800 */
[----:B------:R-:W-:Y:S02]  /*61c0*/  LOP3.LUT R3, R3, 0xffff, RZ, 0xc0, !PT ;  /* 0x0000ffff03037812 */ /* 0x000fe400078ec0ff */
[----:B------:R-:W-:Y:S02]  /*61d0*/  LOP3.LUT R5, R0, 0xff, RZ, 0xc0, !PT ;  /* 0x000000ff00057812 */ /* 0x000fe400078ec0ff */
[----:B------:R-:W-:Y:S01]  /*61e0*/  ISETP.LE.U32.AND P4, PT, R3, UR4, PT ;  /* 0x0000000403007c0c */ /* 0x000fe2000bf83070 */
[----:B------:R-:W-:Y:S01]  /*61f0*/  @!P6 FADD.FTZ R200, -R200, -RZ ;  /* 0x800000ffc8c8e221 */ /* 0x000fe20000010100 */
[--C-:B------:R-:W-:Y:S02]  /*6200*/  SHF.R.U32.HI R3, RZ, 0x18, R0.reuse ;  /* 0x00000018ff037819 */ /* 0x100fe40000011600 */
[----:B------:R-:W-:Y:S01]  /*6210*/  @!P0 FSEL R32, R32, -INF , !P3 ;  /* 0xff80000020208808 */ /* 0x000fe20005800000 */
[----:B------:R-:W1:Y:S01]  /*6220*/  MUFU.EX2 R180, R177 ;  /* 0x000000b100b47308 */ /* 0x000e620000000800 */
[----:B------:R-:W-:Y:S01]  /*6230*/  ISETP.LE.U32.AND P6, PT, R3, UR4, PT ;  /* 0x0000000403007c0c */ /* 0x000fe2000bfc3070 */
[----:B----4-:R-:W-:Y:S01]  /*6240*/  @!P2 FADD.FTZ R226, -R226, -RZ ;  /* 0x800000ffe2e2a221 */ /* 0x010fe20000010100 */
[----:B------:R-:W-:Y:S01]  /*6250*/  ISETP.LE.U32.AND P0, PT, R5, UR4, PT ;  /* 0x0000000405007c0c */ /* 0x000fe2000bf03070 */
[--C-:B------:R-:W-:Y:S01]  /*6260*/  FFMA.FTZ R32, R32, c[0x0][0x23c], -R179.reuse ;  /* 0x00008f0020207a23 */ /* 0x100fe200000108b3 */
[----:B------:R-:W-:Y:S01]  /*6270*/  ISETP.LE.U32.AND P2, PT, R13, UR4, PT ;  /* 0x000000040d007c0c */ /* 0x000fe2000bf43070 */
[----:B------:R-:W-:Y:S01]  /*6280*/  FFMA.FTZ R179, R33, c[0x0][0x23c], -R179 ;  /* 0x00008f0021b37a23 */ /* 0x000fe200000108b3 */
[----:B------:R-:W-:Y:S01]  /*6290*/  LOP3.LUT R3, R12, 0xff, RZ, 0xc0, !PT ;  /* 0x000000ff0c037812 */ /* 0x000fe200078ec0ff */
[----:B------:R-:W-:Y:S01]  /*62a0*/  @!P4 FADD.FTZ R225, -R225, -RZ ;  /* 0x800000ffe1e1c221 */ /* 0x000fe20000010100 */
[----:B------:R-:W-:Y:S01]  /*62b0*/  SHF.R.U32.HI R4, RZ, 0x10, R0 ;  /* 0x00000010ff047819 */ /* 0x000fe20000011600 */
[----:B------:R-:W-:Y:S01]  /*62c0*/  MUFU.EX2 R181, R179 ;  /* 0x000000b300b57308 */ /* 0x000fe20000000800 */
[----:B------:R-:W-:Y:S02]  /*62d0*/  SHF.R.U32.HI R0, RZ, 0x8, R8 ;  /* 0x00000008ff007819 */ /* 0x000fe40000011608 */
[----:B------:R-:W-:Y:S01]  /*62e0*/  ISETP.LE.U32.AND P4, PT, R3, UR4, PT ;  /* 0x0000000403007c0c */ /* 0x000fe2000bf83070 */
[----:B------:R-:W-:Y:S01]  /*62f0*/  @!P6 FADD.FTZ R228, -R228, -RZ ;  /* 0x800000ffe4e4e221 */ /* 0x000fe20000010100 */
[----:B------:R-:W-:Y:S01]  /*6300*/  LOP3.LUT R0, R0, 0xffff, RZ, 0xc0, !PT ;  /* 0x0000ffff00007812 */ /* 0x000fe200078ec0ff */
[----:B------:R-:W-:Y:S01]  /*6310*/  @!P0 FADD.FTZ R227, -R227, -RZ ;  /* 0x800000ffe3e38221 */ /* 0x000fe20000010100 */
[----:B------:R-:W-:Y:S01]  /*6320*/  ISETP.LE.U32.AND P6, PT, R9, UR4, PT ;  /* 0x0000000409007c0c */ /* 0x000fe2000bfc3070 */
[----:B------:R-:W-:Y:S01]  /*6330*/  @!P2 FADD.FTZ R203, -R203, -RZ ;  /* 0x800000ffcbcba221 */ /* 0x000fe20000010100 */
[----:B------:R-:W-:Y:S01]  /*6340*/  ISETP.LE.U32.AND P0, PT, R0, UR4, PT ;  /* 0x0000000400007c0c */ /* 0x000fe2000bf03070 */
[----:B------:R-:W2:Y:S01]  /*6350*/  MUFU.EX2 R183, R32 ;  /* 0x0000002000b77308 */ /* 0x000ea20000000800 */
[----:B------:R-:W-:Y:S02]  /*6360*/  SHF.R.U32.HI R0, RZ, 0x8, R15 ;  /* 0x00000008ff007819 */ /* 0x000fe4000001160f */
[----:B------:R-:W-:Y:S01]  /*6370*/  ISETP.LE.U32.AND P2, PT, R17, UR4, PT ;  /* 0x0000000411007c0c */ /* 0x000fe2000bf43070 */
[----:B-1----:R-:W-:Y:S01]  /*6380*/  @!P5 FADD.FTZ R180, -R180, -RZ ;  /* 0x800000ffb4b4d221 */ /* 0x002fe20000010100 */
[----:B------:R-:W-:Y:S01]  /*6390*/  LOP3.LUT R0, R0, 0xffff, RZ, 0xc0, !PT ;  /* 0x0000ffff00007812 */ /* 0x000fe200078ec0ff */
[----:B------:R-:W-:Y:S01]  /*63a0*/  @!P4 FADD.FTZ R206, -R206, -RZ ;  /* 0x800000ffcecec221 */ /* 0x000fe20000010100 */
[----:B------:R-:W-:Y:S02]  /*63b0*/  LOP3.LUT R3, R16, 0xff, RZ, 0xc0, !PT ;  /* 0x000000ff10037812 */ /* 0x000fe400078ec0ff */
[----:B------:R-:W-:Y:S01]  /*63c0*/  ISETP.LE.U32.AND P4, PT, R0, UR4, PT ;  /* 0x0000000400007c0c */ /* 0x000fe2000bf83070 */
[----:B------:R-:W-:Y:S01]  /*63d0*/  @!P6 FADD.FTZ R207, -R207, -RZ ;  /* 0x800000ffcfcfe221 */ /* 0x000fe20000010100 */
[----:B------:R-:W-:Y:S01]  /*63e0*/  LOP3.LUT R0, R11, 0xffff, RZ, 0xc0, !PT ;  /* 0x0000ffff0b007812 */ /* 0x000fe200078ec0ff */
[----:B------:R-:W-:Y:S01]  /*63f0*/  @!P0 FADD.FTZ R205, -R205, -RZ ;  /* 0x800000ffcdcd8221 */ /* 0x000fe20000010100 */
[----:B------:R-:W-:Y:S01]  /*6400*/  ISETP.LE.U32.AND P6, PT, R3, UR4, PT ;  /* 0x0000000403007c0c */ /* 0x000fe2000bfc3070 */
[----:B------:R-:W-:Y:S01]  /*6410*/  MUFU.EX2 R187, R28 ;  /* 0x0000001c00bb7308 */ /* 0x000fe20000000800 */
[----:B------:R-:W-:Y:S01]  /*6420*/  LOP3.LUT R3, R11, 0xff, RZ, 0xc0, !PT ;  /* 0x000000ff0b037812 */ /* 0x000fe200078ec0ff */
[----:B------:R-:W-:Y:S01]  /*6430*/  @!P2 FADD.FTZ R199, -R199, -RZ ;  /* 0x800000ffc7c7a221 */ /* 0x000fe20000010100 */
[----:B------:R-:W-:Y:S02]  /*6440*/  SHF.R.U32.HI R0, RZ, 0x8, R0 ;  /* 0x00000008ff007819 */ /* 0x000fe40000011600 */
[----:B------:R-:W-:Y:S02]  /*6450*/  ISETP.LE.U32.AND P2, PT, R3, UR4, PT ;  /* 0x0000000403007c0c */ /* 0x000fe4000bf43070 */
[----:B------:R-:W-:Y:S01]  /*6460*/  LOP3.LUT R0, R0, 0xffff, RZ, 0xc0, !PT ;  /* 0x0000ffff00007812 */ /* 0x000fe200078ec0ff */
[----:B------:R-:W-:Y:S01]  /*6470*/  @!P4 FADD.FTZ R198, -R198, -RZ ;  /* 0x800000ffc6c6c221 */ /* 0x000fe20000010100 */
[----:B------:R-:W-:Y:S01]  /*6480*/  SHF.R.U32.HI R3, RZ, 0x10, R11 ;  /* 0x00000010ff037819 */ /* 0x000fe2000001160b */
[----:B--2---:R-:W-:Y:S01]  /*6490*/  @!P1 FADD.FTZ R183, -R183, -RZ ;  /* 0x800000ffb7b79221 */ /* 0x004fe20000010100 */
[----:B------:R-:W-:Y:S01]  /*64a0*/  ISETP.LE.U32.AND P4, PT, R0, UR4, PT ;  /* 0x0000000400007c0c */ /* 0x000fe2000bf83070 */
[----:B------:R-:W-:Y:S01]  /*64b0*/  @!P6 FADD.FTZ R197, -R197, -RZ ;  /* 0x800000ffc5c5e221 */ /* 0x000fe20000010100 */
[----:B------:R-:W-:Y:S01]  /*64c0*/  LOP3.LUT R0, R3, 0xff, RZ, 0xc0, !PT ;  /* 0x000000ff03007812 */ /* 0x000fe200078ec0ff */
[----:B------:R-:W1:Y:S01]  /*64d0*/  MUFU.EX2 R186, R176 ;  /* 0x000000b000ba7308 */ /* 0x000e620000000800 */
[----:B------:R-:W-:Y:S02]  /*64e0*/  LOP3.LUT R3, R10, 0xffff, RZ, 0xc0, !PT ;  /* 0x0000ffff0a037812 */ /* 0x000fe400078ec0ff */
[----:B------:R-:W-:Y:S01]  /*64f0*/  ISETP.LE.U32.AND P6, PT, R0, UR4, PT ;  /* 0x0000000400007c0c */ /* 0x000fe2000bfc3070 */
[----:B------:R-:W-:Y:S01]  /*6500*/  @!P2 FADD.FTZ R192, -R192, -RZ ;  /* 0x800000ffc0c0a221 */ /* 0x000fe20000010100 */
[----:B------:R-:W-:Y:S02]  /*6510*/  SHF.R.U32.HI R0, RZ, 0x8, R3 ;  /* 0x00000008ff007819 */ /* 0x000fe40000011603 */
[----:B------:R-:W-:Y:S02]  /*6520*/  LOP3.LUT R3, R10, 0xff, RZ, 0xc0, !PT ;  /* 0x000000ff0a037812 */ /* 0x000fe400078ec0ff */
[----:B------:R-:W-:Y:S01]  /*6530*/  LOP3.LUT R0, R0, 0xffff, RZ, 0xc0, !PT ;  /* 0x0000ffff00007812 */ /* 0x000fe200078ec0ff */
[----:B------:R-:W-:Y:S01]  /*6540*/  @!P4 FADD.FTZ R188, -R188, -RZ ;  /* 0x800000ffbcbcc221 */ /* 0x000fe20000010100 */
[----:B------:R-:W-:Y:S01]  /*6550*/  ISETP.LE.U32.AND P2, PT, R3, UR4, PT ;  /* 0x0000000403007c0c */ /* 0x000fe2000bf43070 */
[----:B------:R-:W2:Y:S01]  /*6560*/  MUFU.EX2 R185, R30 ;  /* 0x0000001e00b97308 */ /* 0x000ea20000000800 */
[--C-:B------:R-:W-:Y:S02]  /*6570*/  SHF.R.U32.HI R3, RZ, 0x10, R10.reuse ;  /* 0x00000010ff037819 */ /* 0x100fe4000001160a */
[----:B------:R-:W-:Y:S01]  /*6580*/  ISETP.LE.U32.AND P3, PT, R7, UR4, PT ;  /* 0x0000000407007c0c */ /* 0x000fe2000bf63070 */
[----:B------:R-:W-:Y:S01]  /*6590*/  @!P6 FADD.FTZ R191, -R191, -RZ ;  /* 0x800000ffbfbfe221 */ /* 0x000fe20000010100 */
[----:B------:R-:W-:Y:S02]  /*65a0*/  ISETP.LE.U32.AND P4, PT, R0, UR4, PT ;  /* 0x0000000400007c0c */ /* 0x000fe4000bf83070 */
[----:B------:R-:W-:Y:S02]  /*65b0*/  LOP3.LUT R0, R3, 0xff, RZ, 0xc0, !PT ;  /* 0x000000ff03007812 */ /* 0x000fe400078ec0ff */
[----:B------:R-:W-:Y:S02]  /*65c0*/  SHF.R.U32.HI R3, RZ, 0x8, R167 ;  /* 0x00000008ff037819 */ /* 0x000fe400000116a7 */
[----:B------:R-:W-:Y:S01]  /*65d0*/  ISETP.LE.U32.AND P6, PT, R0, UR4, PT ;  /* 0x0000000400007c0c */ /* 0x000fe2000bfc3070 */
[----:B------:R-:W-:Y:S01]  /*65e0*/  @!P2 FADD.FTZ R193, -R193, -RZ ;  /* 0x800000ffc1c1a221 */ /* 0x000fe20000010100 */
[----:B------:R-:W-:Y:S02]  /*65f0*/  LOP3.LUT R0, R3, 0xffff, RZ, 0xc0, !PT ;  /* 0x0000ffff03007812 */ /* 0x000fe400078ec0ff */
[----:B------:R-:W-:Y:S01]  /*6600*/  ISETP.LE.U32.AND P0, PT, R18, UR4, PT ;  /* 0x0000000412007c0c */ /* 0x000fe2000bf03070 */
[----:B------:R-:W-:Y:S01]  /*6610*/  @!P3 FADD.FTZ R202, -R202, -RZ ;  /* 0x800000ffcacab221 */ /* 0x000fe20000010100 */
[----:B------:R-:W-:Y:S01]  /*6620*/  ISETP.LE.U32.AND P2, PT, R0, UR4, PT ;  /* 0x0000000400007c0c */ /* 0x000fe2000bf43070 */
[----:B------:R-:W-:Y:S01]  /*6630*/  @!P4 FADD.FTZ R190, -R190, -RZ ;  /* 0x800000ffbebec221 */ /* 0x000fe20000010100 */
[----:B------:R-:W-:Y:S02]  /*6640*/  LOP3.LUT R0, R172, 0xff, RZ, 0xc0, !PT ;  /* 0x000000ffac007812 */ /* 0x000fe400078ec0ff */
[----:B------:R-:W-:Y:S02]  /*6650*/  LOP3.LUT R4, R4, 0xff, RZ, 0xc0, !PT ;  /* 0x000000ff04047812 */ /* 0x000fe400078ec0ff */
[----:B------:R-:W-:Y:S01]  /*6660*/  SHF.R.U32.HI R3, RZ, 0x8, R165 ;  /* 0x00000008ff037819 */ /* 0x000fe200000116a5 */
[----:B------:R-:W-:Y:S01]  /*6670*/  @!P6 FADD.FTZ R195, -R195, -RZ ;  /* 0x800000ffc3c3e221 */ /* 0x000fe20000010100 */
[----:B------:R-:W-:Y:S02]  /*6680*/  ISETP.LE.U32.AND P6, PT, R0, UR4, PT ;  /* 0x0000000400007c0c */ /* 0x000fe4000bfc3070 */
[----:B------:R-:W-:Y:S01]  /*6690*/  F2FP.RELU.PACK_AB R0, R201, R202 ;  /* 0x000000cac900723e */ /* 0x000fe200000008ff */
[----:B------:R-:W-:Y:S01]  /*66a0*/  @!P0 FADD.FTZ R196, -R196, -RZ ;  /* 0x800000ffc4c48221 */ /* 0x000fe20000010100 */
[----:B------:R-:W-:Y:S01]  /*66b0*/  ISETP.LE.U32.AND P3, PT, R4, UR4, PT ;  /* 0x0000000404007c0c */ /* 0x000fe2000bf63070 */
[----:B------:R-:W-:Y:S01]  /*66c0*/  @!P2 FADD.FTZ R181, -R181, -RZ ;  /* 0x800000ffb5b5a221 */ /* 0x000fe20000010100 */
[----:B------:R-:W-:Y:S01]  /*66d0*/  F2FP.RELU.PACK_AB R5, R226, R200 ;  /* 0x000000c8e205723e */ /* 0x000fe200000008ff */
[----:B------:R3:W-:Y:S01]  /*66e0*/  STS [R232+0x20000], R0 ;  /* 0x02000000e8007388 */ /* 0x0007e20000000800 */
[----:B------:R-:W-:Y:S02]  /*66f0*/  LOP3.LUT R3, R3, 0xffff, RZ, 0xc0, !PT ;  /* 0x0000ffff03037812 */ /* 0x000fe400078ec0ff */
[----:B------:R-:W-:Y:S01]  /*6700*/  LOP3.LUT R4, R20, 0xff, RZ, 0xc0, !PT ;  /* 0x000000ff14047812 */ /* 0x000fe200078ec0ff */
[----:B------:R4:W-:Y:S01]  /*6710*/  STS [R232+0x20400], R5 ;  /* 0x02040005e8007388 */ /* 0x0009e20000000800 */
[----:B------:R-:W-:Y:S01]  /*6720*/  ISETP.LE.U32.AND P2, PT, R3, UR4, PT ;  /* 0x0000000403007c0c */ /* 0x000fe2000bf43070 */
[----:B------:R-:W-:Y:S01]  /*6730*/  @!P6 FADD.FTZ R182, -R182, -RZ ;  /* 0x800000ffb6b6e221 */ /* 0x000fe20000010100 */
[----:B------:R-:W-:Y:S02]  /*6740*/  F2FP.RELU.PACK_AB R3, R198, R199 ;  /* 0x000000c7c603723e */ /* 0x000fe400000008ff */
[----:B------:R-:W-:Y:S01]  /*6750*/  ISETP.LE.U32.AND P1, PT, R4, UR4, PT ;  /* 0x0000000404007c0c */ /* 0x000fe2000bf23070 */
[----:B------:R-:W-:Y:S01]  /*6760*/  @!P3 FADD.FTZ R229, -R229, -RZ ;  /* 0x800000ffe5e5b221 */ /* 0x000fe20000010100 */
[----:B------:R-:W-:Y:S01]  /*6770*/  F2FP.RELU.PACK_AB R4, R225, R227 ;  /* 0x000000e3e104723e */ /* 0x000fe200000008ff */
[----:B------:R4:W-:Y:S01]  /*6780*/  STS [R233+0x20000], R3 ;  /* 0x02000003e9007388 */ /* 0x0009e20000000800 */
[----:B------:R-:W-:Y:S02]  /*6790*/  SHF.R.U32.HI R11, RZ, 0x18, R11 ;  /* 0x00000018ff0b7819 */ /* 0x000fe4000001160b */
[----:B------:R-:W-:Y:S02]  /*67a0*/  F2FP.RELU.PACK_AB R2, R228, R229 ;  /* 0x000000e5e402723e */ /* 0x000fe400000008ff */
[----:B------:R-:W-:Y:S01]  /*67b0*/  ISETP.LE.U32.AND P0, PT, R11, UR4, PT ;  /* 0x000000040b007c0c */ /* 0x000fe2000bf03070 */
[----:B-1----:R-:W-:Y:S01]  /*67c0*/  @!P2 FADD.FTZ R186, -R186, -RZ ;  /* 0x800000ffbabaa221 */ /* 0x002fe20000010100 */
[----:B------:R-:W-:Y:S02]  /*67d0*/  SHF.R.U32.HI R10, RZ, 0x18, R10 ;  /* 0x00000018ff0a7819 */ /* 0x000fe4000001160a */
[----:B------:R-:W-:Y:S01]  /*67e0*/  ISETP.LE.U32.AND P3, PT, R19, UR4, PT ;  /* 0x0000000413007c0c */ /* 0x000fe2000bf63070 */
[----:B--2---:R-:W-:Y:S01]  /*67f0*/  @!P1 FADD.FTZ R185, -R185, -RZ ;  /* 0x800000ffb9b99221 */ /* 0x004fe20000010100 */
[----:B------:R-:W-:Y:S02]  /*6800*/  ISETP.LE.U32.AND P4, PT, R10, UR4, PT ;  /* 0x000000040a007c0c */ /* 0x000fe4000bf83070 */
[----:B---3--:R-:W-:Y:S02]  /*6810*/  F2FP.RELU.PACK_AB R0, R196, R197 ;  /* 0x000000c5c400723e */ /* 0x008fe400000008ff */
[----:B------:R-:W-:Y:S02]  /*6820*/  FSETP.GE.FTZ.AND P1, PT, R201, RZ, PT ;  /* 0x000000ffc900720b */ /* 0x000fe40003f36000 */
[----:B----4-:R-:W-:Y:S01]  /*6830*/  F2FP.RELU.PACK_AB R5, R205, R203 ;  /* 0x000000cbcd05723e */ /* 0x010fe200000008ff */
[----:B------:R1:W-:Y:S01]  /*6840*/  STS [R233+0x20400], R0 ;  /* 0x02040000e9007388 */ /* 0x0003e20000000800 */
[----:B------:R-:W-:Y:S01]  /*6850*/  @!P0 FADD.FTZ R189, -R189, -RZ ;  /* 0x800000ffbdbd8221 */ /* 0x000fe20000010100 */
[----:B------:R-:W-:Y:S01]  /*6860*/  ISETP.LE.U32.AND P0, PT, R164, UR4, PT ;  /* 0x00000004a4007c0c */ /* 0x000fe2000bf03070 */
[----:B------:R-:W-:Y:S01]  /*6870*/  ULDC UR4, c[0x0][0x22c] ;  /* 0x00008b0000047ab9 */ /* 0x000fe20000000800 */
[----:B------:R2:W-:Y:S01]  /*6880*/  STS [R232+0x21000], R4 ;  /* 0x02100004e8007388 */ /* 0x0005e20000000800 */
[----:B------:R-:W-:Y:S01]  /*6890*/  @!P3 FADD.FTZ R187, -R187, -RZ ;  /* 0x800000ffbbbbb221 */ /* 0x000fe20000010100 */
[----:B------:R-:W-:Y:S01]  /*68a0*/  FSETP.GE.FTZ.AND P2, PT, R202, RZ, PT ;  /* 0x000000ffca00720b */ /* 0x000fe20003f56000 */
[----:B------:R-:W-:Y:S01]  /*68b0*/  @!P4 FADD.FTZ R194, -R194, -RZ ;  /* 0x800000ffc2c2c221 */ /* 0x000fe20000010100 */
[----:B------:R3:W-:Y:S01]  /*68c0*/  STS [R232+0x21400], R2 ;  /* 0x02140002e8007388 */ /* 0x0007e20000000800 */
[----:B------:R-:W-:Y:S01]  /*68d0*/  F2FP.RELU.PACK_AB R3, R188, R192 ;  /* 0x000000c0bc03723e */ /* 0x000fe200000008ff */
[----:B------:R-:W-:Y:S01]  /*68e0*/  UIMAD UR6, UR4, UR6, URZ ;  /* 0x00000006040672a4 */ /* 0x000fe2000f8e023f */
[----:B------:R-:W-:Y:S01]  /*68f0*/  FSETP.GE.FTZ.AND P5, PT, R199, RZ, PT ;  /* 0x000000ffc700720b */ /* 0x000fe20003fb6000 */
[----:B------:R4:W-:Y:S01]  /*6900*/  STS [R233+0x21000], R5 ;  /* 0x02100005e9007388 */ /* 0x0009e20000000800 */
[----:B------:R-:W-:Y:S01]  /*6910*/  FSETP.GE.FTZ.AND P3, PT, R192, RZ, PT ;  /* 0x000000ffc000720b */ /* 0x000fe20003f76000 */
[----:B------:R-:W-:Y:S01]  /*6920*/  ULEA UR4, -UR6, URZ, 0x6 ;  /* 0x0000003f06047291 */ /* 0x000fe2000f8e313f */
[----:B------:R-:W-:Y:S01]  /*6930*/  @!P0 FADD.FTZ R184, -R184, -RZ ;  /* 0x800000ffb8b88221 */ /* 0x000fe20000010100 */
[----:B------:R-:W-:Y:S02]  /*6940*/  FSETP.GE.FTZ.AND P4, PT, R198, RZ, PT ;  /* 0x000000ffc600720b */ /* 0x000fe40003f96000 */
[----:B-1----:R-:W-:Y:S02]  /*6950*/  F2FP.RELU.PACK_AB R0, R181, R183 ;  /* 0x000000b7b500723e */ /* 0x002fe400000008ff */
[----:B--2---:R-:W-:Y:S02]  /*6960*/  F2FP.RELU.PACK_AB R4, R207, R206 ;  /* 0x000000cecf04723e */ /* 0x004fe400000008ff */
[----:B---3--:R-:W-:Y:S03]  /*6970*/  F2FP.RELU.PACK_AB R2, R189, R191 ;  /* 0x000000bfbd02723e */ /* 0x008fe600000008ff */
[----:B------:R1:W-:Y:S01]  /*6980*/  STS [R233+0x21400], R4 ;  /* 0x02140004e9007388 */ /* 0x0003e20000000800 */
[----:B----4-:R-:W-:Y:S03]  /*6990*/  F2FP.RELU.PACK_AB R5, R190, R193 ;  /* 0x000000c1be05723e */ /* 0x010fe600000008ff */
[----:B------:R2:W-:Y:S04]  /*69a0*/  STS [R230+0x20000], R3 ;  /* 0x02000003e6007388 */ /* 0x0005e80000000800 */
[----:B------:R3:W-:Y:S04]  /*69b0*/  STS [R230+0x20400], R2 ;  /* 0x02040002e6007388 */ /* 0x0007e80000000800 */
[----:B------:R4:W-:Y:S01]  /*69c0*/  STS [R231+0x20000], R0 ;  /* 0x02000000e7007388 */ /* 0x0009e20000000800 */
[----:B-1----:R-:W-:Y:S02]  /*69d0*/  F2FP.RELU.PACK_AB R4, R194, R195 ;  /* 0x000000c3c204723e */ /* 0x002fe400000008ff */
[----:B--2---:R-:W-:Y:S02]  /*69e0*/  F2FP.RELU.PACK_AB R3, R180, R182 ;  /* 0x000000b6b403723e */ /* 0x004fe400000008ff */
[----:B---3--:R-:W-:Y:S03]  /*69f0*/  F2FP.RELU.PACK_AB R2, R186, R187 ;  /* 0x000000bbba02723e */ /* 0x008fe600000008ff */
[----:B------:R1:W-:Y:S01]  /*6a00*/  STS [R231+0x20400], R3 ;  /* 0x02040003e7007388 */ /* 0x0003e20000000800 */
[----:B----4-:R-:W-:Y:S03]  /*6a10*/  F2FP.RELU.PACK_AB R0, R184, R185 ;  /* 0x000000b9b800723e */ /* 0x010fe600000008ff */
[----:B------:R-:W-:Y:S04]  /*6a20*/  STS [R230+0x21000], R5 ;  /* 0x02100005e6007388 */ /* 0x000fe80000000800 */
[----:B------:R-:W-:Y:S04]  /*6a30*/  STS [R230+0x21400], R4 ;  /* 0x02140004e6007388 */ /* 0x000fe80000000800 */
[----:B------:R-:W-:Y:S04]  /*6a40*/  STS [R231+0x21000], R2 ;  /* 0x02100002e7007388 */ /* 0x000fe80000000800 */
[----:B------:R-:W-:Y:S04]  /*6a50*/  STS [R231+0x21400], R0 ;  /* 0x02140000e7007388 */ /* 0x000fe80000000800 */
[----:B------:R-:W-:Y:S01]  /*6a60*/  LDSM.16.M88.4 R32, [R212+0x8000] ;  /* 0x00800000d420783b */ /* 0x000fe20000000200 */
[----:B-1----:R-:W-:Y:S07]  /*6a70*/  IMAD.IADD R3, R211, 0x1, R213 ;  /* 0x00000001d3037824 */ /* 0x002fee00078e02d5 */
        /* <DEDUP_REMOVED lines=28> */
[C---:B--2---:R-:W-:Y:S07]  /*6c40*/  HMMA.16816.F32 R8, R164.reuse, R176, R8 ;  /* 0x000000b0a408723c */ /* 0x044fee0000001808 */
[----:B------:R-:W-:Y:S01]  /*6c50*/  IMAD.U32 R176, RZ, RZ, UR18 ;  /* 0x00000012ffb07e24 */ /* 0x000fe2000f8e00ff */
[-C--:B------:R-:W-:Y:S01]  /*6c60*/  HMMA.16816.F32 R12, R164, R178.reuse, R12 ;  /* 0x000000b2a40c723c */ /* 0x080fe2000000180c */
[----:B------:R-:W-:Y:S07]  /*6c70*/  IMAD.U32 R177, RZ, RZ, UR17 ;  /* 0x00000011ffb17e24 */ /* 0x000fee000f8e00ff */
[C---:B------:R-:W-:Y:S07]  /*6c80*/  HMMA.16816.F32 R16, R172.reuse, R178, R16 ;  /* 0x000000b2ac10723c */ /* 0x040fee0000001810 */
[C---:B------:R-:W-:Y:S01]  /*6c90*/  LEA R178, P0, R243.reuse, R176, 0x2 ;  /* 0x000000b0f3b27211 */ /* 0x040fe200078010ff */
[-C--:B---3--:R-:W-:Y:S04]  /*6ca0*/  HMMA.16816.F32 R20, R172, R168.reuse, R20 ;  /* 0x000000a8ac14723c */ /* 0x088fe80000001814 */
[----:B------:R-:W-:Y:S02]  /*6cb0*/  LEA.HI.X.SX32 R179, R243, R177, 0x2, P0 ;  /* 0x000000b1f3b37211 */ /* 0x000fe400000f16ff */
[----:B------:R-:W-:Y:S02]  /*6cc0*/  FSETP.GE.FTZ.AND P0, PT, R200, RZ, PT ;  /* 0x000000ffc800720b */ /* 0x000fe40003f16000 */
[C---:B------:R-:W-:Y:S01]  /*6cd0*/  HMMA.16816.F32 R24, R164.reuse, R168, R24 ;  /* 0x000000a8a418723c */ /* 0x040fe20000001818 */
[----:B------:R-:W2:Y:S04]  /*6ce0*/  LDG.E R177, [R178.64] ;  /* 0x0000000cb2b17981 */ /* 0x000ea8000c1e1900 */
[----:B------:R-:W3:Y:S03]  /*6cf0*/  LDG.E R176, [R178.64+0x20] ;  /* 0x0000200cb2b07981 */ /* 0x000ee6000c1e1900 */
        /* <DEDUP_REMOVED lines=56> */
[----:B--2---:R-:W-:Y:S01]  /*7080*/  FADD.FTZ R2, -R177, R5 ;  /* 0x00000005b1027221 */ /* 0x004fe20000010100 */
[C---:B------:R-:W-:Y:S01]  /*7090*/  HMMA.16816.F32 R16, R164.reuse, R170, R16 ;  /* 0x000000aaa410723c */ /* 0x040fe20000001810 */
[----:B------:R-:W1:Y:S02]  /*70a0*/  LDSM.16.M88.4 R168, [R216+0x18800] ;  /* 0x01880000d8a8783b */ /* 0x000e640000000200 */
[----:B------:R-:W-:Y:S01]  /*70b0*/  IMAD.U32 R5, RZ, RZ, UR4 ;  /* 0x00000004ff057e24 */ /* 0x000fe2000f8e00ff */
[-C--:B------:R-:W-:Y:S01]  /*70c0*/  FSEL R2, R2, R177.reuse, P1 ;  /* 0x000000b102027208 */ /* 0x080fe20000800000 */
[----:B---3--:R-:W-:Y:S01]  /*70d0*/  FADD.FTZ R0, -R176, R6 ;  /* 0x00000006b0007221 */ /* 0x008fe20000010100 */
[----:B------:R-:W-:Y:S01]  /*70e0*/  FSETP.GE.FTZ.AND P1, PT, R183, RZ, PT ;  /* 0x000000ffb700720b */ /* 0x000fe20003f36000 */
[----:B------:R-:W-:Y:S02]  /*70f0*/  FADD.FTZ R4, -R177, R4 ;  /* 0x00000004b1047221 */ /* 0x000fe40000010100 */
[----:B------:R-:W-:Y:S02]  /*7100*/  FMUL.FTZ R201, R201, R2 ;  /* 0x00000002c9c97220 */ /* 0x000fe40000410000 */
[----:B------:R-:W2:Y:S01]  /*7110*/  LDG.E R2, [R178.64+0x80] ;  /* 0x0000800cb2027981 */ /* 0x000ea2000c1e1900 */
[----:B------:R-:W-:Y:S02]  /*7120*/  FSEL R0, R0, R176, P0 ;  /* 0x000000b000007208 */ /* 0x000fe40000000000 */
[----:B------:R-:W-:Y:S02]  /*7130*/  FSEL R4, R4, R177, P2 ;  /* 0x000000b104047208 */ /* 0x000fe40001000000 */
[----:B------:R-:W-:Y:S01]  /*7140*/  LEA R222, P0, R5, R222, 0x2 ;  /* 0x000000de05de7211 */ /* 0x000fe200078010ff */
[----:B------:R-:W-:Y:S01]  /*7150*/  FMUL.FTZ R200, R200, R0 ;  /* 0x00000000c8c87220 */ /* 0x000fe20000410000 */
[----:B------:R-:W-:Y:S01]  /*7160*/  FSETP.GE.FTZ.AND P2, PT, R188, RZ, PT ;  /* 0x000000ffbc00720b */ /* 0x000fe20003f56000 */
[----:B------:R-:W-:Y:S01]  /*7170*/  FMUL.FTZ R202, R202, R4 ;  /* 0x00000004caca7220 */ /* 0x000fe20000410000 */
[----:B------:R-:W3:Y:S01]  /*7180*/  LDG.E R0, [R178.64+0xa0] ;  /* 0x0000a00cb2007981 */ /* 0x000ee2000c1e1900 */
[----:B------:R-:W-:Y:S03]  /*7190*/  IMAD.U32 R4, RZ, RZ, UR4 ;  /* 0x00000004ff047e24 */ /* 0x000fe6000f8e00ff */
[----:B------:R-:W-:Y:S02]  /*71a0*/  FADD.FTZ R18, -R176, R18 ;  /* 0x00000012b0127221 */ /* 0x000fe40000010100 */
[----:B------:R-:W-:Y:S01]  /*71b0*/  LEA.HI.X.SX32 R223, R4, R223, 0x2, P0 ;  /* 0x000000df04df7211 */ /* 0x000fe200000f16ff */
[----:B------:R-:W-:Y:S01]  /*71c0*/  FADD.FTZ R4, -R177, R16 ;  /* 0x00000010b1047221 */ /* 0x000fe20000010100 */
[----:B------:R-:W-:Y:S01]  /*71d0*/  FSETP.GE.FTZ.AND P0, PT, R181, RZ, PT ;  /* 0x000000ffb500720b */ /* 0x000fe20003f16000 */
[----:B------:R-:W-:Y:S03]  /*71e0*/  FADD.FTZ R16, -R177, R17 ;  /* 0x00000011b1107221 */ /* 0x000fe60000010100 */
[-C--:B------:R-:W-:Y:S02]  /*71f0*/  FSEL R17, R4, R177.reuse, P5 ;  /* 0x000000b104117208 */ /* 0x080fe40002800000 */
[----:B------:R-:W-:Y:S02]  /*7200*/  FSEL R16, R16, R177, P4 ;  /* 0x000000b110107208 */ /* 0x000fe40002000000 */
[----:B------:R-:W-:Y:S01]  /*7210*/  FSETP.GE.FTZ.AND P4, PT, R189, RZ, PT ;  /* 0x000000ffbd00720b */ /* 0x000fe20003f96000 */
[----:B------:R-:W-:Y:S02]  /*7220*/  FMUL.FTZ R199, R199, R17 ;  /* 0x00000011c7c77220 */ /* 0x000fe40000410000 */
[----:B------:R-:W-:Y:S01]  /*7230*/  FMUL.FTZ R198, R198, R16 ;  /* 0x00000010c6c67220 */ /* 0x000fe20000410000 */
[-C--:B-1----:R-:W-:Y:S08]  /*7240*/  HMMA.16816.F32 R20, R164, R168.reuse, R20 ;  /* 0x000000a8a414723c */ /* 0x082ff00000001814 */
[C---:B------:R-:W-:Y:S08]  /*7250*/  HMMA.16816.F32 R24, R172.reuse, R168, R24 ;  /* 0x000000a8ac18723c */ /* 0x040ff00000001818 */
[-C--:B------:R-:W-:Y:S08]  /*7260*/  HMMA.16816.F32 R28, R172, R170.reuse, R28 ;  /* 0x000000aaac1c723c */ /* 0x080ff0000000181c */
[C---:B------:R-:W-:Y:S01]  /*7270*/  FADD.FTZ R6, -R177.reuse, R20 ;  /* 0x00000014b1067221 */ /* 0x040fe20000010100 */
[----:B------:R-:W-:Y:S04]  /*7280*/  HMMA.16816.F32 R32, R164, R170, R32 ;  /* 0x000000aaa420723c */ /* 0x000fe80000001820 */
[----:B------:R-:W-:Y:S01]  /*7290*/  FADD.FTZ R5, -R177, R21 ;  /* 0x00000015b1057221 */ /* 0x000fe20000010100 */
[-C--:B------:R-:W-:Y:S02]  /*72a0*/  FSEL R6, R6, R177.reuse, P3 ;  /* 0x000000b106067208 */ /* 0x080fe40001800000 */
[----:B------:R-:W-:Y:S02]  /*72b0*/  FSETP.GE.FTZ.AND P3, PT, R182, RZ, PT ;  /* 0x000000ffb600720b */ /* 0x000fe40003f76000 */
[----:B------:R-:W-:Y:S02]  /*72c0*/  FSEL R5, R5, R177, P2 ;  /* 0x000000b105057208 */ /* 0x000fe40001000000 */
[----:B------:R-:W-:Y:S01]  /*72d0*/  FSETP.GE.FTZ.AND P2, PT, R197, RZ, PT ;  /* 0x000000ffc500720b */ /* 0x000fe20003f56000 */
[----:B------:R-:W-:Y:S02]  /*72e0*/  FMUL.FTZ R192, R192, R6 ;  /* 0x00000006c0c07220 */ /* 0x000fe40000410000 */
[----:B------:R-:W-:Y:S02]  /*72f0*/  FADD.FTZ R6, -R176, R7 ;  /* 0x00000007b0067221 */ /* 0x000fe40000010100 */
[----:B------:R-:W-:Y:S02]  /*7300*/  FMUL.FTZ R188, R188, R5 ;  /* 0x00000005bcbc7220 */ /* 0x000fe40000410000 */
[C---:B------:R-:W-:Y:S02]  /*7310*/  FADD.FTZ R5, -R176.reuse, R19 ;  /* 0x00000013b0057221 */ /* 0x040fe40000010100 */
[----:B------:R-:W-:Y:S04]  /*7320*/  FADD.FTZ R7, -R176, R23 ;  /* 0x00000017b0077221 */ /* 0x000fe80000010100 */
[----:B------:R-:W-:Y:S01]  /*7330*/  FADD.FTZ R4, -R177, R32 ;  /* 0x00000020b1047221 */ /* 0x000fe20000010100 */
[----:B------:R-:W-:Y:S02]  /*7340*/  FSEL R7, R7, R176, P4 ;  /* 0x000000b007077208 */ /* 0x000fe40002000000 */
[----:B------:R-:W-:Y:S02]  /*7350*/  FSETP.GE.FTZ.AND P4, PT, R195, RZ, PT ;  /* 0x000000ffc300720b */ /* 0x000fe40003f96000 */
[----:B------:R-:W-:Y:S01]  /*7360*/  FSEL R4, R4, R177, P1 ;  /* 0x000000b104047208 */ /* 0x000fe20000800000 */
[----:B------:R-:W-:Y:S01]  /*7370*/  @P0 FADD.FTZ R177, -R177, R33 ;  /* 0x00000021b1b10221 */ /* 0x000fe20000010100 */
[----:B------:R-:W-:Y:S01]  /*7380*/  FSETP.GE.FTZ.AND P0, PT, R226, RZ, PT ;  /* 0x000000ffe200720b */ /* 0x000fe20003f16000 */
[----:B------:R-:W-:Y:S01]  /*7390*/  FMUL.FTZ R189, R189, R7 ;  /* 0x00000007bdbd7220 */ /* 0x000fe20000410000 */
[----:B------:R-:W-:Y:S01]  /*73a0*/  FSETP.GE.FTZ.AND P1, PT, R196, RZ, PT ;  /* 0x000000ffc400720b */ /* 0x000fe20003f36000 */
[----:B------:R-:W-:Y:S01]  /*73b0*/  FMUL.FTZ R183, R183, R4 ;  /* 0x00000004b7b77220 */ /* 0x000fe20000410000 */
[-C--:B------:R-:W-:Y:S01]  /*73c0*/  FSEL R6, R6, R176.reuse, P0 ;  /* 0x000000b006067208 */ /* 0x080fe20000000000 */
[----:B------:R-:W-:Y:S01]  /*73d0*/  FADD.FTZ R4, -R176, R22 ;  /* 0x00000016b0047221 */ /* 0x000fe20000010100 */
[----:B------:R-:W-:Y:S01]  /*73e0*/  FSETP.GE.FTZ.AND P0, PT, R191, RZ, PT ;  /* 0x000000ffbf00720b */ /* 0x000fe20003f16000 */
[----:B------:R-:W-:Y:S01]  /*73f0*/  FMUL.FTZ R177, R181, R177 ;  /* 0x000000b1b5b17220 */ /* 0x000fe20000410000 */
[----:B------:R-:W-:Y:S01]  /*7400*/  FSEL R5, R5, R176, P1 ;  /* 0x000000b005057208 */ /* 0x000fe20000800000 */
[----:B------:R-:W-:Y:S01]  /*7410*/  FMUL.FTZ R164, R226, R6 ;  /* 0x00000006e2a47220 */ /* 0x000fe20000410000 */
[-C--:B------:R-:W-:Y:S02]  /*7420*/  FSEL R4, R4, R176.reuse, P0 ;  /* 0x000000b004047208 */ /* 0x080fe40000000000 */
[----:B------:R-:W-:Y:S01]  /*7430*/  FSETP.GE.FTZ.AND P1, PT, R227, RZ, PT ;  /* 0x000000ffe300720b */ /* 0x000fe20003f36000 */
[----:B------:R-:W-:Y:S01]  /*7440*/  FMUL.FTZ R196, R196, R5 ;  /* 0x00000005c4c47220 */ /* 0x000fe20000410000 */
[----:B------:R-:W-:Y:S01]  /*7450*/  FSEL R6, R18, R176, P2 ;  /* 0x000000b012067208 */ /* 0x000fe20001000000 */
[----:B------:R-:W-:Y:S01]  /*7460*/  FMUL.FTZ R191, R191, R4 ;  /* 0x00000004bfbf7220 */ /* 0x000fe20000410000 */
[----:B------:R-:W-:Y:S02]  /*7470*/  FSETP.GE.FTZ.AND P2, PT, R180, RZ, PT ;  /* 0x000000ffb400720b */ /* 0x000fe40003f56000 */
[----:B------:R-:W-:Y:S01]  /*7480*/  FSETP.GE.FTZ.AND P0, PT, R225, RZ, PT ;  /* 0x000000ffe100720b */ /* 0x000fe20003f16000 */
[----:B------:R-:W-:Y:S02]  /*7490*/  FMUL.FTZ R197, R197, R6 ;  /* 0x00000006c5c57220 */ /* 0x000fe40000410000 */
[----:B------:R-:W-:Y:S05]  /*74a0*/  FADD.FTZ R6, -R176, R34 ;  /* 0x00000022b0067221 */ /* 0x000fea0000010100 */
[----:B------:R-:W-:Y:S02]  /*74b0*/  FSEL R6, R6, R176, P3 ;  /* 0x000000b006067208 */ /* 0x000fe40001800000 */
[----:B------:R-:W-:Y:S01]  /*74c0*/  FSETP.GE.FTZ.AND P3, PT, R205, RZ, PT ;  /* 0x000000ffcd00720b */ /* 0x000fe20003f76000 */
[----:B------:R-:W-:Y:S01]  /*74d0*/  @P2 FADD.FTZ R176, -R176, R35 ;  /* 0x00000023b0b02221 */ /* 0x000fe20000010100 */
[----:B------:R-:W-:Y:S01]  /*74e0*/  FSETP.GE.FTZ.AND P2, PT, R193, RZ, PT ;  /* 0x000000ffc100720b */ /* 0x000fe20003f56000 */
[----:B------:R-:W-:Y:S02]  /*74f0*/  FMUL.FTZ R182, R182, R6 ;  /* 0x00000006b6b67220 */ /* 0x000fe40000410000 */
[----:B------:R-:W-:Y:S02]  /*7500*/  FMUL.FTZ R176, R180, R176 ;  /* 0x000000b0b4b07220 */ /* 0x000fe40000410000 */
[C---:B--2---:R-:W-:Y:S02]  /*7510*/  FADD.FTZ R5, -R2.reuse, R8 ;  /* 0x0000000802057221 */ /* 0x044fe40000010100 */
[C---:B------:R-:W-:Y:S02]  /*7520*/  FADD.FTZ R4, -R2.reuse, R9 ;  /* 0x0000000902047221 */ /* 0x040fe40000010100 */
[C---:B------:R-:W-:Y:S01]  /*7530*/  FADD.FTZ R12, -R2.reuse, R12 ;  /* 0x0000000c020c7221 */ /* 0x040fe20000010100 */
[-C--:B------:R-:W-:Y:S01]  /*7540*/  FSEL R5, R5, R2.reuse, P1 ;  /* 0x0000000205057208 */ /* 0x080fe20000800000 */
[C---:B------:R-:W-:Y:S01]  /*7550*/  FADD.FTZ R25, -R2.reuse, R25 ;  /* 0x0000001902197221 */ /* 0x040fe20000010100 */
[----:B------:R-:W-:Y:S01]  /*7560*/  FSETP.GE.FTZ.AND P1, PT, R203, RZ, PT ;  /* 0x000000ffcb00720b */ /* 0x000fe20003f36000 */
[----:B------:R-:W-:Y:S01]  /*7570*/  FADD.FTZ R28, -R2, R28 ;  /* 0x0000001c021c7221 */ /* 0x000fe20000010100 */
[-C--:B------:R-:W-:Y:S01]  /*7580*/  FSEL R4, R4, R2.reuse, P0 ;  /* 0x0000000204047208 */ /* 0x080fe20000000000 */
[----:B------:R-:W-:Y:S01]  /*7590*/  FADD.FTZ R13, -R2, R13 ;  /* 0x0000000d020d7221 */ /* 0x000fe20000010100 */
[----:B------:R-:W-:Y:S01]  /*75a0*/  FSETP.GE.FTZ.AND P0, PT, R186, RZ, PT ;  /* 0x000000ffba00720b */ /* 0x000fe20003f16000 */
[----:B------:R-:W-:Y:S01]  /*75b0*/  FADD.FTZ R24, -R2, R24 ;  /* 0x0000001802187221 */ /* 0x000fe20000010100 */
[----:B------:R-:W-:Y:S01]  /*75c0*/  FSEL R12, R12, R2, P1 ;  /* 0x000000020c0c7208 */ /* 0x000fe20000800000 */
[----:B---3--:R-:W-:Y:S01]  /*75d0*/  FADD.FTZ R11, -R0, R11 ;  /* 0x0000000b000b7221 */ /* 0x008fe20000010100 */
[----:B------:R-:W-:Y:S01]  /*75e0*/  FSETP.GE.FTZ.AND P1, PT, R190, RZ, PT ;  /* 0x000000ffbe00720b */ /* 0x000fe20003f36000 */
[----:B------:R-:W-:Y:S01]  /*75f0*/  FMUL.FTZ R34, R225, R4 ;  /* 0x00000004e1227220 */ /* 0x000fe20000410000 */
[-C--:B------:R-:W-:Y:S01]  /*7600*/  FSEL R13, R13, R2.reuse, P3 ;  /* 0x000000020d0d7208 */ /* 0x080fe20001800000 */
[C---:B------:R-:W-:Y:S01]  /*7610*/  FADD.FTZ R4, -R0.reuse, R14 ;  /* 0x0000000e00047221 */ /* 0x040fe20000010100 */
[-C--:B------:R-:W-:Y:S01]  /*7620*/  FSEL R25, R25, R2.reuse, P1 ;  /* 0x0000000219197208 */ /* 0x080fe20000800000 */
[C---:B------:R-:W-:Y:S01]  /*7630*/  FADD.FTZ R6, -R0.reuse, R15 ;  /* 0x0000000f00067221 */ /* 0x040fe20000010100 */
[----:B------:R-:W-:Y:S01]  /*7640*/  FSETP.GE.FTZ.AND P1, PT, R187, RZ, PT ;  /* 0x000000ffbb00720b */ /* 0x000fe20003f36000 */
[----:B------:R-:W-:Y:S01]  /*7650*/  FADD.FTZ R10, -R0, R10 ;  /* 0x0000000a000a7221 */ /* 0x000fe20000010100 */
[-C--:B------:R-:W-:Y:S01]  /*7660*/  FSEL R24, R24, R2.reuse, P2 ;  /* 0x0000000218187208 */ /* 0x080fe20001000000 */
[----:B------:R-:W-:Y:S01]  /*7670*/  FMUL.FTZ R35, R227, R5 ;  /* 0x00000005e3237220 */ /* 0x000fe20000410000 */
[----:B------:R-:W-:Y:S01]  /*7680*/  FSEL R28, R28, R2, P1 ;  /* 0x000000021c1c7208 */ /* 0x000fe20000800000 */
[----:B------:R-:W-:Y:S01]  /*7690*/  @P0 FADD.FTZ R2, -R2, R29 ;  /* 0x0000001d02020221 */ /* 0x000fe20000010100 */
[----:B------:R-:W-:Y:S01]  /*76a0*/  FSETP.GE.FTZ.AND P1, PT, R228, RZ, PT ;  /* 0x000000ffe400720b */ /* 0x000fe20003f36000 */
        /* <DEDUP_REMOVED lines=8> */
[----:B------:R-:W-:Y:S01]  /*7730*/  FMUL.FTZ R32, R205, R13 ;  /* 0x0000000dcd207220 */ /* 0x000fe20000410000 */
[----:B------:R-:W-:Y:S01]  /*7740*/  FSETP.GE.FTZ.AND P0, PT, R184, RZ, PT ;  /* 0x000000ffb800720b */ /* 0x000fe20003f16000 */
[----:B------:R-:W-:Y:S01]  /*7750*/  FMUL.FTZ R24, R193, R24 ;  /* 0x00000018c1187220 */ /* 0x000fe20000410000 */
[----:B------:R-:W-:Y:S01]  /*7760*/  FSEL R6, R6, R0, P1 ;  /* 0x0000000006067208 */ /* 0x000fe20000800000 */
[----:B------:R-:W-:Y:S01]  /*7770*/  FMUL.FTZ R21, R206, R4 ;  /* 0x00000004ce157220 */ /* 0x000fe20000410000 */
[----:B------:R-:W-:Y:S01]  /*7780*/  PLOP3.LUT P1, PT, PT, PT, UP3, 0x80, 0x0 ;  /* 0x000000000000781c */ /* 0x000fe20003f2f038 */
[----:B------:R-:W-:Y:S01]  /*7790*/  FADD.FTZ R4, -R0, R27 ;  /* 0x0000001b00047221 */ /* 0x000fe20000010100 */
[----:B------:R-:W-:Y:S01]  /*77a0*/  FSETP.GE.FTZ.AND P2, PT, R229, RZ, PT ;  /* 0x000000ffe500720b */ /* 0x000fe20003f56000 */
[----:B------:R-:W-:Y:S01]  /*77b0*/  FMUL.FTZ R25, R190, R25 ;  /* 0x00000019be197220 */ /* 0x000fe20000410000 */
        /* <DEDUP_REMOVED lines=8> */
[-C--:B------:R-:W-:Y:S02]  /*7840*/  FSEL R4, R4, R0.reuse, P3 ;  /* 0x0000000004047208 */ /* 0x080fe40001800000 */
        /* <DEDUP_REMOVED lines=62> */
.L_x_690:
        /* <DEDUP_REMOVED lines=126> */
[----:B------:R-:W-:Y:S01]  /*8410*/  IMAD.SHL.U32 R0, R235, 0x40, RZ ;  /* 0x00000040eb007824 */ /* 0x000fe200078e00ff */
[----:B------:R-:W-:Y:S01]  /*8420*/  ISETP.GE.AND P3, PT, R236, c[0x0][0x220], PT ;  /* 0x00008800ec007a0c */ /* 0x000fe20003f66270 */
[----:B------:R-:W-:Y:S03]  /*8430*/  IMAD.MOV.U32 R10, RZ, RZ, c[0x0][0x370] ;  /* 0x0000dc00ff0a7624 */ /* 0x000fe600078e00ff */
[----:B------:R-:W-:Y:S01]  /*8440*/  LOP3.LUT R0, R0, 0x1c0, RZ, 0xc0, !PT ;  /* 0x000001c000007812 */ /* 0x000fe200078ec0ff */
[----:B------:R-:W-:Y:S03]  /*8450*/  IMAD.U32 R5, R10, -0x40, RZ ;  /* 0xffffffc00a057824 */ /* 0x000fe600078e00ff */
[----:B------:R-:W-:Y:S02]  /*8460*/  LOP3.LUT R6, R0, 0x38, R236, 0xf8, !PT ;  /* 0x0000003800067812 */ /* 0x000fe400078ef8ec */
[----:B------:R-:W-:Y:S01]  /*8470*/  SHF.R.U32.HI R2, RZ, 0x3, R0 ;  /* 0x00000003ff027819 */ /* 0x000fe20000011600 */
[----:B------:R-:W-:Y:S01]  /*8480*/  @!P2 IMAD.MOV.U32 R7, RZ, RZ, c[0x0][0x374] ;  /* 0x0000dd00ff07a624 */ /* 0x000fe200078e00ff */
[C---:B------:R-:W-:Y:S01]  /*8490*/  LEA R4, P0, R5.reuse, R238, 0x1 ;  /* 0x000000ee05047211 */ /* 0x040fe200078008ff */
[----:B------:R-:W-:Y:S01]  /*84a0*/  @!P3 IMAD.MOV.U32 R9, RZ, RZ, c[0x0][0x374] ;  /* 0x0000dd00ff09b624 */ /* 0x000fe200078e00ff */
[----:B------:R-:W-:Y:S02]  /*84b0*/  LOP3.LUT R2, R6, R2, RZ, 0x3c, !PT ;  /* 0x0000000206027212 */ /* 0x000fe400078e3cff */
[----:B------:R-:W-:Y:S02]  /*84c0*/  SHF.R.S32.HI R8, RZ, 0x1f, R5 ;  /* 0x0000001fff087819 */ /* 0x000fe40000011405 */
[----:B------:R-:W-:Y:S01]  /*84d0*/  @!P2 LEA R0, P4, R10, R5, 0x5 ;  /* 0x000000050a00a211 */ /* 0x000fe200078828ff */
[----:B------:R-:W-:Y:S01]  /*84e0*/  IMAD R2, R250, 0x200, R2 ;  /* 0x00000200fa027824 */ /* 0x000fe200078e0202 */
[-C--:B------:R-:W-:Y:S02]  /*84f0*/  LEA.HI.X.SX32 R5, R5, R239.reuse, 0x1, P0 ;  /* 0x000000ef05057211 */ /* 0x080fe400000f0eff */
[----:B------:R-:W-:Y:S01]  /*8500*/  @!P2 LEA R6, P0, R0, R238, 0x1 ;  /* 0x000000ee0006a211 */ /* 0x000fe200078008ff */
[----:B------:R-:W-:Y:S01]  /*8510*/  IMAD.MOV.U32 R238, RZ, RZ, R4 ;  /* 0x000000ffffee7224 */ /* 0x000fe200078e0004 */
[C---:B------:R-:W-:Y:S02]  /*8520*/  @!P2 LEA.HI.X R7, R10.reuse, R8, R7, 0x5, P4 ;  /* 0x000000080a07a211 */ /* 0x040fe400020f2c07 */
[----:B------:R-:W-:Y:S02]  /*8530*/  @!P3 LEA R8, P4, R10, R4, 0x6 ;  /* 0x000000040a08b211 */ /* 0x000fe400078830ff */
[----:B------:R-:W-:Y:S01]  /*8540*/  @!P2 LEA.HI.X R7, R0, R239, R7, 0x1, P0 ;  /* 0x000000ef0007a211 */ /* 0x000fe200000f0c07 */
[----:B------:R-:W-:Y:S01]  /*8550*/  IMAD.SHL.U32 R0, R2, 0x2, RZ ;  /* 0x0000000202007824 */ /* 0x000fe200078e00ff */
[----:B------:R-:W-:Y:S01]  /*8560*/  @!P3 LEA.HI.X R9, R10, R5, R9, 0x6, P4 ;  /* 0x000000050a09b211 */ /* 0x000fe200020f3409 */
[----:B------:R-:W-:Y:S03]  /*8570*/  IMAD.MOV.U32 R239, RZ, RZ, R5 ;  /* 0x000000ffffef7224 */ /* 0x000fe600078e0005 */
        /* <DEDUP_REMOVED lines=21> */
.L_x_691:
[----:B------:R-:W-:Y:S01]  /*86d0*/  LDSM.16.M88.4 R32, [R212+0x1c000] ;  /* 0x01c00000d420783b */ /* 0x000fe20000000200 */
[----:B------:R-:W-:Y:S01]  /*86e0*/  @P1 IADD3 R2, R243, -0x40, RZ ;  /* 0xffffffc0f3021810 */ /* 0x000fe20007ffe0ff */
[----:B-1----:R-:W-:Y:S01]  /*86f0*/  IMAD.MOV.U32 R0, RZ, RZ, 0x4 ;  /* 0x00000004ff007424 */ /* 0x002fe200078e00ff */
[----:B------:R-:W-:Y:S01]  /*8700*/  USHF.L.U32 UR4, UR6, 0x5, URZ ;  /* 0x0000000506047899 */ /* 0x000fe2000800063f */
[----:B------:R-:W-:Y:S01]  /*8710*/  IMAD.MOV.U32 R211, RZ, RZ, R251 ;  /* 0x000000ffffd37224 */ /* 0x000fe200078e00fb */
[----:B------:R-:W1:Y:S01]  /*8720*/  LDSM.16.MT88.4 R16, [R208] ;  /* 0x00000000d010783b */ /* 0x000e620000004200 */
[----:B------:R-:W-:Y:S02]  /*8730*/  USHF.L.U32 UR7, UR6, 0x3, URZ ;  /* 0x0000000306077899 */ /* 0x000fe4000800063f */
[----:B------:R-:W-:Y:S02]  /*8740*/  USHF.L.U32 UR8, UR6, 0x4, URZ ;  /* 0x0000000406087899 */ /* 0x000fe4000800063f */
[----:B------:R-:W2:Y:S01]  /*8750*/  LDSM.16.M88.4 R28, [R212+0x1d000] ;  /* 0x01d00000d41c783b */ /* 0x000ea20000000200 */
[----:B------:R-:W-:Y:S02]  /*8760*/  UIMAD UR5, UR6, 0x18, URZ ;  /* 0x00000018060578a4 */ /* 0x000fe4000f8e023f */
[----:B------:R-:W-:Y:S02]  /*8770*/  UISETP.GT.AND UP2, UPT, UR9, UR19, UPT ;  /* 0x000000130900728c */ /* 0x000fe4000bf44270 */
[----:B------:R-:W3:Y:S05]  /*8780*/  LDSM.16.MT88.4 R164, [R208+0x4000] ;  /* 0x00400000d0a4783b */ /* 0x000eea0000004200 */
[----:B------:R-:W-:Y:S05]  /*8790*/  LDSM.16.M88.4 R168, [R213+0x1c000] ;  /* 0x01c00000d5a8783b */ /* 0x000fea0000000200 */
[----:B------:R-:W4:Y:S05]  /*87a0*/  LDSM.16.MT88.4 R172, [R208+0x800] ;  /* 0x00080000d0ac783b */ /* 0x000f2a0000004200 */
[----:B------:R-:W3:Y:S05]  /*87b0*/  LDSM.16.M88.4 R176, [R213+0x1d000] ;  /* 0x01d00000d5b0783b */ /* 0x000eea0000000200 */
[----:B------:R-:W3:Y:S05]  /*87c0*/  LDSM.16.MT88.4 R180, [R208+0x4800] ;  /* 0x00480000d0b4783b */ /* 0x000eea0000004200 */
[----:B------:R-:W-:Y:S01]  /*87d0*/  LDSM.16.M88.4 R184, [R204+0x1c000] ;  /* 0x01c00000ccb8783b */ /* 0x000fe20000000200 */
[-C--:B-1----:R-:W-:Y:S04]  /*87e0*/  HMMA.16816.F32 R4, R32, R16.reuse, RZ ;  /* 0x000000102004723c */ /* 0x082fe800000018ff */
[----:B------:R-:W1:Y:S05]  /*87f0*/  LDSM.16.MT88.4 R188, [R208+0x1000] ;  /* 0x00100000d0bc783b */ /* 0x000e6a0000004200 */
[----:B------:R-:W1:Y:S01]  /*8800*/  LDSM.16.M88.4 R192, [R204+0x1d000] ;  /* 0x01d00000ccc0783b */ /* 0x000e620000000200 */
[C---:B--2---:R-:W-:Y:S04]  /*8810*/  HMMA.16816.F32 R8, R28.reuse, R16, RZ ;  /* 0x000000101c08723c */ /* 0x044fe800000018ff */
[----:B------:R-:W2:Y:S04]  /*8820*/  LDSM.16.MT88.4 R196, [R208+0x5000] ;  /* 0x00500000d0c4783b */ /* 0x000ea80000004200 */
[-C--:B------:R-:W-:Y:S01]  /*8830*/  HMMA.16816.F32 R12, R28, R18.reuse, RZ ;  /* 0x000000121c0c723c */ /* 0x080fe200000018ff */
[----:B------:R-:W-:Y:S07]  /*8840*/  LDSM.16.M88.4 R200, [R3+0x1d000] ;  /* 0x01d0000003c8783b */ /* 0x000fee0000000200 */
[C---:B------:R-:W-:Y:S08]  /*8850*/  HMMA.16816.F32 R16, R32.reuse, R18, RZ ;  /* 0x000000122010723c */ /* 0x040ff000000018ff */
[-C--:B---3--:R-:W-:Y:S08]  /*8860*/  HMMA.16816.F32 R20, R32, R164.reuse, RZ ;  /* 0x000000a42014723c */ /* 0x088ff000000018ff */
[C---:B------:R-:W-:Y:S08]  /*8870*/  HMMA.16816.F32 R24, R28.reuse, R164, RZ ;  /* 0x000000a41c18723c */ /* 0x040ff000000018ff */
[-C--:B------:R-:W-:Y:S08]  /*8880*/  HMMA.16816.F32 R28, R28, R166.reuse, RZ ;  /* 0x000000a61c1c723c */ /* 0x080ff000000018ff */
[----:B------:R-:W-:Y:S01]  /*8890*/  HMMA.16816.F32 R32, R32, R166, RZ ;  /* 0x000000a62020723c */ /* 0x000fe200000018ff */
[----:B------:R-:W-:Y:S07]  /*88a0*/  LDSM.16.M88.4 R164, [R3+0x1c000] ;  /* 0x01c0000003a4783b */ /* 0x000fee0000000200 */
[-C--:B----4-:R-:W-:Y:S08]  /*88b0*/  HMMA.16816.F32 R4, R168, R172.reuse, R4 ;  /* 0x000000aca804723c */ /* 0x090ff00000001804 */
        /* <DEDUP_REMOVED lines=28> */
[-C--:B----4-:R-:W-:Y:S08]  /*8a80*/  HMMA.16816.F32 R20, R164, R176.reuse, R20 ;  /* 0x000000b0a414723c */ /* 0x090ff00000001814 */
[C---:B------:R-:W-:Y:S08]  /*8a90*/  HMMA.16816.F32 R24, R200.reuse, R176, R24 ;  /* 0x000000b0c818723c */ /* 0x040ff00000001818 */
[-C--:B------:R-:W-:Y:S01]  /*8aa0*/  HMMA.16816.F32 R28, R200, R178.reuse, R28 ;  /* 0x000000b2c81c723c */ /* 0x080fe2000000181c */
[----:B------:R-:W4:Y:S07]  /*8ab0*/  LDSM.16.MT88.4 R200, [R208+0x6800] ;  /* 0x00680000d0c8783b */ /* 0x000f2e0000004200 */
        /* <DEDUP_REMOVED lines=18> */
[----:B-1----:R-:W-:Y:S04]  /*8be0*/  @P1 IMAD.WIDE R2, R2, R0, UR14 ;  /* 0x0000000e02021e25 */ /* 0x002fe8000f8e0200 */
[C---:B------:R-:W-:Y:S01]  /*8bf0*/  HMMA.16816.F32 R16, R172.reuse, R186, R16 ;  /* 0x000000baac10723c */ /* 0x040fe20000001810 */
[----:B------:R-:W1:Y:S03]  /*8c00*/  LDSM.16.MT88.4 R184, [R208+0x3800] ;  /* 0x00380000d0b8783b */ /* 0x000e660000004200 */
[----:B------:R-:W-:Y:S02]  /*8c10*/  IMAD.U32 R0, RZ, RZ, UR7 ;  /* 0x00000007ff007e24 */ /* 0x000fe4000f8e00ff */
[----:B------:R3:W5:Y:S02]  /*8c20*/  @P1 LDG.E R246, [R2.64] ;  /* 0x0000000c02f61981 */ /* 0x000764000c1e1900 */
[-C--:B----4-:R-:W-:Y:S03]  /*8c30*/  HMMA.16816.F32 R20, R172, R200.reuse, R20 ;  /* 0x000000c8ac14723c */ /* 0x090fe60000001814 */
[----:B------:R3:W5:Y:S05]  /*8c40*/  @P1 LDG.E R247, [R2.64+0x20] ;  /* 0x0000200c02f71981 */ /* 0x00076a000c1e1900 */
[C---:B------:R-:W-:Y:S01]  /*8c50*/  HMMA.16816.F32 R24, R196.reuse, R200, R24 ;  /* 0x000000c8c418723c */ /* 0x040fe20000001818 */
[----:B------:R3:W5:Y:S05]  /*8c60*/  @P1 LDG.E R244, [R2.64+0x80] ;  /* 0x0000800c02f41981 */ /* 0x00076a000c1e1900 */
[----:B------:R3:W5:Y:S02]  /*8c70*/  @P1 LDG.E R245, [R2.64+0xa0] ;  /* 0x0000a00c02f51981 */ /* 0x000764000c1e1900 */
[-C--:B------:R-:W-:Y:S03]  /*8c80*/  HMMA.16816.F32 R28, R196, R202.reuse, R28 ;  /* 0x000000cac41c723c */ /* 0x080fe6000000181c */
[----:B------:R-:W4:Y:S05]  /*8c90*/  LDSM.16.MT88.4 R196, [R208+0x7800] ;  /* 0x00780000d0c4783b */ /* 0x000f2a0000004200 */
[----:B------:R-:W-:Y:S08]  /*8ca0*/  HMMA.16816.F32 R32, R172, R202, R32 ;  /* 0x000000caac20723c */ /* 0x000ff00000001820 */
[-C--:B------:R-:W-:Y:S01]  /*8cb0*/  HMMA.16816.F32 R4, R164, R176.reuse, R4 ;  /* 0x000000b0a404723c */ /* 0x080fe20000001804 */
[----:B---3--:R-:W-:Y:S07]  /*8cc0*/  IMAD.U32 R2, RZ, RZ, UR7 ;  /* 0x00000007ff027e24 */ /* 0x008fee000f8e00ff */
[C---:B------:R-:W-:Y:S04]  /*8cd0*/  HMMA.16816.F32 R8, R180.reuse, R176, R8 ;  /* 0x000000b0b408723c */ /* 0x040fe80000001808 */
[-C--:B------:R-:W-:Y:S04]  /*8ce0*/  LEA R2, P0, R2, R222.reuse, 0x2 ;  /* 0x000000de02027211 */ /* 0x080fe800078010ff */
[-C--:B------:R-:W-:Y:S04]  /*8cf0*/  HMMA.16816.F32 R12, R180, R178.reuse, R12 ;  /* 0x000000b2b40c723c */ /* 0x080fe8000000180c */
[-C--:B------:R-:W-:Y:S04]  /*8d00*/  LEA.HI.X.SX32 R3, R0, R223.reuse, 0x2, P0 ;  /* 0x000000df00037211 */ /* 0x080fe800000f16ff */
[C---:B------:R-:W-:Y:S08]  /*8d10*/  HMMA.16816.F32 R16, R164.reuse, R178, R16 ;  /* 0x000000b2a410723c */ /* 0x040ff00000001810 */
[-C--:B--2---:R-:W-:Y:S08]  /*8d20*/  HMMA.16816.F32 R20, R164, R188.reuse, R20 ;  /* 0x000000bca414723c */ /* 0x084ff00000001814 */
[C---:B------:R-:W-:Y:S08]  /*8d30*/  HMMA.16816.F32 R24, R180.reuse, R188, R24 ;  /* 0x000000bcb418723c */ /* 0x040ff00000001818 */
[-C--:B------:R-:W-:Y:S08]  /*8d40*/  HMMA.16816.F32 R28, R180, R190.reuse, R28 ;  /* 0x000000beb41c723c */ /* 0x080ff0000000181c */
[----:B------:R-:W-:Y:S07]  /*8d50*/  HMMA.16816.F32 R32, R164, R190, R32 ;  /* 0x000000bea420723c */ /* 0x000fee0000001820 */
[----:B------:R-:W-:Y:S01]  /*8d60*/  IMAD.U32 R166, RZ, RZ, UR8 ;  /* 0x00000008ffa67e24 */ /* 0x000fe2000f8e00ff */
[-C--:B-1----:R-:W-:Y:S01]  /*8d70*/  HMMA.16816.F32 R4, R168, R184.reuse, R4 ;  /* 0x000000b8a804723c */ /* 0x082fe20000001804 */
[----:B------:R-:W-:Y:S03]  /*8d80*/  IMAD.U32 R164, RZ, RZ, UR5 ;  /* 0x00000005ffa47e24 */ /* 0x000fe6000f8e00ff */
[----:B------:R-:W-:Y:S01]  /*8d90*/  IMAD.U32 R165, RZ, RZ, UR5 ;  /* 0x00000005ffa57e24 */ /* 0x000fe2000f8e00ff */
[-C--:B------:R-:W-:Y:S01]  /*8da0*/  LEA R166, P2, R166, R222.reuse, 0x2 ;  /* 0x000000dea6a67211 */ /* 0x080fe200078410ff */
[----:B------:R-:W-:Y:S01]  /*8db0*/  UIMAD UR5, UR6, 0x30, URZ ;  /* 0x00000030060578a4 */ /* 0x000fe2000f8e023f */
[-C--:B------:R-:W-:Y:S01]  /*8dc0*/  LEA R164, P1, R164, R222.reuse, 0x2 ;  /* 0x000000dea4a47211 */ /* 0x080fe200078210ff */
[C---:B------:R-:W-:Y:S04]  /*8dd0*/  HMMA.16816.F32 R8, R192.reuse, R184, R8 ;  /* 0x000000b8c008723c */ /* 0x040fe80000001808 */
[-C--:B------:R-:W-:Y:S04]  /*8de0*/  LEA.HI.X.SX32 R165, R165, R223.reuse, 0x2, P1 ;  /* 0x000000dfa5a57211 */ /* 0x080fe800008f16ff */
[-C--:B------:R-:W-:Y:S07]  /*8df0*/  HMMA.16816.F32 R12, R192, R186.reuse, R12 ;  /* 0x000000bac00c723c */ /* 0x080fee000000180c */
[----:B------:R1:W-:Y:S01]  /*8e00*/  RED.E.ADD.F32.FTZ.RN.STRONG.GPU [R222.64], R4 ;  /* 0x00000004de00798e */ /* 0x0003e2000c10e78c */
[C---:B------:R-:W-:Y:S04]  /*8e10*/  HMMA.16816.F32 R16, R168.reuse, R186, R16 ;  /* 0x000000baa810723c */ /* 0x040fe80000001810 */
[----:B------:R2:W-:Y:S04]  /*8e20*/  RED.E.ADD.F32.FTZ.RN.STRONG.GPU [R2.64], R5 ;  /* 0x000000050200798e */ /* 0x0005e8000c10e78c */
[-C--:B----4-:R-:W-:Y:S08]  /*8e30*/  HMMA.16816.F32 R20, R168, R196.reuse, R20 ;  /* 0x000000c4a814723c */ /* 0x090ff00000001814 */
[C---:B------:R-:W-:Y:S08]  /*8e40*/  HMMA.16816.F32 R24, R192.reuse, R196, R24 ;  /* 0x000000c4c018723c */ /* 0x040ff00000001818 */
[-C--:B------:R-:W-:Y:S01]  /*8e50*/  HMMA.16816.F32 R28, R192, R198.reuse, R28 ;  /* 0x000000c6c01c723c */ /* 0x080fe2000000181c */
[----:B-1----:R-:W-:Y:S03]  /*8e60*/  IMAD.U32 R4, RZ, RZ, UR4 ;  /* 0x00000004ff047e24 */ /* 0x002fe6000f8e00ff */
[----:B--2---:R-:W-:Y:S04]  /*8e70*/  IMAD.U32 R5, RZ, RZ, UR8 ;  /* 0x00000008ff057e24 */ /* 0x004fe8000f8e00ff */
[----:B------:R-:W-:Y:S04]  /*8e80*/  HMMA.16816.F32 R32, R168, R198, R32 ;  /* 0x000000c6a820723c */ /* 0x000fe80000001820 */
[-C--:B------:R-:W-:Y:S02]  /*8e90*/  LEA.HI.X.SX32 R167, R5, R223.reuse, 0x2, P2 ;  /* 0x000000df05a77211 */ /* 0x080fe400010f16ff */
[-C--:B------:R-:W-:Y:S01]  /*8ea0*/  LEA R4, P0, R4, R222.reuse, 0x2 ;  /* 0x000000de04047211 */ /* 0x080fe200078010ff */
[----:B------:R-:W-:Y:S01]  /*8eb0*/  IMAD.U32 R168, RZ, RZ, UR4 ;  /* 0x00000004ffa87e24 */ /* 0x000fe2000f8e00ff */
[----:B------:R-:W-:Y:S01]  /*8ec0*/  UIMAD UR4, UR6, 0x28, URZ ;  /* 0x00000028060478a4 */ /* 0x000fe2000f8e023f */
[----:B------:R1:W-:Y:S03]  /*8ed0*/  RED.E.ADD.F32.FTZ.RN.STRONG.GPU [R166.64], R6 ;  /* 0x00000006a600798e */ /* 0x0003e6000c10e78c */
[-C--:B------:R-:W-:Y:S02]  /*8ee0*/  LEA.HI.X.SX32 R5, R168, R223.reuse, 0x2, P0 ;  /* 0x000000dfa8057211 */ /* 0x080fe400000f16ff */
[----:B------:R2:W-:Y:S01]  /*8ef0*/  RED.E.ADD.F32.FTZ.RN.STRONG.GPU [R164.64], R7 ;  /* 0x00000007a400798e */ /* 0x0005e2000c10e78c */
[----:B------:R-:W-:Y:S02]  /*8f00*/  IMAD.U32 R0, RZ, RZ, UR4 ;  /* 0x00000004ff007e24 */ /* 0x000fe4000f8e00ff */
[----:B------:R-:W-:Y:S01]  /*8f10*/  IMAD.U32 R169, RZ, RZ, UR4 ;  /* 0x00000004ffa97e24 */ /* 0x000fe2000f8e00ff */
[----:B------:R-:W-:Y:S01]  /*8f20*/  UIMAD UR4, UR6, 0x38, URZ ;  /* 0x00000038060478a4 */ /* 0x000fe2000f8e023f */
[----:B------:R3:W-:Y:S01]  /*8f30*/  RED.E.ADD.F32.FTZ.RN.STRONG.GPU [R4.64], R8 ;  /* 0x000000080400798e */ /* 0x0007e2000c10e78c */
[----:B-1----:R-:W-:Y:S01]  /*8f40*/  IMAD.U32 R6, RZ, RZ, UR5 ;  /* 0x00000005ff067e24 */ /* 0x002fe2000f8e00ff */
[-C--:B--2---:R-:W-:Y:S03]  /*8f50*/  LEA R164, P0, R0, R222.reuse, 0x2 ;  /* 0x000000de00a47211 */ /* 0x084fe600078010ff */
[----:B------:R-:W-:Y:S01]  /*8f60*/  IMAD.U32 R0, RZ, RZ, UR4 ;  /* 0x00000004ff007e24 */ /* 0x000fe2000f8e00ff */
[-C--:B------:R-:W-:Y:S02]  /*8f70*/  LEA R6, P1, R6, R222.reuse, 0x2 ;  /* 0x000000de06067211 */ /* 0x080fe400078210ff */
[-C--:B------:R-:W-:Y:S01]  /*8f80*/  LEA.HI.X.SX32 R165, R169, R223.reuse, 0x2, P0 ;  /* 0x000000dfa9a57211 */ /* 0x080fe200000f16ff */
[----:B---3--:R-:W-:Y:S01]  /*8f90*/  IMAD.U32 R5, RZ, RZ, UR5 ;  /* 0x00000005ff057e24 */ /* 0x008fe2000f8e00ff */
[----:B------:R-:W-:Y:S01]  /*8fa0*/  LDSM.16.MT88.4 R168, [R210+0x2800] ;  /* 0x00280000d2a8783b */ /* 0x000fe20000004200 */
[----:B------:R-:W-:Y:S01]  /*8fb0*/  IMAD.U32 R4, RZ, RZ, UR4 ;  /* 0x00000004ff047e24 */ /* 0x000fe2000f8e00ff */
[----:B------:R-:W-:Y:S02]  /*8fc0*/  UIADD3 UR4, UR8, 0x20, URZ ;  /* 0x0000002008047890 */ /* 0x000fe4000fffe03f */
[-C--:B------:R-:W-:Y:S01]  /*8fd0*/  LEA.HI.X.SX32 R7, R5, R223.reuse, 0x2, P1 ;  /* 0x000000df05077211 */ /* 0x080fe200008f16ff */
[----:B------:R-:W-:Y:S01]  /*8fe0*/  RED.E.ADD.F32.FTZ.RN.STRONG.GPU [R164.64], R9 ;  /* 0x00000009a400798e */ /* 0x000fe2000c10e78c */
[-C--:B------:R-:W-:Y:S01]  /*8ff0*/  LEA R4, P0, R4, R222.reuse, 0x2 ;  /* 0x000000de04047211 */ /* 0x080fe200078010ff */
[----:B------:R-:W-:Y:S01]  /*9000*/  UIADD3 UR5, UR7, UR4, URZ ;  /* 0x0000000407057290 */ /* 0x000fe2000fffe03f */
[----:B------:R-:W-:Y:S02]  /*9010*/  IMAD.U32 R8, RZ, RZ, UR4 ;  /* 0x00000004ff087e24 */ /* 0x000fe4000f8e00ff */
[----:B------:R1:W-:Y:S01]  /*9020*/  RED.E.ADD.F32.FTZ.RN.STRONG.GPU [R6.64], R10 ;  /* 0x0000000a0600798e */ /* 0x0003e2000c10e78c */
[-C--:B------:R-:W-:Y:S02]  /*9030*/  LEA.HI.X.SX32 R5, R0, R223.reuse, 0x2, P0 ;  /* 0x000000df00057211 */ /* 0x080fe400000f16ff */
[-C--:B------:R-:W-:Y:S01]  /*9040*/  LEA R8, P1, R8, R222.reuse, 0x2 ;  /* 0x000000de08087211 */ /* 0x080fe200078210ff */
[----:B------:R-:W-:Y:S02]  /*9050*/  IMAD.U32 R0, RZ, RZ, UR5 ;  /* 0x00000005ff007e24 */ /* 0x000fe4000f8e00ff */
[----:B------:R2:W-:Y:S05]  /*9060*/  RED.E.ADD.F32.FTZ.RN.STRONG.GPU [R4.64], R11 ;  /* 0x0000000b0400798e */ /* 0x0005ea000c10e78c */
[----:B------:R-:W-:Y:S05]  /*9070*/  RED.E.ADD.F32.FTZ.RN.STRONG.GPU [R222.64+0x80], R16 ;  /* 0x00008010de00798e */ /* 0x000fea000c10e78c */
[----:B------:R-:W-:Y:S01]  /*9080*/  RED.E.ADD.F32.FTZ.RN.STRONG.GPU [R2.64+0x80], R17 ;  /* 0x000080110200798e */ /* 0x000fe2000c10e78c */
[----:B-1----:R-:W-:Y:S05]  /*9090*/  IMAD.U32 R6, RZ, RZ, UR5 ;  /* 0x00000005ff067e24 */ /* 0x002fea000f8e00ff */
[-C--:B------:R-:W-:Y:S01]  /*90a0*/  LEA R6, P0, R6, R222.reuse, 0x2 ;  /* 0x000000de06067211 */ /* 0x080fe200078010ff */
[----:B--2---:R-:W-:Y:S01]  /*90b0*/  IMAD.U32 R4, RZ, RZ, UR4 ;  /* 0x00000004ff047e24 */ /* 0x004fe2000f8e00ff */
[----:B------:R-:W-:Y:S02]  /*90c0*/  UIADD3 UR4, UR7, UR5, URZ ;  /* 0x0000000507047290 */ /* 0x000fe4000fffe03f */
[-C--:B------:R-:W-:Y:S02]  /*90d0*/  LEA.HI.X.SX32 R7, R0, R223.reuse, 0x2, P0 ;  /* 0x000000df00077211 */ /* 0x080fe400000f16ff */
[-C--:B------:R-:W-:Y:S01]  /*90e0*/  LEA.HI.X.SX32 R9, R4, R223.reuse, 0x2, P1 ;  /* 0x000000df04097211 */ /* 0x080fe200008f16ff */
[----:B------:R-:W-:Y:S01]  /*90f0*/  UIADD3 UR5, UR7, UR4, URZ ;  /* 0x0000000407057290 */ /* 0x000fe2000fffe03f */
[----:B------:R-:W-:Y:S02]  /*9100*/  IMAD.U32 R4, RZ, RZ, UR4 ;  /* 0x00000004ff047e24 */ /* 0x000fe4000f8e00ff */
[----:B------:R-:W-:Y:S01]  /*9110*/  IMAD.U32 R5, RZ, RZ, UR4 ;  /* 0x00000004ff057e24 */ /* 0x000fe2000f8e00ff */
[----:B------:R1:W-:Y:S01]  /*9120*/  RED.E.ADD.F32.FTZ.RN.STRONG.GPU [R8.64], R18 ;  /* 0x000000120800798e */ /* 0x0003e2000c10e78c */
[----:B------:R-:W-:Y:S01]  /*9130*/  UIADD3 UR4, UR7, UR5, URZ ;  /* 0x0000000507047290 */ /* 0x000fe2000fffe03f */
[-C--:B------:R-:W-:Y:S01]  /*9140*/  LEA R4, P0, R4, R222.reuse, 0x2 ;  /* 0x000000de04047211 */ /* 0x080fe200078010ff */
[----:B------:R-:W-:Y:S02]  /*9150*/  IMAD.U32 R0, RZ, RZ, UR5 ;  /* 0x00000005ff007e24 */ /* 0x000fe4000f8e00ff */
[----:B------:R2:W-:Y:S01]  /*9160*/  RED.E.ADD.F32.FTZ.RN.STRONG.GPU [R6.64], R19 ;  /* 0x000000130600798e */ /* 0x0005e2000c10e78c */
[-C--:B------:R-:W-:Y:S05]  /*9170*/  LEA.HI.X.SX32 R5, R5, R223.reuse, 0x2, P0 ;  /* 0x000000df05057211 */ /* 0x080fea00000f16ff */
[----:B------:R3:W-:Y:S01]  /*9180*/  RED.E.ADD.F32.FTZ.RN.STRONG.GPU [R4.64], R12 ;  /* 0x0000000c0400798e */ /* 0x0007e2000c10e78c */
[----:B-1----:R-:W-:Y:S01]  /*9190*/  IMAD.U32 R8, RZ, RZ, UR5 ;  /* 0x00000005ff087e24 */ /* 0x002fe2000f8e00ff */
[----:B------:R-:W-:Y:S04]  /*91a0*/  UIADD3 UR5, UR7, UR4, URZ ;  /* 0x0000000407057290 */ /* 0x000fe8000fffe03f */
[-C--:B------:R-:W-:Y:S01]  /*91b0*/  LEA R8, P0, R8, R222.reuse, 0x2 ;  /* 0x000000de08087211 */ /* 0x080fe200078010ff */
[----:B--2---:R-:W-:Y:S03]  /*91c0*/  IMAD.U32 R6, RZ, RZ, UR4 ;  /* 0x00000004ff067e24 */ /* 0x004fe6000f8e00ff */
[-C--:B------:R-:W-:Y:S01]  /*91d0*/  LEA.HI.X.SX32 R9, R0, R223.reuse, 0x2, P0 ;  /* 0x000000df00097211 */ /* 0x080fe200000f16ff */
[----:B------:R-:W-:Y:S01]  /*91e0*/  IMAD.U32 R0, RZ, RZ, UR5 ;  /* 0x00000005ff007e24 */ /* 0x000fe2000f8e00ff */
[-C--:B------:R-:W-:Y:S01]  /*91f0*/  LEA R6, P1, R6, R222.reuse, 0x2 ;  /* 0x000000de06067211 */ /* 0x080fe200078210ff */
[----:B---3--:R-:W-:Y:S01]  /*9200*/  IMAD.U32 R5, RZ, RZ, UR4 ;  /* 0x00000004ff057e24 */ /* 0x008fe2000f8e00ff */
[----:B------:R-:W-:Y:S01]  /*9210*/  UIADD3 UR4, UR8, 0x40, URZ ;  /* 0x0000004008047890 */ /* 0x000fe2000fffe03f */
[----:B------:R-:W-:Y:S01]  /*9220*/  IMAD.U32 R4, RZ, RZ, UR5 ;  /* 0x00000005ff047e24 */ /* 0x000fe2000f8e00ff */
[----:B------:R-:W-:Y:S02]  /*9230*/  RED.E.ADD.F32.FTZ.RN.STRONG.GPU [R8.64], R13 ;  /* 0x0000000d0800798e */ /* 0x000fe4000c10e78c */
        /* <DEDUP_REMOVED lines=25> */
[----:B------:R2:W-:Y:S02]  /*93d0*/  RED.E.ADD.F32.FTZ.RN.STRONG.GPU [R4.64], R23 ;  /* 0x000000170400798e */ /* 0x0005e4000c10e78c */
[-C--:B------:R-:W-:Y:S02]  /*93e0*/  LEA.HI.X.SX32 R11, R0, R223.reuse, 0x2, P0 ;  /* 0x000000df000b7211 */ /* 0x080fe400000f16ff */
[-C--:B------:R-:W-:Y:S01]  /*93f0*/  LEA R8, P1, R8, R222.reuse, 0x2 ;  /* 0x000000de08087211 */ /* 0x080fe200078210ff */
[----:B------:R-:W-:Y:S05]  /*9400*/  LDSM.16.MT88.4 R20, [R210+0x2000] ;  /* 0x00200000d214783b */ /* 0x000fea0000004200 */
[----:B------:R-:W-:Y:S01]  /*9410*/  RED.E.ADD.F32.FTZ.RN.STRONG.GPU [R10.64], R24 ;  /* 0x000000180a00798e */ /* 0x000fe2000c10e78c */
[----:B-1----:R-:W-:Y:S01]  /*9420*/  IMAD.U32 R7, RZ, RZ, UR4 ;  /* 0x00000004ff077e24 */ /* 0x002fe2000f8e00ff */
[----:B------:R-:W-:Y:S04]  /*9430*/  UIADD3 UR4, UR7, UR4, URZ ;  /* 0x0000000407047290 */ /* 0x000fe8000fffe03f */
[CC--:B------:R-:W-:Y:S01]  /*9440*/  LEA R6, P0, R7.reuse, R222.reuse, 0x2 ;  /* 0x000000de07067211 */ /* 0x0c0fe200078010ff */
[----:B--2---:R-:W-:Y:S01]  /*9450*/  IMAD.U32 R4, RZ, RZ, UR5 ;  /* 0x00000005ff047e24 */ /* 0x004fe2000f8e00ff */
[----:B------:R-:W-:Y:S01]  /*9460*/  UIADD3 UR5, UR8, 0x60, URZ ;  /* 0x0000006008057890 */ /* 0x000fe2000fffe03f */
[----:B------:R-:W-:Y:S01]  /*9470*/  IMAD.U32 R0, RZ, RZ, UR4 ;  /* 0x00000004ff007e24 */ /* 0x000fe2000f8e00ff */
[-C--:B------:R-:W-:Y:S02]  /*9480*/  LEA.HI.X.SX32 R7, R7, R223.reuse, 0x2, P0 ;  /* 0x000000df07077211 */ /* 0x080fe400000f16ff */
[-C--:B------:R-:W-:Y:S01]  /*9490*/  LEA.HI.X.SX32 R9, R4, R223.reuse, 0x2, P1 ;  /* 0x000000df04097211 */ /* 0x080fe200008f16ff */
[----:B------:R-:W-:Y:S01]  /*94a0*/  UIADD3 UR4, UR7, UR5, URZ ;  /* 0x0000000507047290 */ /* 0x000fe2000fffe03f */
[CC--:B------:R-:W-:Y:S03]  /*94b0*/  LEA R4, P0, R0.reuse, R222.reuse, 0x2 ;  /* 0x000000de00047211 */ /* 0x0c0fe600078010ff */
[----:B------:R-:W-:Y:S01]  /*94c0*/  RED.E.ADD.F32.FTZ.RN.STRONG.GPU [R8.64], R25 ;  /* 0x000000190800798e */ /* 0x000fe2000c10e78c */
[-C--:B------:R-:W-:Y:S01]  /*94d0*/  LEA.HI.X.SX32 R5, R0, R223.reuse, 0x2, P0 ;  /* 0x000000df00057211 */ /* 0x080fe200000f16ff */
[----:B------:R-:W-:Y:S01]  /*94e0*/  IMAD.U32 R0, RZ, RZ, UR5 ;  /* 0x00000005ff007e24 */ /* 0x000fe2000f8e00ff */
[----:B------:R-:W-:Y:S02]  /*94f0*/  UIADD3 UR6, UR7, UR4, URZ ;  /* 0x0000000407067290 */ /* 0x000fe4000fffe03f */
[----:B------:R1:W-:Y:S02]  /*9500*/  RED.E.ADD.F32.FTZ.RN.STRONG.GPU [R6.64], R26 ;  /* 0x0000001a0600798e */ /* 0x0003e4000c10e78c */
[----:B------:R-:W-:Y:S03]  /*9510*/  UIADD3 UR5, UR7, UR6, URZ ;  /* 0x0000000607057290 */ /* 0x000fe6000fffe03f */
[----:B------:R2:W-:Y:S05]  /*9520*/  RED.E.ADD.F32.FTZ.RN.STRONG.GPU [R4.64], R27 ;  /* 0x0000001b0400798e */ /* 0x0005ea000c10e78c */
[----:B------:R-:W-:Y:S05]  /*9530*/  RED.E.ADD.F32.FTZ.RN.STRONG.GPU [R222.64+0x180], R32 ;  /* 0x00018020de00798e */ /* 0x000fea000c10e78c */
[----:B------:R3:W-:Y:S01]  /*9540*/  RED.E.ADD.F32.FTZ.RN.STRONG.GPU [R2.64+0x180], R33 ;  /* 0x000180210200798e */ /* 0x0007e2000c10e78c */
[----:B-1----:R-:W-:Y:S01]  /*9550*/  IMAD.U32 R6, RZ, RZ, UR4 ;  /* 0x00000004ff067e24 */ /* 0x002fe2000f8e00ff */
[----:B------:R-:W-:Y:S01]  /*9560*/  UIADD3 UR4, UR7, UR5, URZ ;  /* 0x0000000507047290 */ /* 0x000fe2000fffe03f */
[----:B------:R-:W-:Y:S01]  /*9570*/  IMAD.U32 R7, RZ, RZ, UR5 ;  /* 0x00000005ff077e24 */ /* 0x000fe2000f8e00ff */
[----:B------:R-:W-:Y:S01]  /*9580*/  @UP3 UIADD3 UR5, UP1, UR14, -0x100, URZ ;  /* 0xffffff000e053890 */ /* 0x000fe2000ff3e03f */
[CC--:B--2---:R-:W-:Y:S04]  /*9590*/  LEA R4, P0, R0.reuse, R222.reuse, 0x2 ;  /* 0x000000de00047211 */ /* 0x0c4fe800078010ff */
[-C--:B------:R-:W-:Y:S01]  /*95a0*/  LEA.HI.X.SX32 R5, R0, R223.reuse, 0x2, P0 ;  /* 0x000000df00057211 */ /* 0x080fe200000f16ff */
[----:B------:R-:W-:Y:S01]  /*95b0*/  IMAD.U32 R0, RZ, RZ, UR6 ;  /* 0x00000006ff007e24 */ /* 0x000fe2000f8e00ff */
[CC--:B------:R-:W-:Y:S01]  /*95c0*/  LEA R10, P0, R6.reuse, R222.reuse, 0x2 ;  /* 0x000000de060a7211 */ /* 0x0c0fe200078010ff */
[----:B------:R-:W-:Y:S02]  /*95d0*/  UIADD3 UR6, UR7, UR4, URZ ;  /* 0x0000000407067290 */ /* 0x000fe4000fffe03f */
[----:B------:R1:W-:Y:S01]  /*95e0*/  RED.E.ADD.F32.FTZ.RN.STRONG.GPU [R4.64], R34 ;  /* 0x000000220400798e */ /* 0x0003e2000c10e78c */
[-C--:B------:R-:W-:Y:S01]  /*95f0*/  LEA.HI.X.SX32 R11, R6, R223.reuse, 0x2, P0 ;  /* 0x000000df060b7211 */ /* 0x080fe200000f16ff */
[----:B------:R-:W-:Y:S01]  /*9600*/  @UP3 UMOV UR14, UR5 ;  /* 0x00000005000e3c82 */ /* 0x000fe20008000000 */
[CC--:B------:R-:W-:Y:S01]  /*9610*/  LEA R8, P0, R0.reuse, R222.reuse, 0x2 ;  /* 0x000000de00087211 */ /* 0x0c0fe200078010ff */
[----:B---3--:R-:W-:Y:S01]  /*9620*/  IMAD.U32 R3, RZ, RZ, UR6 ;  /* 0x00000006ff037e24 */ /* 0x008fe2000f8e00ff */
[-C--:B------:R-:W-:Y:S01]  /*9630*/  LEA R6, P2, R7, R222.reuse, 0x2 ;  /* 0x000000de07067211 */ /* 0x080fe200078410ff */
[----:B------:R-:W-:Y:S01]  /*9640*/  RED.E.ADD.F32.FTZ.RN.STRONG.GPU [R10.64], R35 ;  /* 0x000000230a00798e */ /* 0x000fe2000c10e78c */
[-C--:B------:R-:W-:Y:S01]  /*9650*/  LEA.HI.X.SX32 R9, R0, R223.reuse, 0x2, P0 ;  /* 0x000000df00097211 */ /* 0x080fe200000f16ff */
[----:B------:R-:W-:Y:S01]  /*9660*/  IMAD.IADD R0, R211, 0x1, R210 ;  /* 0x00000001d3007824 */ /* 0x000fe200078e02d2 */
[-C--:B------:R-:W-:Y:S01]  /*9670*/  LEA.HI.X.SX32 R7, R7, R223.reuse, 0x2, P2 ;  /* 0x000000df07077211 */ /* 0x080fe200010f16ff */
[----:B------:R-:W-:Y:S01]  /*9680*/  UIADD3 UR6, UR9, -0x1, URZ ;  /* 0xffffffff09067890 */ /* 0x000fe2000fffe03f */
        /* <DEDUP_REMOVED lines=12> */
[----:B------:R-:W-:Y:S01]  /*9750*/  @UP3 UIADD3.X UR4, UR15, -0x1, URZ, UP1, !UPT ;  /* 0xffffffff0f043890 */ /* 0x000fe20008ffe43f */
[----:B------:R-:W-:Y:S01]  /*9760*/  LEA.HI.X.SX32 R5, R5, R223, 0x2, P1 ;  /* 0x000000df05057211 */ /* 0x000fe200008f16ff */
[----:B------:R-:W-:Y:S01]  /*9770*/  LDSM.16.MT88.4 R24, [R0+0x2000] ;  /* 0x002000000018783b */ /* 0x000fe20000004200 */
[----:B------:R-:W-:Y:S01]  /*9780*/  UMOV UR9, UR6 ;  /* 0x0000000600097c82 */ /* 0x000fe20008000000 */
[----:B------:R-:W-:Y:S01]  /*9790*/  PLOP3.LUT P1, PT, PT, PT, UP0, 0x80, 0x0 ;  /* 0x000000000000781c */ /* 0x000fe20003f2f008 */
[----:B------:R-:W-:Y:S02]  /*97a0*/  @UP3 UIADD3 UR18, UP0, UR18, -0x100, URZ ;  /* 0xffffff0012123890 */ /* 0x000fe4000ff1e03f */
[----:B------:R-:W-:Y:S01]  /*97b0*/  RED.E.ADD.F32.FTZ.RN.STRONG.GPU [R4.64], R30 ;  /* 0x0000001e0400798e */ /* 0x000fe2000c10e78c */
[----:B------:R-:W-:Y:S02]  /*97c0*/  @UP3 UMOV UR15, UR4 ;  /* 0x00000004000f3c82 */ /* 0x000fe40008000000 */
        /* <DEDUP_REMOVED lines=194> */
[----:B------:R-:W-:Y:S01]  /*a3f0*/  FMUL.FTZ R0, R95, c[0x0][0x2dc] ;  /* 0x0000b7005f007a20 */ /* 0x000fe20000410000 */
[----:B------:R-:W-:Y:S01]  /*a400*/  UISETP.NE.AND UP0, UPT, UR28, -0x1, UPT ;  /* 0xffffffff1c00788c */ /* 0x000fe2000bf05270 */
[----:B------:R-:W-:Y:S01]  /*a410*/  FMUL.FTZ R64, R60, c[0x0][0x2dc] ;  /* 0x0000b7003c407a20 */ /* 0x000fe20000410000 */
[----:B------:R-:W-:Y:S01]  /*a420*/  ULDC.64 UR8, c[0x0][0x3a0] ;  /* 0x0000e80000087ab9 */ /* 0x000fe20000000a00 */
[----:B------:R-:W-:-:S02]  /*a430*/  FMUL.FTZ R60, R101, c[0x0][0x2e0] ;  /* 0x0000b800653c7a20 */ /* 0x000fc40000410000 */
[----:B------:R-:W-:Y:S02]  /*a440*/  FMUL.FTZ R59, R103, c[0x0][0x2e0] ;  /* 0x0000b800673b7a20 */ /* 0x000fe40000410000 */
[----:B------:R-:W-:Y:S02]  /*a450*/  FMUL.FTZ R56, R113, c[0x0][0x2e0] ;  /* 0x0000b80071387a20 */ /* 0x000fe40000410000 */
        /* <DEDUP_REMOVED lines=62> */
[----:B------:R1:W-:Y:S01]  /*a840*/  STS [R181+0x2000], R45 ;  /* 0x0020002db5007388 */ /* 0x0003e20000000800 */
[----:B------:R-:W-:-:S03]  /*a850*/  F2FP.PACK_AB R36, R36, R148 ;  /* 0x000000942424723e */ /* 0x000fc600000000ff */
        /* <DEDUP_REMOVED lines=87> */
[----:B------:R-:W-:Y:S01]  /*add0*/  PLOP3.LUT P0, PT, PT, PT, UP0, 0x80, 0x0 ;  /* 0x000000000000781c */ /* 0x000fe20003f0f008 */
[----:B------:R-:W-:-:S04]  /*ade0*/  @UP0 UIADD3 UR6, UR23, UR28, URZ ;  /* 0x0000001c17060290 */ /* 0x000fc8000fffe03f */
        /* <DEDUP_REMOVED lines=16> */
.L_x_693:
        /* <DEDUP_REMOVED lines=18> */
.L_x_694:
[----:B-1----:R-:W-:Y:S01]  /*b010*/  IMAD.SHL.U32 R0, R235, 0x40, RZ ;  /* 0x00000040eb007824 */ /* 0x002fe200078e00ff */
[----:B------:R-:W-:Y:S01]  /*b020*/  BAR.SYNC.DEFER_BLOCKING 0x0 ;  /* 0x0000000000007b1d */ /* 0x000fe20000010000 */
[----:B------:R-:W-:Y:S01]  /*b030*/  USHF.L.U32 UR5, UR21, 0x7, URZ ;  /* 0x0000000715057899 */ /* 0x000fe2000800063f */
[--C-:B------:R-:W-:Y:S01]  /*b040*/  SHF.R.S32.HI R9, RZ, 0x1f, R236.reuse ;  /* 0x0000001fff097819 */ /* 0x100fe200000114ec */
[--C-:B------:R-:W-:Y:S01]  /*b050*/  IMAD.MOV.U32 R8, RZ, RZ, R236.reuse ;  /* 0x000000ffff087224 */ /* 0x100fe200078e00ec */
[----:B------:R-:W-:Y:S01]  /*b060*/  LOP3.LUT R0, R0, 0x1c0, RZ, 0xc0, !PT ;  /* 0x000001c000007812 */ /* 0x000fe200078ec0ff */
[----:B------:R-:W-:Y:S01]  /*b070*/  USHF.R.S32.HI UR8, URZ, 0x1f, UR5 ;  /* 0x0000001f3f087899 */ /* 0x000fe20008011405 */
[----:B------:R-:W-:Y:S01]  /*b080*/  BSSY B0, `(.L_x_695) ;  /* 0x0000034000007945 */ /* 0x000fe20003800000 */
[----:B------:R-:W-:Y:S01]  /*b090*/  ULDC.64 UR6, c[0x0][0x3a0] ;  /* 0x0000e80000067ab9 */ /* 0x000fe20000000a00 */
[----:B------:R-:W-:Y:S01]  /*b0a0*/  LOP3.LUT R2, R0, 0x38, R236, 0xf8, !PT ;  /* 0x0000003800027812 */ /* 0x000fe200078ef8ec */
[----:B------:R-:W-:Y:S01]  /*b0b0*/  UIMAD UR4, UR8, UR6, URZ ;  /* 0x00000006080472a4 */ /* 0x000fe2000f8e023f */
[----:B------:R-:W-:Y:S01]  /*b0c0*/  SHF.R.U32.HI R0, RZ, 0x3, R0 ;  /* 0x00000003ff007819 */ /* 0x000fe20000011600 */
[----:B------:R-:W-:Y:S01]  /*b0d0*/  IMAD.U32 R36, RZ, RZ, UR5 ;  /* 0x00000005ff247e24 */ /* 0x000fe2000f8e00ff */
[----:B------:R-:W-:Y:S01]  /*b0e0*/  SHF.R.S32.HI R37, RZ, 0x1f, R235 ;  /* 0x0000001fff257819 */ /* 0x000fe200000114eb */
[----:B------:R-:W-:Y:S01]  /*b0f0*/  UIMAD UR6, UR5, UR7, UR4 ;  /* 0x00000007050672a4 */ /* 0x000fe2000f8e0204 */
[----:B------:R-:W-:Y:S01]  /*b100*/  LOP3.LUT R0, R2, R0, RZ, 0x3c, !PT ;  /* 0x0000000002007212 */ /* 0x000fe200078e3cff */
[----:B------:R-:W-:Y:S01]  /*b110*/  IMAD.WIDE.U32 R2, R36, c[0x0][0x3a0], R8 ;  /* 0x0000e80024027a25 */ /* 0x000fe200078e0008 */
[----:B------:R-:W-:-:S03]  /*b120*/  UIMAD UR4, UR21, -0x80, UR16 ;  /* 0xffffff80150478a4 */ /* 0x000fc6000f8e0210 */
[----:B------:R-:W-:Y:S01]  /*b130*/  IMAD R0, R250, 0x200, R0 ;  /* 0x00000200fa007824 */ /* 0x000fe200078e0200 */
[----:B------:R-:W-:Y:S01]  /*b140*/  IADD3 R2, P0, R2, UR11, RZ ;  /* 0x0000000b02027c10 */ /* 0x000fe2000ff1e0ff */
[----:B------:R-:W-:Y:S01]  /*b150*/  IMAD.U32 R4, RZ, RZ, UR6 ;  /* 0x00000006ff047e24 */ /* 0x000fe2000f8e00ff */
[----:B------:R-:W-:Y:S01]  /*b160*/  ULDC.64 UR6, c[0x0][0x3b8] ;  /* 0x0000ee0000067ab9 */ /* 0x000fe20000000a00 */
[----:B------:R-:W-:Y:S01]  /*b170*/  IMAD.SHL.U32 R0, R0, 0x2, RZ ;  /* 0x0000000200007824 */ /* 0x000fe200078e00ff */
[----:B------:R-:W-:Y:S01]  /*b180*/  ISETP.GE.AND P5, PT, R235, UR4, PT ;  /* 0x00000004eb007c0c */ /* 0x000fe2000bfa6270 */
[----:B------:R-:W-:Y:S01]  /*b190*/  UIMAD UR6, UR59, UR6, URZ ;  /* 0x000000063b0672a4 */ /* 0x000fe2000f8e023f */
[----:B------:R-:W-:Y:S01]  /*b1a0*/  IADD3.X R3, R3, UR14, R4, P0, !PT ;  /* 0x0000000e03037c10 */ /* 0x000fe200087fe404 */
[----:B------:R-:W-:Y:S01]  /*b1b0*/  IMAD.U32 R4, RZ, RZ, UR34 ;  /* 0x00000022ff047e24 */ /* 0x000fe2000f8e00ff */
[----:B------:R1:W2:Y:S01]  /*b1c0*/  LDS.128 R24, [R0+0xd000] ;  /* 0x00d0000000187984 */ /* 0x0002a20000000c00 */
[----:B------:R-:W-:-:S02]  /*b1d0*/  UIMAD UR6, UR34, UR7, UR6 ;  /* 0x00000007220672a4 */ /* 0x000fc4000f8e0206 */
[----:B------:R-:W-:Y:S01]  /*b1e0*/  IMAD.WIDE.U32 R2, R4, c[0x0][0x3b8], R2 ;  /* 0x0000ee0004027a25 */ /* 0x000fe200078e0002 */
[----:B------:R1:W3:Y:S04]  /*b1f0*/  LDS.128 R32, [R0+0xe000] ;  /* 0x00e0000000207984 */ /* 0x0002e80000000c00 */
[----:B------:R1:W4:Y:S01]  /*b200*/  LDS.128 R44, [R0+0xf000] ;  /* 0x00f00000002c7984 */ /* 0x0003220000000c00 */
[----:B------:R-:W-:-:S03]  /*b210*/  IADD3 R11, R3, UR6, RZ ;  /* 0x00000006030b7c10 */ /* 0x000fc6000fffe0ff */
[----:B------:R1:W1:Y:S04]  /*b220*/  LDS.128 R20, [R0+0x11000] ;  /* 0x0110000000147984 */ /* 0x0002680000000c00 */
        /* <DEDUP_REMOVED lines=11> */
[----:B--234-:R-:W-:Y:S01]  /*b2e0*/  ISETP.GE.AND P1, PT, R236, c[0x0][0x220], PT ;  /* 0x00008800ec007a0c */ /* 0x01cfe20003f26270 */
[----:B------:R-:W-:Y:S01]  /*b2f0*/  LDS.128 R12, [R0+0x10000] ;  /* 0x01000000000c7984 */ /* 0x000fe20000000c00 */
[----:B------:R-:W-:Y:S01]  /*b300*/  MOV R5, R11 ;  /* 0x0000000b00057202 */ /* 0x000fe20000000f00 */
[----:B------:R-:W-:Y:S01]  /*b310*/  IMAD.MOV.U32 R4, RZ, RZ, R2 ;  /* 0x000000ffff047224 */ /* 0x000fe200078e0002 */
[----:B------:R-:W-:-:S03]  /*b320*/  ISETP.GE.AND P0, PT, R242, c[0x0][0x220], PT ;  /* 0x00008800f2007a0c */ /* 0x000fc60003f06270 */
[----:B------:R-:W-:-:S05]  /*b330*/  IMAD.WIDE.U32 R6, R235, c[0x0][0x3a0], R4 ;  /* 0x0000e800eb067a25 */ /* 0x000fca00078e0004 */
[----:B------:R-:W-:Y:S01]  /*b340*/  LEA R4, P2, R6, c[0x0][0x340], 0x1 ;  /* 0x0000d00006047a11 */ /* 0x000fe200078408ff */
[----:B------:R2:W3:Y:S02]  /*b350*/  @!P1 LDS.128 R16, [R0+0xc000] ;  /* 0x00c0000000109984 */ /* 0x0004e40000000c00 */
[----:B-12---:R-:W-:-:S04]  /*b360*/  IMAD R0, R37, c[0x0][0x3a0], RZ ;  /* 0x0000e80025007a24 */ /* 0x006fc800078e02ff */
[----:B------:R-:W-:-:S04]  /*b370*/  IMAD R0, R235, c[0x0][0x3a4], R0 ;  /* 0x0000e900eb007a24 */ /* 0x000fc800078e0200 */
[----:B------:R-:W-:-:S05]  /*b380*/  IMAD.IADD R0, R0, 0x1, R7 ;  /* 0x0000000100007824 */ /* 0x000fca00078e0207 */
[----:B------:R-:W-:-:S05]  /*b390*/  LEA.HI.X R5, R6, c[0x0][0x344], R0, 0x1, P2 ;  /* 0x0000d10006057a11 */ /* 0x000fca00010f0c00 */
[----:B---3--:R1:W-:Y:S04]  /*b3a0*/  @!P1 STG.E.128 [R4.64], R16 ;  /* 0x0000001004009986 */ /* 0x0083e8000c101d0c */
[----:B------:R1:W-:Y:S02]  /*b3b0*/  @!P0 STG.E.128 [R4.64+0x80], R12 ;  /* 0x0000800c04008986 */ /* 0x0003e4000c101d0c */
.L_x_696:
[----:B--234-:R-:W-:Y:S05]  /*b3c0*/  BSYNC B0 ;  /* 0x0000000000007941 */ /* 0x01cfea0003800000 */
.L_x_695:
        /* <DEDUP_REMOVED lines=16> */
[----:B------:R1:W-:Y:S04]  /*b4d0*/  @!P1 STG.E.128 [R4.64], R24 ;  /* 0x0000001804009986 */ /* 0x0003e8000c101d0c */
[----:B------:R1:W-:Y:S02]  /*b4e0*/  @!P0 STG.E.128 [R4.64+0x80], R20 ;  /* 0x0000801404008986 */ /* 0x0003e4000c101d0c */
.L_x_698:
[----:B------:R-:W-:Y:S05]  /*b4f0*/  BSYNC B0 ;  /* 0x0000000000007941 */ /* 0x000fea0003800000 */
.L_x_697:
        /* <DEDUP_REMOVED lines=18> */
.L_x_700:
[----:B------:R-:W-:Y:S05]  /*b620*/  BSYNC B0 ;  /* 0x0000000000007941 */ /* 0x000fea0003800000 */
.L_x_699:
        /* <DEDUP_REMOVED lines=17> */
.L_x_702:
[----:B------:R-:W-:Y:S05]  /*b740*/  BSYNC B0 ;  /* 0x0000000000007941 */ /* 0x000fea0003800000 */
.L_x_701:
        /* <DEDUP_REMOVED lines=25> */
[----:B------:R1:W-:Y:S04]  /*b8e0*/  @!P1 STG.E.128 [R4.64], R52 ;  /* 0x0000003404009986 */ /* 0x0003e8000c101d0c */
[----:B------:R1:W-:Y:S02]  /*b8f0*/  @!P0 STG.E.128 [R4.64+0x80], R48 ;  /* 0x0000803004008986 */ /* 0x0003e4000c101d0c */
.L_x_704:
[----:B------:R-:W-:Y:S05]  /*b900*/  BSYNC B0 ;  /* 0x0000000000007941 */ /* 0x000fea0003800000 */
.L_x_703:
        /* <DEDUP_REMOVED lines=16> */
.L_x_706:
[----:B------:R-:W-:Y:S05]  /*ba10*/  BSYNC B0 ;  /* 0x0000000000007941 */ /* 0x000fea0003800000 */
.L_x_705:
        /* <DEDUP_REMOVED lines=16> */
.L_x_708:
[----:B------:R-:W-:Y:S05]  /*bb20*/  BSYNC B0 ;  /* 0x0000000000007941 */ /* 0x000fea0003800000 */
.L_x_707:
        /* <DEDUP_REMOVED lines=14> */
.L_x_663:
[----:B------:R-:W-:Y:S05]  /*bc10*/  BSYNC B1 ;  /* 0x0000000000017941 */ /* 0x000fea0003800000 */
.L_x_641:
        /* <DEDUP_REMOVED lines=11> */
.L_x_709:
[----:B------:R-:W-:Y:S05]  /*bcd0*/  EXIT ;  /* 0x000000000000794d */ /* 0x000fea0003800000 */
.L_x_711:
        /* <DEDUP_REMOVED lines=10> */
.L_x_1082:


//--------------------- .text._ZN5flash44flash_bwd_dq_dk_dv_loop_seqk_parallel_kernelI23Flash_bwd_kernel_traitsILi128ELi64ELi128ELi8ELi2ELi4ELi2ELb0ELb0EN7cutlass6half_tE19Flash_kernel_traitsILi128ELi64ELi128ELi8ES3_EELb0ELb1ELb0ELb0ELb0ELb0ELb1EEEvNS_16Flash_bwd_paramsE --------------------------
	.section	.text._ZN5flash44flash_bwd_dq_dk_dv_loop_seqk_parallel_kernelI23Flash_bwd_kernel_traitsILi128ELi64ELi128ELi8ELi2ELi4ELi2ELb0ELb0EN7cutlass6half_tE19Flash_kernel_traitsILi128ELi64ELi128ELi8ES3_EELb0ELb1ELb0ELb0ELb0ELb0ELb1EEEvNS_16Flash_bwd_paramsE,"ax",@progbits
	.sectioninfo	@"SHI_REGISTERS=255"
	.align	128
        .global         _ZN5flash44flash_bwd_dq_dk_dv_loop_seqk_parallel_kernelI23Flash_bwd_kernel_traitsILi128ELi64ELi128ELi8ELi2ELi4ELi2ELb0ELb0EN7cutlass6half_tE19Flash_kernel_traitsILi128ELi64ELi128ELi8ES3_EELb0ELb1ELb0ELb0ELb0ELb0ELb1EEEvNS_16Flash_bwd_paramsE
        .type           _ZN5flash44flash_bwd_dq_dk_dv_loop_seqk_parallel_kernelI23Flash_bwd_kernel_traitsILi128ELi64ELi128ELi8ELi2ELi4ELi2ELb0ELb0EN7cutlass6half_tE19Flash_kernel_traitsILi128ELi64ELi128ELi8ES3_EELb0ELb1ELb0ELb0ELb0ELb0ELb1EEEvNS_16Flash_bwd_paramsE,@function
        .size           _ZN5flash44flash_bwd_dq_dk_dv_loop_seqk_parallel_kernelI23Flash_bwd_kernel_traitsILi128ELi64ELi128ELi8ELi2ELi4ELi2ELb0ELb0EN7cutlass6half_tE19Flash_kernel_traitsILi128ELi64ELi128ELi8ES3_EELb0ELb1ELb0ELb0ELb0ELb0ELb1EEEvNS_16Flash_bwd_paramsE,(.L_x_1083 - _ZN5flash44flash_bwd_dq_dk_dv_loop_seqk_parallel_kernelI23Flash_bwd_kernel_traitsILi128ELi64ELi128ELi8ELi2ELi4ELi2ELb0ELb0EN7cutlass6half_tE19Flash_kernel_traitsILi128ELi64ELi128ELi8ES3_EELb0ELb1ELb0ELb0ELb0ELb0ELb1EEEvNS_16Flash_bwd_paramsE)
        .other          _ZN5flash44flash_bwd_dq_dk_dv_loop_seqk_parallel_kernelI23Flash_bwd_kernel_traitsILi128ELi64ELi128ELi8ELi2ELi4ELi2ELb0ELb0EN7cutlass6half_tE19Flash_kernel_traitsILi128ELi64ELi128ELi8ES3_EELb0ELb1ELb0ELb0ELb0ELb0ELb1EEEvNS_16Flash_bwd_paramsE,@"STO_CUDA_ENTRY STV_DEFAULT"
_ZN5flash44flash_bwd_dq_dk_dv_loop_seqk_parallel_kernelI23Flash_bwd_kernel_traitsILi128ELi64ELi128ELi8ELi2ELi4ELi2ELb0ELb0EN7cutlass6half_tE19Flash_kernel_traitsILi128ELi64ELi128ELi8ES3_EELb0ELb1ELb0ELb0ELb0ELb0ELb1EEEvNS_16Flash_bwd_paramsE:
.text._ZN5flash44flash_bwd_dq_dk_dv_loop_seqk_parallel_kernelI23Flash_bwd_kernel_traitsILi128ELi64ELi128ELi8ELi2ELi4ELi2ELb0ELb0EN7cutlass6half_tE19Flash_kernel_traitsILi128ELi64ELi128ELi8ES3_EELb0ELb1ELb0ELb0ELb0ELb0ELb1EEEvNS_16Flash_bwd_paramsE:
        /* <DEDUP_REMOVED lines=32> */
[-C--:B------:R-:W-:Y:S01]  /*0200*/  LEA.HI R18, R13, R14.reuse, RZ, 0x2 ;  /* 0x0000000e0d127211 */ /* 0x080fe200078f10ff */
        /* <DEDUP_REMOVED lines=9> */
[----:B------:R-:W-:Y:S01]  /*02a0*/  LOP3.LUT R2, R2, 0xfffffffe, RZ, 0xc0, !PT ;  /* 0xfffffffe02027812 */ /* 0x000fe200078ec0ff */
[----:B------:R-:W-:Y:S01]  /*02b0*/  UIMAD UR6, UR33, UR11, UR38 ;  /* 0x0000000b210672a4 */ /* 0x000fe2000f8e0226 */
[----:B------:R-:W-:Y:S01]  /*02c0*/  LOP3.LUT R0, R0, 0xfffffffc, RZ, 0xc0, !PT ;  /* 0xfffffffc00007812 */ /* 0x000fe200078ec0ff */
[----:B------:R-:W-:Y:S01]  /*02d0*/  @!UP5 UIMAD UR7, UR33, UR13, UR38 ;  /* 0x0000000d2107d2a4 */ /* 0x000fe2000f8e0226 */
[----:B------:R-:W-:Y:S01]  /*02e0*/  SHF.R.S32.HI R5, RZ, 0x2, R18 ;  /* 0x00000002ff057819 */ /* 0x000fe20000011412 */
[----:B------:R-:W-:Y:S01]  /*02f0*/  IMAD.IADD R12, R3, 0x1, -R2 ;  /* 0x00000001030c7824 */ /* 0x000fe200078e0a02 */
[-C--:B------:R-:W-:Y:S01]  /*0300*/  LEA.HI R6, R13, R14.reuse, RZ, 0x4 ;  /* 0x0000000e0d067211 */ /* 0x080fe200078f20ff */
[----:B------:R-:W-:Y:S01]  /*0310*/  IMAD.IADD R8, R3, 0x1, -R0 ;  /* 0x0000000103087824 */ /* 0x000fe200078e0a00 */
[----:B------:R-:W-:Y:S01]  /*0320*/  SHF.R.S32.HI R0, RZ, 0x1f, R18 ;  /* 0x0000001fff007819 */ /* 0x000fe20000011412 */
[----:B------:R-:W-:Y:S01]  /*0330*/  USHF.L.U32 UR46, UR47, 0x6, URZ ;  /* 0x000000062f2e7899 */ /* 0x000fe2000800063f */
[----:B------:R-:W-:Y:S01]  /*0340*/  SHF.R.S32.HI R3, RZ, 0x4, R6 ;  /* 0x00000004ff037819 */ /* 0x000fe20000011406 */
[----:B------:R-:W-:Y:S01]  /*0350*/  ULDC UR50, c[0x0][0x214] ;  /* 0x0000850000327ab9 */ /* 0x000fe20000000800 */
[----:B------:R-:W-:Y:S01]  /*0360*/  LEA.HI R0, R0, R5, RZ, 0x3 ;  /* 0x0000000500007211 */ /* 0x000fe200078f18ff */
[----:B------:R-:W-:Y:S01]  /*0370*/  ULDC UR57, c[0x0][0x1c8] ;  /* 0x0000720000397ab9 */ /* 0x000fe20000000800 */
[----:B------:R-:W-:Y:S01]  /*0380*/  LEA.HI R2, R6, R3, RZ, 0x1 ;  /* 0x0000000306027211 */ /* 0x000fe200078f08ff */
[----:B------:R-:W-:Y:S01]  /*0390*/  ULDC.U8 UR10, c[0x0][0x3d0] ;  /* 0x0000f400000a7ab9 */ /* 0x000fe20000000000 */
[----:B------:R-:W-:Y:S01]  /*03a0*/  LOP3.LUT R0, R0, 0xfffffff8, RZ, 0xc0, !PT ;  /* 0xfffffff800007812 */ /* 0x000fe200078ec0ff */
[----:B------:R-:W-:Y:S01]  /*03b0*/  ULDC UR51, c[0x0][0x224] ;  /* 0x0000890000337ab9 */ /* 0x000fe20000000800 */
[----:B------:R-:W-:Y:S01]  /*03c0*/  LOP3.LUT R2, R2, 0xfffffffe, RZ, 0xc0, !PT ;  /* 0xfffffffe02027812 */ /* 0x000fe200078ec0ff */
[----:B------:R-:W-:Y:S01]  /*03d0*/  @UP5 UIMAD UR55, UR33, UR50, URZ ;  /* 0x00000032213752a4 */ /* 0x000fe2000f8e023f */
[----:B------:R-:W-:Y:S01]  /*03e0*/  LEA.HI R16, R13, R14, RZ, 0x3 ;  /* 0x0000000e0d107211 */ /* 0x000fe200078f18ff */
[----:B------:R-:W-:Y:S01]  /*03f0*/  IMAD.IADD R7, R5, 0x1, -R0 ;  /* 0x0000000105077824 */ /* 0x000fe200078e0a00 */
[----:B------:R-:W-:Y:S01]  /*0400*/  LOP3.LUT R0, R4, 0xffffffe0, RZ, 0xc0, !PT ;  /* 0xffffffe004007812 */ /* 0x000fe200078ec0ff */
[----:B------:R-:W-:Y:S01]  /*0410*/  IMAD.IADD R9, R3, 0x1, -R2 ;  /* 0x0000000103097824 */ /* 0x000fe200078e0a02 */
[----:B------:R-:W-:Y:S01]  /*0420*/  LOP3.LUT R4, R16, 0xfffffff8, RZ, 0xc0, !PT ;  /* 0xfffffff810047812 */ /* 0x000fe200078ec0ff */
[----:B------:R-:W-:Y:S01]  /*0430*/  ULDC.64 UR4, c[0x0][0x118] ;  /* 0x0000460000047ab9 */ /* 0x000fe20000000a00 */
[----:B------:R-:W-:Y:S01]  /*0440*/  SHF.R.S32.HI R3, RZ, 0x3, R16 ;  /* 0x00000003ff037819 */ /* 0x000fe20000011410 */
[C---:B------:R-:W-:Y:S01]  /*0450*/  IMAD.IADD R2, R14.reuse, 0x1, -R0 ;  /* 0x000000010e027824 */ /* 0x040fe200078e0a00 */
[----:B------:R-:W-:Y:S01]  /*0460*/  ULOP3.LUT UR57, UR38, UR57, URZ, 0x3c, !UPT ;  /* 0x0000003926397292 */ /* 0x000fe2000f8e3c3f */
[----:B------:R-:W-:Y:S01]  /*0470*/  IMAD.IADD R0, R14, 0x1, -R4 ;  /* 0x000000010e007824 */ /* 0x000fe200078e0a04 */
[----:B------:R-:W-:Y:S01]  /*0480*/  LOP3.LUT R4, R6, 0xfffffff0, RZ, 0xc0, !PT ;  /* 0xfffffff006047812 */ /* 0x000fe200078ec0ff */
[----:B------:R-:W-:Y:S01]  /*0490*/  IMAD.SHL.U32 R3, R3, 0x40, RZ ;  /* 0x0000004003037824 */ /* 0x000fe200078e00ff */
[----:B------:R-:W-:Y:S01]  /*04a0*/  SHF.R.S32.HI R5, RZ, 0x1f, R2 ;  /* 0x0000001fff057819 */ /* 0x000fe20000011402 */
[C---:B------:R-:W-:Y:S01]  /*04b0*/  IMAD.SHL.U32 R230, R0.reuse, 0x8, RZ ;  /* 0x0000000800e67824 */ /* 0x040fe200078e00ff */
[----:B------:R-:W-:Y:S01]  /*04c0*/  LOP3.LUT P4, RZ, R0, 0x2, RZ, 0xc0, !PT ;  /* 0x0000000200ff7812 */ /* 0x000fe2000788c0ff */
[----:B------:R-:W-:Y:S01]  /*04d0*/  USHF.R.S32.HI UR58, URZ, 0x1f, UR38 ;  /* 0x0000001f3f3a7899 */ /* 0x000fe20008011426 */
[----:B------:R-:W-:Y:S01]  /*04e0*/  LEA.HI R17, R5, R2, RZ, 0x2 ;  /* 0x0000000205117211 */ /* 0x000fe200078f10ff */
[----:B------:R-:W-:Y:S01]  /*04f0*/  IMAD.IADD R2, R14, 0x1, -R4 ;  /* 0x000000010e027824 */ /* 0x000fe200078e0a04 */
[----:B------:R-:W-:Y:S01]  /*0500*/  LOP3.LUT R3, R3, 0x1c0, RZ, 0xc0, !PT ;  /* 0x000001c003037812 */ /* 0x000fe200078ec0ff */
[----:B------:R-:W-:Y:S01]  /*0510*/  UISETP.NE.AND UP6, UPT, UR10, URZ, UPT ;  /* 0x0000003f0a00728c */ /* 0x000fe2000bfc5270 */
[C---:B------:R-:W-:Y:S01]  /*0520*/  LOP3.LUT P3, RZ, R0.reuse, 0x4, RZ, 0xc0, !PT ;  /* 0x0000000400ff7812 */ /* 0x040fe2000786c0ff */
[----:B------:R-:W-:Y:S01]  /*0530*/  IMAD.SHL.U32 R0, R0, 0x40, RZ ;  /* 0x0000004000007824 */ /* 0x000fe200078e00ff */
[----:B------:R-:W-:Y:S01]  /*0540*/  SHF.R.S32.HI R5, RZ, 0x1f, R2 ;  /* 0x0000001fff057819 */ /* 0x000fe20000011402 */
[----:B------:R-:W-:Y:S01]  /*0550*/  USHF.R.S32.HI UR60, URZ, 0x1f, UR33 ;  /* 0x0000001f3f3c7899 */ /* 0x000fe20008011421 */
[----:B------:R-:W-:Y:S01]  /*0560*/  LOP3.LUT R4, R3, 0x38, R230, 0xf8, !PT ;  /* 0x0000003803047812 */ /* 0x000fe200078ef8e6 */
[----:B------:R-:W-:Y:S01]  /*0570*/  USHF.R.S32.HI UR59, URZ, 0x1f, UR38 ;  /* 0x0000001f3f3b7899 */ /* 0x000fe20008011426 */
[----:B------:R-:W-:Y:S01]  /*0580*/  SHF.R.U32.HI R3, RZ, 0x3, R3 ;  /* 0x00000003ff037819 */ /* 0x000fe20000011603 */
[----:B------:R-:W-:Y:S01]  /*0590*/  UIMAD.WIDE.U32 UR42, UR36, UR44, URZ ;  /* 0x0000002c242a72a5 */ /* 0x000fe2000f8e003f */
[----:B------:R-:W-:Y:S01]  /*05a0*/  LEA.HI R10, R5, R2, RZ, 0x3 ;  /* 0x00000002050a7211 */ /* 0x000fe200078f18ff */
[----:B------:R-:W-:Y:S01]  /*05b0*/  IMAD.SHL.U32 R5, R9, 0x200, RZ ;  /* 0x0000020009057824 */ /* 0x000fe200078e00ff */
[----:B------:R-:W-:Y:S01]  /*05c0*/  LOP3.LUT R11, R4, R3, RZ, 0x3c, !PT ;  /* 0x00000003040b7212 */ /* 0x000fe200078e3cff */
[----:B------:R-:W-:Y:S01]  /*05d0*/  UIMAD UR52, UR37, UR44, URZ ;  /* 0x0000002c253472a4 */ /* 0x000fe2000f8e023f */
[----:B------:R-:W-:Y:S01]  /*05e0*/  LOP3.LUT R3, R10, 0xfffffff8, RZ, 0xc0, !PT ;  /* 0xfffffff80a037812 */ /* 0x000fe200078ec0ff */
[----:B------:R-:W-:Y:S01]  /*05f0*/  USHF.R.S32.HI UR54, URZ, 0x1f, UR48 ;  /* 0x0000001f3f367899 */ /* 0x000fe20008011430 */
[----:B------:R-:W-:Y:S01]  /*0600*/  LOP3.LUT R0, R0, 0x1c0, RZ, 0xc0, !PT ;  /* 0x000001c000007812 */ /* 0x000fe200078ec0ff */
[----:B------:R-:W-:Y:S01]  /*0610*/  UIMAD UR51, UR6, UR51, URZ ;  /* 0x00000033063372a4 */ /* 0x000fe2000f8e023f */
[----:B------:R-:W-:Y:S01]  /*0620*/  LOP3.LUT R4, R7, 0x1, RZ, 0xc0, !PT ;  /* 0x0000000107047812 */ /* 0x000fe200078ec0ff */
[----:B------:R-:W-:Y:S01]  /*0630*/  IMAD.IADD R15, R2, 0x1, -R3 ;  /* 0x00000001020f7824 */ /* 0x000fe200078e0a03 */
[----:B------:R-:W-:Y:S01]  /*0640*/  LEA.HI R2, R13, R14, RZ, 0x6 ;  /* 0x0000000e0d027211 */ /* 0x000fe200078f30ff */
[----:B------:R-:W-:Y:S01]  /*0650*/  IMAD.SHL.U32 R3, R8, 0x10, RZ ;  /* 0x0000001008037824 */ /* 0x000fe200078e00ff */
[C---:B------:R-:W-:Y:S01]  /*0660*/  LOP3.LUT R210, R0.reuse, 0x8, R16, 0xf8, !PT ;  /* 0x0000000800d27812 */ /* 0x040fe200078ef810 */
[----:B------:R-:W-:Y:S01]  /*0670*/  @!UP5 UIMAD UR50, UR7, UR50, URZ ;  /* 0x000000320732d2a4 */ /* 0x000fe2000f8e023f */
[----:B------:R-:W-:Y:S01]  /*0680*/  SHF.R.S32.HI R2, RZ, 0x6, R2 ;  /* 0x00000006ff027819 */ /* 0x000fe20000011402 */
[----:B------:R-:W-:Y:S01]  /*0690*/  USHF.R.S32.HI UR49, URZ, 0x1f, UR46 ;  /* 0x0000001f3f317899 */ /* 0x000fe2000801142e */
[----:B------:R-:W-:Y:S01]  /*06a0*/  LOP3.LUT R3, R0, 0x30, R3, 0xf8, !PT ;  /* 0x0000003000037812 */ /* 0x000fe200078ef803 */
[----:B------:R-:W-:Y:S01]  /*06b0*/  UMOV UR41, 0xffffc000 ;  /* 0xffffc00000297882 */ /* 0x000fe20000000000 */
[----:B------:R-:W-:Y:S01]  /*06c0*/  SHF.R.U32.HI R205, RZ, 0x3, R0 ;  /* 0x00000003ffcd7819 */ /* 0x000fe20000011600 */
[----:B------:R-:W-:Y:S01]  /*06d0*/  IMAD R0, R2, 0x800, R5 ;  /* 0x0000080002007824 */ /* 0x000fe200078e0205 */
[----:B------:R-:W-:Y:S01]  /*06e0*/  ISETP.NE.U32.AND P0, PT, R4, 0x1, PT ;  /* 0x000000010400780c */ /* 0x000fe20003f05070 */
[----:B------:R-:W-:Y:S01]  /*06f0*/  IMAD.SHL.U32 R6, R2, 0x8, RZ ;  /* 0x0000000802067824 */ /* 0x000fe200078e00ff */
        /* <DEDUP_REMOVED lines=8> */
[----:B------:R-:W-:Y:S01]  /*0780*/  IMAD R5, R2, 0x200, R11 ;  /* 0x0000020002057824 */ /* 0x000fe200078e020b */
[----:B------:R-:W-:Y:S01]  /*0790*/  LOP3.LUT R3, R18, 0x7ffffffc, RZ, 0xc0, !PT ;  /* 0x7ffffffc12037812 */ /* 0x000fe200078ec0ff */
[----:B------:R-:W-:Y:S01]  /*07a0*/  IMAD.SHL.U32 R2, R2, 0x20, RZ ;  /* 0x0000002002027824 */ /* 0x000fe200078e00ff */
[----:B------:R-:W-:Y:S01]  /*07b0*/  LOP3.LUT R204, R0, 0x18, R6, 0xf8, !PT ;  /* 0x0000001800cc7812 */ /* 0x000fe200078ef806 */
[----:B------:R-:W-:Y:S01]  /*07c0*/  IMAD.U32 R6, RZ, RZ, UR14 ;  /* 0x0000000eff067e24 */ /* 0x000fe2000f8e00ff */
[----:B------:R-:W-:Y:S01]  /*07d0*/  LEA.HI R0, R13, R14, RZ, 0x7 ;  /* 0x0000000e0d007211 */ /* 0x000fe200078f38ff */
[C---:B------:R-:W-:Y:S01]  /*07e0*/  IMAD.IADD R3, R14.reuse, 0x1, -R3 ;  /* 0x000000010e037824 */ /* 0x040fe200078e0a03 */
[----:B------:R1:W-:Y:S01]  /*07f0*/  STL [R1+0x2c], R5 ;  /* 0x00002c0501007387 */ /* 0x0003e20000100800 */
[----:B------:R-:W-:Y:S01]  /*0800*/  IMAD.SHL.U32 R14, R14, 0x2, RZ ;  /* 0x000000020e0e7824 */ /* 0x000fe200078e00ff */
[----:B------:R-:W-:Y:S01]  /*0810*/  SHF.R.S32.HI R0, RZ, 0x7, R0 ;  /* 0x00000007ff007819 */ /* 0x000fe20000011400 */
[----:B------:R-:W-:Y:S01]  /*0820*/  IMAD.SHL.U32 R3, R3, 0x2, RZ ;  /* 0x0000000203037824 */ /* 0x000fe200078e00ff */
[----:B------:R-:W-:Y:S01]  /*0830*/  SEL R220, R220, 0x10, !P0 ;  /* 0x00000010dcdc7807 */ /* 0x000fe20004000000 */
        /* <DEDUP_REMOVED lines=8> */
[----:B------:R-:W-:-:S03]  /*08c0*/  LOP3.LUT R3, R3, 0x8, RZ, 0xc0, !PT ;  /* 0x0000000803037812 */ /* 0x000fc600078ec0ff */
[----:B------:R2:W-:Y:S01]  /*08d0*/  STL [R1+0x4c], R4 ;  /* 0x00004c0401007387 */ /* 0x0005e20000100800 */
[----:B-1----:R-:W-:Y:S02]  /*08e0*/  LOP3.LUT R5, R0, 0x20, R2, 0xf8, !PT ;  /* 0x0000002000057812 */ /* 0x002fe400078ef802 */
        /* <DEDUP_REMOVED lines=9> */
[----:B--2---:R-:W-:Y:S01]  /*0980*/  IMAD.SHL.U32 R4, R9, 0x10, RZ ;  /* 0x0000001009047824 */ /* 0x004fe200078e00ff */
[----:B------:R-:W-:Y:S01]  /*0990*/  LOP3.LUT R0, R0, 0xfffffe00, RZ, 0xc0, !PT ;  /* 0xfffffe0000007812 */ /* 0x000fe200078ec0ff */
[----:B------:R-:W-:Y:S02]  /*09a0*/  IMAD R11, R12, 0x10, R5 ;  /* 0x000000100c0b7824 */ /* 0x000fe400078e0205 */
[----:B------:R-:W-:Y:S01]  /*09b0*/  IMAD.IADD R221, R218, 0x1, R220 ;  /* 0x00000001dadd7824 */ /* 0x000fe200078e02dc */
[----:B------:R-:W-:Y:S01]  /*09c0*/  LOP3.LUT R7, R3, 0x10, R4, 0xf8, !PT ;  /* 0x0000001003077812 */ /* 0x000fe200078ef804 */
[----:B------:R-:W-:Y:S01]  /*09d0*/  IMAD.SHL.U32 R3, R15, 0x40, RZ ;  /* 0x000000400f037824 */ /* 0x000fe200078e00ff */
[----:B------:R-:W-:Y:S01]  /*09e0*/  STL [R1+0x58], R11 ;  /* 0x0000580b01007387 */ /* 0x000fe20000100800 */
[----:B------:R-:W-:-:S03]  /*09f0*/  IMAD R5, R12, 0x400, R0 ;  /* 0x000004000c057824 */ /* 0x000fc600078e0200 */
        /* <DEDUP_REMOVED lines=12> */
[----:B------:R-:W-:Y:S02]  /*0ac0*/  IADD3 R5, R230, 0x40, RZ ;  /* 0x00000040e6057810 */ /* 0x000fe40007ffe0ff */
[----:B------:R-:W-:Y:S02]  /*0ad0*/  SHF.R.S32.HI R3, RZ, 0x1f, R0 ;  /* 0x0000001fff037819 */ /* 0x000fe40000011400 */
[----:B------:R-:W-:Y:S01]  /*0ae0*/  SEL R211, R4, 0xffffffe0, !P4 ;  /* 0xffffffe004d37807 */ /* 0x000fe20006000000 */
[----:B------:R1:W-:Y:S01]  /*0af0*/  STL [R1], R5 ;  /* 0x0000000501007387 */ /* 0x0003e20000100800 */
        /* <DEDUP_REMOVED lines=25> */
[----:B----4-:R2:W-:Y:S02]  /*0c90*/  STL [R1+0x5c], R0 ;  /* 0x00005c0001007387 */ /* 0x0105e40000100800 */
.L_x_782:
        /* <DEDUP_REMOVED lines=53> */
.L_x_712:
        /* <DEDUP_REMOVED lines=59> */
.L_x_714:
        /* <DEDUP_REMOVED lines=18> */
.L_x_715:
        /* <DEDUP_REMOVED lines=71> */
.L_x_716:
[----:B------:R-:W-:Y:S02]  /*1930*/  UMOV UR8, UR51 ;  /* 0x0000003300087c82 */ /* 0x000fe40008000000 */
.L_x_717:
[----:B------:R-:W1:Y:S01]  /*1940*/  S2R R17, SR_TID.X ;  /* 0x0000000000117919 */ /* 0x000e620000002100 */
[----:B------:R-:W-:Y:S01]  /*1950*/  UIADD3 UR6, UP4, UP3, UR6, UR46, UR48 ;  /* 0x0000002e06067290 */ /* 0x000fe2000fb9e030 */
[----:B------:R-:W-:Y:S01]  /*1960*/  SHF.R.S32.HI R231, RZ, 0x1f, R230 ;  /* 0x0000001fffe77819 */ /* 0x000fe200000114e6 */
[----:B------:R-:W-:Y:S01]  /*1970*/  IMAD.U32 R9, RZ, RZ, UR38 ;  /* 0x00000026ff097e24 */ /* 0x000fe2000f8e00ff */
[----:B------:R-:W-:Y:S01]  /*1980*/  BSSY B1, `(.L_x_713) ;  /* 0x0000a11000017945 */ /* 0x000fe20003800000 */
[----:B------:R-:W-:Y:S02]  /*1990*/  UIADD3 UR17, UP2, UP1, UR16, UR6, UR17 ;  /* 0x0000000610117290 */ /* 0x000fe4000f95e011 */
[----:B------:R-:W-:Y:S02]  /*19a0*/  UIADD3.X UR6, UR9, UR49, UR54, UP4, UP3 ;  /* 0x0000003109067290 */ /* 0x000fe4000a7e6436 */
[----:B------:R-:W-:-:S02]  /*19b0*/  UIADD3 UR16, UR13, UR8, URZ ;  /* 0x000000080d107290 */ /* 0x000fc4000fffe03f */
[----:B------:R-:W-:Y:S02]  /*19c0*/  UIADD3.X UR30, UR10, UR6, UR11, UP2, UP1 ;  /* 0x000000060a1e7290 */ /* 0x000fe400097e240b */
[----:B------:R-:W-:Y:S02]  /*19d0*/  ULDC.64 UR8, c[0x0][0x200] ;  /* 0x0000800000087ab9 */ /* 0x000fe40000000a00 */
        /* <DEDUP_REMOVED lines=15> */
[----:B------:R-:W-:Y:S01]  /*1ad0*/  UIADD3 UR6, UR13, UR12, URZ ;  /* 0x0000000c0d067290 */ /* 0x000fe2000fffe03f */
[----:B------:R-:W-:Y:S01]  /*1ae0*/  IMAD.WIDE.U32 R4, R0, c[0x0][0x190], R230 ;  /* 0x0000640000047a25 */ /* 0x000fe200078e00e6 */
[----:B------:R-:W-:Y:S02]  /*1af0*/  UMOV UR32, 0x4 ;  /* 0x0000000400207882 */ /* 0x000fe40000000000 */
[----:B------:R-:W-:Y:S01]  /*1b00*/  UIMAD.WIDE UR6, UR6, UR32, UR8 ;  /* 0x00000020060672a5 */ /* 0x000fe2000f8e0208 */
[----:B------:R-:W-:Y:S01]  /*1b10*/  IMAD R3, R3, c[0x0][0x190], RZ ;  /* 0x0000640003037a24 */ /* 0x000fe200078e02ff */
[----:B------:R-:W-:Y:S01]  /*1b20*/  IADD3 R6, P0, R4, UR39, RZ ;  /* 0x0000002704067c10 */ /* 0x000fe2000ff1e0ff */
[----:B------:R-:W-:Y:S02]  /*1b30*/  ULDC UR39, c[0x0][0x2e8] ;  /* 0x0000ba0000277ab9 */ /* 0x000fe40000000800 */
[----:B------:R-:W-:-:S02]  /*1b40*/  IMAD R0, R0, c[0x0][0x194], R3 ;  /* 0x0000650000007a24 */ /* 0x000fc400078e0203 */
[----:B------:R-:W-:Y:S02]  /*1b50*/  UMOV UR10, UR6 ;  /* 0x00000006000a7c82 */ /* 0x000fe40008000000 */
[----:B------:R-:W-:Y:S01]  /*1b60*/  UIADD3 UR6, -UR14, UR25, UR24 ;  /* 0x000000190e067290 */ /* 0x000fe2000fffe118 */
[----:B------:R-:W-:Y:S01]  /*1b70*/  IADD3.X R7, R5, UR34, R0, P0, !PT ;  /* 0x0000002205077c10 */ /* 0x000fe200087fe400 */
[----:B------:R-:W-:Y:S01]  /*1b80*/  IMAD.U32 R0, RZ, RZ, UR13 ;  /* 0x0000000dff007e24 */ /* 0x000fe2000f8e00ff */
[----:B------:R-:W-:Y:S01]  /*1b90*/  IADD3 R4, P0, R230, UR29, RZ ;  /* 0x0000001de6047c10 */ /* 0x000fe2000ff1e0ff */
[----:B------:R-:W-:Y:S02]  /*1ba0*/  UIADD3 UR6, UR6, -UR39, URZ ;  /* 0x8000002706067290 */ /* 0x000fe4000fffe03f */
[----:B------:R-:W-:Y:S01]  /*1bb0*/  IMAD.WIDE.U32 R6, R9, c[0x0][0x1a8], R6 ;  /* 0x00006a0009067a25 */ /* 0x000fe200078e0006 */
[----:B------:R-:W-:Y:S01]  /*1bc0*/  IADD3.X R5, R231, UR31, RZ, P0, !PT ;  /* 0x0000001fe7057c10 */ /* 0x000fe200087fe4ff */
[----:B------:R-:W-:-:S02]  /*1bd0*/  USHF.R.S32.HI UR13, URZ, 0x1f, UR6 ;  /* 0x0000001f3f0d7899 */ /* 0x000fc40008011406 */
[----:B------:R-:W-:Y:S01]  /*1be0*/  UMOV UR9, UR7 ;  /* 0x0000000700097c82 */ /* 0x000fe20008000000 */
[----:B------:R-:W-:Y:S01]  /*1bf0*/  IADD3 R10, R7, UR21, RZ ;  /* 0x00000015070a7c10 */ /* 0x000fe2000fffe0ff */
[----:B------:R-:W-:Y:S01]  /*1c00*/  IMAD.WIDE.U32 R4, R0, c[0x0][0x370], R4 ;  /* 0x0000dc0000047a25 */ /* 0x000fe200078e0004 */
[----:B------:R-:W-:Y:S01]  /*1c10*/  ULEA.HI UR13, UR13, UR6, URZ, 0x6 ;  /* 0x000000060d0d7291 */ /* 0x000fe2000f8f303f */
[C---:B------:R-:W-:Y:S01]  /*1c20*/  LEA R228, P5, R6.reuse, c[0x0][0x160], 0x1 ;  /* 0x0000580006e47a11 */ /* 0x040fe200078a08ff */
[----:B------:R-:W-:Y:S01]  /*1c30*/  UIADD3 UR6, UR35, -0x1, URZ ;  /* 0xffffffff23067890 */ /* 0x000fe2000fffe03f */
[----:B------:R-:W-:Y:S01]  /*1c40*/  IMAD.U32 R0, RZ, RZ, UR38 ;  /* 0x00000026ff007e24 */ /* 0x000fe2000f8e00ff */
[----:B------:R-:W-:Y:S01]  /*1c50*/  IADD3 R5, R5, UR11, RZ ;  /* 0x0000000b05057c10 */ /* 0x000fe2000fffe0ff */
[----:B------:R-:W-:Y:S01]  /*1c60*/  USHF.R.S32.HI UR13, URZ, 0x6, UR13 ;  /* 0x000000063f0d7899 */ /* 0x000fe2000801140d */
[----:B------:R-:W-:-:S03]  /*1c70*/  LEA.HI.X R229, R6, c[0x0][0x164], R10, 0x1, P5 ;  /* 0x0000590006e57a11 */ /* 0x000fc600028f0c0a */
[----:B------:R-:W-:Y:S01]  /*1c80*/  IMAD.WIDE.U32 R4, R0, c[0x0][0x378], R4 ;  /* 0x0000de0000047a25 */ /* 0x000fe200078e0004 */
[----:B------:R-:W-:Y:S01]  /*1c90*/  LEA.HI R0, R18, R17, RZ, 0x5 ;  /* 0x0000001112007211 */ /* 0x000fe200078f28ff */
[----:B------:R-:W-:-:S03]  /*1ca0*/  UISETP.LT.AND UP1, UPT, URZ, UR13, UPT ;  /* 0x0000000d3f00728c */ /* 0x000fc6000bf21270 */
[----:B------:R-:W-:Y:S01]  /*1cb0*/  LOP3.LUT R8, R0, 0xffffffe0, RZ, 0xc0, !PT ;  /* 0xffffffe000087812 */ /* 0x000fe200078ec0ff */
[----:B------:R-:W-:Y:S01]  /*1cc0*/  USEL UR13, URZ, UR13, !UP1 ;  /* 0x0000000d3f0d7287 */ /* 0x000fe2000c800000 */
[----:B------:R-:W-:Y:S02]  /*1cd0*/  SHF.R.S32.HI R0, RZ, 0x5, R0 ;  /* 0x00000005ff007819 */ /* 0x000fe40000011400 */
[----:B------:R-:W-:Y:S01]  /*1ce0*/  IADD3 R5, R5, UR15, RZ ;  /* 0x0000000f05057c10 */ /* 0x000fe2000fffe0ff */
[----:B------:R-:W-:Y:S01]  /*1cf0*/  IMAD.IADD R8, R17, 0x1, -R8 ;  /* 0x0000000111087824 */ /* 0x000fe200078e0a08 */
[----:B------:R-:W-:-:S03]  /*1d00*/  UISETP.GT.AND UP1, UPT, UR35, UR13, UPT ;  /* 0x0000000d2300728c */ /* 0x000fc6000bf24270 */
[----:B------:R-:W-:Y:S01]  /*1d10*/  IMAD R8, R0, UR47, R8 ;  /* 0x0000002f00087c24 */ /* 0x000fe2000f8e0208 */
[----:B------:R-:W-:Y:S01]  /*1d20*/  ULDC.64 UR34, c[0x0][0x3c8] ;  /* 0x0000f20000227ab9 */ /* 0x000fe20000000a00 */
[----:B------:R-:W-:Y:S01]  /*1d30*/  IMAD R0, R16, c[0x0][0x370], RZ ;  /* 0x0000dc0010007a24 */ /* 0x000fe200078e02ff */
[----:B------:R-:W-:Y:S01]  /*1d40*/  PLOP3.LUT P0, PT, PT, PT, UP1, 0x80, 0x0 ;  /* 0x000000000000781c */ /* 0x000fe20003f0f018 */
[----:B------:R-:W-:-:S04]  /*1d50*/  IMAD.WIDE.U32 R4, R2, c[0x0][0x370], R4 ;  /* 0x0000dc0002047a25 */ /* 0x000fc800078e0004 */
[----:B------:R-:W-:Y:S01]  /*1d60*/  IMAD R3, R2, c[0x0][0x374], R0 ;  /* 0x0000dd0002037a24 */ /* 0x000fe200078e0200 */
[----:B------:R-:W-:Y:S01]  /*1d70*/  IADD3 R0, P3, R8, UR17, RZ ;  /* 0x0000001108007c10 */ /* 0x000fe2000ff7e0ff */
[----:B------:R-:W-:Y:S01]  /*1d80*/  UIMAD.WIDE UR16, UR16, UR32, UR34 ;  /* 0x00000020101072a5 */ /* 0x000fe2000f8e0222 */
[----:B------:R-:W-:Y:S01]  /*1d90*/  LEA R226, P4, R4, c[0x0][0x330], 0x1 ;  /* 0x0000cc0004e27a11 */ /* 0x000fe200078808ff */
[----:B------:R-:W-:Y:S01]  /*1da0*/  IMAD.IADD R3, R5, 0x1, R3 ;  /* 0x0000000105037824 */ /* 0x000fe200078e0203 */
[----:B------:R-:W-:Y:S02]  /*1db0*/  LEA R223, P2, R0, c[0x0][0x350], 0x2 ;  /* 0x0000d40000df7a11 */ /* 0x000fe400078410ff */
[----:B------:R-:W-:Y:S02]  /*1dc0*/  LEA.HI.X.SX32 R8, R8, UR30, 0x1, P3 ;  /* 0x0000001e08087c11 */ /* 0x000fe400098f0eff */
[----:B------:R-:W-:Y:S01]  /*1dd0*/  UMOV UR12, UR16 ;  /* 0x00000010000c7c82 */ /* 0x000fe20008000000 */
[----:B------:R-:W-:Y:S01]  /*1de0*/  LEA.HI.X R227, R4, c[0x0][0x334], R3, 0x1, P4 ;  /* 0x0000cd0004e37a11 */ /* 0x000fe200020f0c03 */
[----:B------:R-:W-:Y:S01]  /*1df0*/  UMOV UR11, UR17 ;  /* 0x00000011000b7c82 */ /* 0x000fe20008000000 */
        /* <DEDUP_REMOVED lines=20> */
.L_x_719:
        /* <DEDUP_REMOVED lines=18> */
.L_x_720:
[----:B------:R1:W5:Y:S01]  /*2060*/  LDL R12, [R1] ;  /* 0x00000000010c7983 */ /* 0x0003620000100800 */
        /* <DEDUP_REMOVED lines=18> */
[----:B-1----:R-:W-:Y:S01]  /*2190*/  MOV R7, R3 ;  /* 0x0000000300077202 */ /* 0x002fe20000000f00 */
[----:B------:R-:W-:Y:S01]  /*21a0*/  IMAD R0, R16, c[0x0][0x3a0], RZ ;  /* 0x0000e80010007a24 */ /* 0x000fe200078e02ff */
[----:B------:R-:W-:Y:S01]  /*21b0*/  ISETP.GE.AND P2, PT, R230, c[0x0][0x220], PT ;  /* 0x00008800e6007a0c */ /* 0x000fe20003f46270 */
[----:B------:R-:W-:Y:S01]  /*21c0*/  IMAD.MOV.U32 R6, RZ, RZ, R4 ;  /* 0x000000ffff067224 */ /* 0x000fe200078e0004 */
[----:B-----5:R-:W-:Y:S01]  /*21d0*/  ISETP.GE.AND P1, PT, R12, c[0x0][0x220], PT ;  /* 0x000088000c007a0c */ /* 0x020fe20003f26270 */
[C---:B------:R-:W-:Y:S02]  /*21e0*/  IMAD R0, R2.reuse, c[0x0][0x3a4], R0 ;  /* 0x0000e90002007a24 */ /* 0x040fe400078e0200 */
[----:B------:R-:W-:-:S04]  /*21f0*/  IMAD.WIDE.U32 R8, R2, c[0x0][0x3a0], R6 ;  /* 0x0000e80002087a25 */ /* 0x000fc800078e0006 */
[----:B------:R-:W-:Y:S01]  /*2200*/  IMAD.IADD R0, R9, 0x1, R0 ;  /* 0x0000000109007824 */ /* 0x000fe200078e0200 */
[----:B------:R-:W-:-:S04]  /*2210*/  LEA R6, P0, R8, c[0x0][0x340], 0x1 ;  /* 0x0000d00008067a11 */ /* 0x000fc800078008ff */
[----:B------:R-:W-:-:S05]  /*2220*/  LEA.HI.X R7, R8, c[0x0][0x344], R0, 0x1, P0 ;  /* 0x0000d10008077a11 */ /* 0x000fca00000f0c00 */
[----:B------:R1:W-:Y:S04]  /*2230*/  @!P2 STG.E.128 [R6.64], RZ ;  /* 0x000000ff0600a986 */ /* 0x0003e8000c101d04 */
[----:B------:R1:W-:Y:S02]  /*2240*/  @!P1 STG.E.128 [R6.64+0x80], RZ ;  /* 0x000080ff06009986 */ /* 0x0003e4000c101d04 */
.L_x_722:
[----:B-1----:R-:W-:Y:S05]  /*2250*/  BSYNC B0 ;  /* 0x0000000000007941 */ /* 0x002fea0003800000 */
.L_x_721:
[----:B------:R-:W-:Y:S01]  /*2260*/  IADD3 R0, R2, 0x20, RZ ;  /* 0x0000002002007810 */ /* 0x000fe20007ffe0ff */
[----:B------:R-:W-:Y:S03]  /*2270*/  BSSY B0, `(.L_x_723) ;  /* 0x0000011000007945 */ /* 0x000fe60003800000 */
[----:B------:R-:W-:-:S13]  /*2280*/  ISETP.GE.AND P4, PT, R0, UR6, PT ;  /* 0x0000000600007c0c */ /* 0x000fda000bf86270 */
[----:B------:R-:W-:Y:S05]  /*2290*/  @P4 BRA `(.L_x_724) ;  /* 0x000000e000004947 */ /* 0x000fea0003800000 */
[----:B------:R-:W-:Y:S02]  /*22a0*/  IADD3 R0, P0, R2, 0x20, RZ ;  /* 0x0000002002007810 */ /* 0x000fe40007f1e0ff */
[----:B------:R-:W-:Y:S02]  /*22b0*/  MOV R7, R3 ;  /* 0x0000000300077202 */ /* 0x000fe40000000f00 */
[----:B------:R-:W-:Y:S01]  /*22c0*/  ISETP.GE.AND P1, PT, R230, c[0x0][0x220], PT ;  /* 0x00008800e6007a0c */ /* 0x000fe20003f26270 */
[----:B------:R-:W-:Y:S01]  /*22d0*/  IMAD.X R6, RZ, RZ, R16, P0 ;  /* 0x000000ffff067224 */ /* 0x000fe200000e0610 */
[----:B-----5:R-:W-:-:S03]  /*22e0*/  ISETP.GE.AND P0, PT, R12, c[0x0][0x220], PT ;  /* 0x000088000c007a0c */ /* 0x020fc60003f06270 */
        /* <DEDUP_REMOVED lines=9> */
.L_x_724:
[----:B------:R-:W-:Y:S05]  /*2380*/  BSYNC B0 ;  /* 0x0000000000007941 */ /* 0x000fea0003800000 */
.L_x_723:
        /* <DEDUP_REMOVED lines=18> */
.L_x_726:
[----:B------:R-:W-:Y:S05]  /*24b0*/  BSYNC B0 ;  /* 0x0000000000007941 */ /* 0x000fea0003800000 */
.L_x_725:
[----:B------:R-:W-:Y:S01]  /*24c0*/  IADD3 R0, R2, 0x60, RZ ;  /* 0x0000006002007810 */ /* 0x000fe20007ffe0ff */
[----:B------:R-:W-:Y:S03]  /*24d0*/  BSSY B0, `(.L_x_727) ;  /* 0x0000010000007945 */ /* 0x000fe60003800000 */
[----:B------:R-:W-:-:S13]  /*24e0*/  ISETP.GE.AND P2, PT, R0, UR6, PT ;  /* 0x0000000600007c0c */ /* 0x000fda000bf46270 */
[----:B------:R-:W-:Y:S05]  /*24f0*/  @P2 BRA `(.L_x_728) ;  /* 0x000000d000002947 */ /* 0x000fea0003800000 */
[----:B------:R-:W-:Y:S02]  /*2500*/  IADD3 R0, P0, R2, 0x60, RZ ;  /* 0x0000006002007810 */ /* 0x000fe40007f1e0ff */
[----:B------:R-:W-:-:S03]  /*2510*/  ISETP.GE.AND P1, PT, R230, c[0x0][0x220], PT ;  /* 0x00008800e6007a0c */ /* 0x000fc60003f26270 */
[----:B------:R-:W-:Y:S01]  /*2520*/  IMAD.X R5, RZ, RZ, R16, P0 ;  /* 0x000000ffff057224 */ /* 0x000fe200000e0610 */
[----:B-----5:R-:W-:-:S03]  /*2530*/  ISETP.GE.AND P0, PT, R12, c[0x0][0x220], PT ;  /* 0x000088000c007a0c */ /* 0x020fc60003f06270 */
        /* <DEDUP_REMOVED lines=9> */
.L_x_728:
[----:B------:R-:W-:Y:S05]  /*25d0*/  BSYNC B0 ;  /* 0x0000000000007941 */ /* 0x000fea0003800000 */
.L_x_727:
        /* <DEDUP_REMOVED lines=27> */
.L_x_730:
[----:B------:R-:W-:Y:S05]  /*2790*/  BSYNC B0 ;  /* 0x0000000000007941 */ /* 0x000fea0003800000 */
.L_x_729:
[----:B------:R-:W-:Y:S01]  /*27a0*/  BSSY B0, `(.L_x_731) ;  /* 0x0000010000007945 */ /* 0x000fe20003800000 */
        /* <DEDUP_REMOVED lines=15> */
.L_x_732:
[----:B------:R-:W-:Y:S05]  /*28a0*/  BSYNC B0 ;  /* 0x0000000000007941 */ /* 0x000fea0003800000 */
.L_x_731:
        /* <DEDUP_REMOVED lines=16> */
.L_x_734:
[----:B------:R-:W-:Y:S05]  /*29b0*/  BSYNC B0 ;  /* 0x0000000000007941 */ /* 0x000fea0003800000 */
.L_x_733:
        /* <DEDUP_REMOVED lines=12> */
[----:B-----5:R-:W-:-:S13]  /*2a80*/  ISETP.GE.AND P0, PT, R12, c[0x0][0x220], PT ;  /* 0x000088000c007a0c */ /* 0x020fda0003f06270 */
[----:B------:R-:W-:Y:S05]  /*2a90*/  @P0 BRA `(.L_x_735) ;  /* 0x00008ff000000947 */ /* 0x000fea0003800000 */
[----:B------:R3:W-:Y:S01]  /*2aa0*/  STG.E.128 [R2.64+0x80], RZ ;  /* 0x000080ff02007986 */ /* 0x0007e2000c101d04 */
[----:B------:R-:W-:Y:S05]  /*2ab0*/  BRA `(.L_x_735) ;  /* 0x00008fd000007947 */ /* 0x000fea0003800000 */
.L_x_718:
[----:B------:R-:W2:Y:S01]  /*2ac0*/  LDL R15, [R1+0x2c] ;  /* 0x00002c00010f7983 */ /* 0x000ea20000100800 */
        /* <DEDUP_REMOVED lines=13> */
[----:B------:R-:W2:Y:S01]  /*2ba0*/  LDL R8, [R1] ;  /* 0x0000000001087983 */ /* 0x000ea20000100800 */
[----:B------:R-:W-:-:S13]  /*2bb0*/  ISETP.GE.AND P2, PT, R230, c[0x0][0x220], PT ;  /* 0x00008800e6007a0c */ /* 0x000fda0003f46270 */
[----:B------:R3:W-:Y:S04]  /*2bc0*/  @P2 STS.128 [R0+0x8000], RZ ;  /* 0x008000ff00002388 */ /* 0x0007e80000000c00 */
[----:B------:R-:W-:Y:S01]  /*2bd0*/  @!PT LDS RZ, [RZ] ;  /* 0x00000000fffff984 */ /* 0x000fe20000000800 */
[----:B------:R-:W-:Y:S01]  /*2be0*/  @!PT LDS RZ, [RZ] ;  /* 0x00000000fffff984 */ /* 0x000fe20000000800 */
[----:B------:R-:W-:Y:S01]  /*2bf0*/  @!PT LDS RZ, [RZ] ;  /* 0x00000000fffff984 */ /* 0x000fe20000000800 */
[----:B------:R3:W-:Y:S01]  /*2c00*/  @!P2 LDGSTS.E.BYPASS.LTC128B.128 [R0+0x8000], [R226.64] ;  /* 0x08000000e200afae */ /* 0x0007e2000b901d44 */
[----:B--2---:R-:W-:-:S13]  /*2c10*/  ISETP.GE.AND P0, PT, R8, c[0x0][0x220], PT ;  /* 0x0000880008007a0c */ /* 0x004fda0003f06270 */
[----:B------:R3:W-:Y:S01]  /*2c20*/  @P0 STS.128 [R0+0xa000], RZ ;  /* 0x00a000ff00000388 */ /* 0x0007e20000000c00 */
[----:B------:R-:W-:Y:S05]  /*2c30*/  @P0 BRA `(.L_x_737) ;  /* 0x0000004000000947 */ /* 0x000fea0003800000 */
[----:B------:R-:W-:Y:S01]  /*2c40*/  @!PT LDS RZ, [RZ] ;  /* 0x00000000fffff984 */ /* 0x000fe20000000800 */
[----:B------:R-:W-:Y:S01]  /*2c50*/  @!PT LDS RZ, [RZ] ;  /* 0x00000000fffff984 */ /* 0x000fe20000000800 */
[----:B------:R-:W-:Y:S01]  /*2c60*/  @!PT LDS RZ, [RZ] ;  /* 0x00000000fffff984 */ /* 0x000fe20000000800 */
[----:B------:R2:W-:Y:S02]  /*2c70*/  LDGSTS.E.BYPASS.LTC128B.128 [R0+0xa000], [R226.64+0x80] ;  /* 0x0a000080e2007fae */ /* 0x0005e4000b901d44 */
.L_x_737:
[----:B------:R-:W-:Y:S05]  /*2c80*/  BSYNC B0 ;  /* 0x0000000000007941 */ /* 0x000fea0003800000 */
.L_x_736:
[----:B------:R-:W-:Y:S01]  /*2c90*/  IADD3 R14, R2, 0x20, RZ ;  /* 0x00000020020e7810 */ /* 0x000fe20007ffe0ff */
[----:B------:R-:W-:Y:S03]  /*2ca0*/  BSSY B0, `(.L_x_738) ;  /* 0x000001d000007945 */ /* 0x000fe60003800000 */
[----:B------:R-:W-:-:S13]  /*2cb0*/  ISETP.GE.AND P0, PT, R14, UR7, PT ;  /* 0x000000070e007c0c */ /* 0x000fda000bf06270 */
[----:B------:R4:W-:Y:S04]  /*2cc0*/  @P0 STS.128 [R0+0x9000], RZ ;  /* 0x009000ff00000388 */ /* 0x0009e80000000c00 */
[----:B------:R4:W-:Y:S01]  /*2cd0*/  @P0 STS.128 [R0+0xb000], RZ ;  /* 0x00b000ff00000388 */ /* 0x0009e20000000c00 */
[----:B------:R-:W-:Y:S05]  /*2ce0*/  @P0 BRA `(.L_x_739) ;  /* 0x0000018000000947 */ /* 0x000fea0003800000 */
[----:B------:R-:W5:Y:S01]  /*2cf0*/  LDL R8, [R1] ;  /* 0x0000000001087983 */ /* 0x000f620000100800 */
[----:B------:R-:W-:-:S13]  /*2d00*/  ISETP.GE.AND P3, PT, R230, c[0x0][0x220], PT ;  /* 0x00008800e6007a0c */ /* 0x000fda0003f66270 */
[----:B------:R-:W-:Y:S01]  /*2d10*/  @!P3 IMAD.MOV.U32 R9, RZ, RZ, c[0x0][0x370] ;  /* 0x0000dc00ff09b624 */ /* 0x000fe200078e00ff */
[----:B------:R1:W-:Y:S01]  /*2d20*/  @P3 STS.128 [R0+0x9000], RZ ;  /* 0x009000ff00003388 */ /* 0x0003e20000000c00 */
[----:B------:R-:W-:Y:S01]  /*2d30*/  @!P3 IMAD.MOV.U32 R12, RZ, RZ, c[0x0][0x374] ;  /* 0x0000dd00ff0cb624 */ /* 0x000fe200078e00ff */
[----:B-----5:R-:W-:Y:S02]  /*2d40*/  ISETP.GE.AND P2, PT, R8, c[0x0][0x220], PT ;  /* 0x0000880008007a0c */ /* 0x020fe40003f46270 */
        /* <DEDUP_REMOVED lines=18> */
.L_x_739:
[----:B------:R-:W-:Y:S05]  /*2e70*/  BSYNC B0 ;  /* 0x0000000000007941 */ /* 0x000fea0003800000 */
.L_x_738:
        /* <DEDUP_REMOVED lines=15> */
.L_x_741:
[----:B------:R-:W5:Y:S01]  /*2f70*/  LDL R3, [R1] ;  /* 0x0000000001037983 */ /* 0x000f620000100800 */
[----:B------:R-:W-:-:S13]  /*2f80*/  ISETP.GE.AND P3, PT, R230, c[0x0][0x220], PT ;  /* 0x00008800e6007a0c */ /* 0x000fda0003f66270 */
[----:B------:R1:W-:Y:S04]  /*2f90*/  @P3 STS [R217], RZ ;  /* 0x000000ffd9003388 */ /* 0x0003e80000000800 */
[----:B------:R1:W-:Y:S04]  /*2fa0*/  @P3 STS [R217+0x4], RZ ;  /* 0x000004ffd9003388 */ /* 0x0003e80000000800 */
[----:B------:R1:W-:Y:S04]  /*2fb0*/  @P3 STS [R217+0x8], RZ ;  /* 0x000008ffd9003388 */ /* 0x0003e80000000800 */
[----:B------:R1:W-:Y:S04]  /*2fc0*/  @P3 STS [R217+0xc], RZ ;  /* 0x00000cffd9003388 */ /* 0x0003e80000000800 */
[----:B------:R-:W-:Y:S01]  /*2fd0*/  @!PT LDS RZ, [RZ] ;  /* 0x00000000fffff984 */ /* 0x000fe20000000800 */
[----:B------:R-:W-:Y:S01]  /*2fe0*/  @!PT LDS RZ, [RZ] ;  /* 0x00000000fffff984 */ /* 0x000fe20000000800 */
[----:B------:R-:W-:Y:S01]  /*2ff0*/  @!PT LDS RZ, [RZ] ;  /* 0x00000000fffff984 */ /* 0x000fe20000000800 */
[----:B------:R1:W-:Y:S01]  /*3000*/  @!P3 LDGSTS.E.BYPASS.LTC128B.128 [R217], [R228.64] ;  /* 0x00000000e4d9bfae */ /* 0x0003e2000b901d44 */
[----:B-----5:R-:W-:-:S13]  /*3010*/  ISETP.GE.AND P1, PT, R3, c[0x0][0x220], PT ;  /* 0x0000880003007a0c */ /* 0x020fda0003f26270 */
        /* <DEDUP_REMOVED lines=9> */
.L_x_742:
[----:B------:R-:W-:Y:S05]  /*30b0*/  BSYNC B0 ;  /* 0x0000000000007941 */ /* 0x000fea0003800000 */
.L_x_740:
        /* <DEDUP_REMOVED lines=14> */
.L_x_744:
[----:B------:R-:W5:Y:S01]  /*31a0*/  LDL R4, [R1] ;  /* 0x0000000001047983 */ /* 0x000f620000100800 */
[----:B------:R-:W-:-:S13]  /*31b0*/  ISETP.GE.AND P1, PT, R230, c[0x0][0x220], PT ;  /* 0x00008800e6007a0c */ /* 0x000fda0003f26270 */
[----:B------:R-:W-:Y:S01]  /*31c0*/  @!P1 IMAD.MOV.U32 R3, RZ, RZ, c[0x0][0x190] ;  /* 0x00006400ff039624 */ /* 0x000fe200078e00ff */
[----:B------:R1:W-:Y:S01]  /*31d0*/  @P1 STS [R217+0x1000], RZ ;  /* 0x001000ffd9001388 */ /* 0x0003e20000000800 */
[----:B------:R-:W-:-:S03]  /*31e0*/  @!P1 IMAD.MOV.U32 R5, RZ, RZ, c[0x0][0x194] ;  /* 0x00006500ff059624 */ /* 0x000fc600078e00ff */
[----:B------:R1:W-:Y:S04]  /*31f0*/  @P1 STS [R217+0x1004], RZ ;  /* 0x001004ffd9001388 */ /* 0x0003e80000000800 */
[----:B------:R1:W-:Y:S04]  /*3200*/  @P1 STS [R217+0x1008], RZ ;  /* 0x001008ffd9001388 */ /* 0x0003e80000000800 */
[----:B------:R1:W-:Y:S01]  /*3210*/  @P1 STS [R217+0x100c], RZ ;  /* 0x00100cffd9001388 */ /* 0x0003e20000000800 */
[----:B-----5:R-:W-:Y:S02]  /*3220*/  ISETP.GE.AND P0, PT, R4, c[0x0][0x220], PT ;  /* 0x0000880004007a0c */ /* 0x020fe40003f06270 */
[----:B------:R-:W-:-:S04]  /*3230*/  @!P1 LEA R4, P3, R3, R228, 0x6 ;  /* 0x000000e403049211 */ /* 0x000fc800078630ff */
[----:B------:R-:W-:-:S05]  /*3240*/  @!P1 LEA.HI.X R5, R3, R229, R5, 0x6, P3 ;  /* 0x000000e503059211 */ /* 0x000fca00018f3405 */
        /* <DEDUP_REMOVED lines=17> */
.L_x_745:
[----:B------:R-:W-:Y:S05]  /*3360*/  BSYNC B0 ;  /* 0x0000000000007941 */ /* 0x000fea0003800000 */
.L_x_743:
[----:B------:R-:W5:Y:S01]  /*3370*/  LDL R19, [R1+0x58] ;  /* 0x0000580001137983 */ /* 0x000f620000100800 */
[----:B------:R-:W-:Y:S01]  /*3380*/  IMAD.MOV.U32 R12, RZ, RZ, 0x7f800000 ;  /* 0x7f800000ff0c7424 */ /* 0x000fe200078e00ff */
[----:B------:R-:W-:Y:S01]  /*3390*/  ULDC.64 UR16, c[0x0][0x198] ;  /* 0x0000660000107ab9 */ /* 0x000fe20000000a00 */
[----:B------:R-:W-:Y:S02]  /*33a0*/  IMAD.MOV.U32 R10, RZ, RZ, 0x7f800000 ;  /* 0x7f800000ff0a7424 */ /* 0x000fe400078e00ff */
[----:B------:R-:W-:Y:S02]  /*33b0*/  IMAD.MOV.U32 R9, RZ, RZ, 0x7f800000 ;  /* 0x7f800000ff097424 */ /* 0x000fe400078e00ff */
[----:B------:R-:W-:Y:S01]  /*33c0*/  IMAD.MOV.U32 R20, RZ, RZ, 0x7f800000 ;  /* 0x7f800000ff147424 */ /* 0x000fe200078e00ff */
[C---:B-----5:R-:W-:Y:S02]  /*33d0*/  IADD3 R3, R19.reuse, 0x28, RZ ;  /* 0x0000002813037810 */ /* 0x060fe40007ffe0ff */
[----:B-1----:R-:W-:-:S02]  /*33e0*/  IADD3 R4, R19, 0x8, RZ ;  /* 0x0000000813047810 */ /* 0x002fc40007ffe0ff */
[----:B------:R-:W-:Y:S02]  /*33f0*/  ISETP.GE.AND P3, PT, R3, UR7, PT ;  /* 0x0000000703007c0c */ /* 0x000fe4000bf66270 */
[C---:B------:R-:W-:Y:S02]  /*3400*/  IADD3 R5, R19.reuse, 0x20, RZ ;  /* 0x0000002013057810 */ /* 0x040fe40007ffe0ff */
[----:B------:R-:W-:Y:S01]  /*3410*/  ISETP.GE.AND P5, PT, R4, UR7, PT ;  /* 0x0000000704007c0c */ /* 0x000fe2000bfa6270 */
[----:B------:R-:W-:Y:S01]  /*3420*/  IMAD.SHL.U32 R4, R19, 0x4, RZ ;  /* 0x0000000413047824 */ /* 0x000fe200078e00ff */
[----:B------:R-:W-:Y:S02]  /*3430*/  SHF.R.S32.HI R15, RZ, 0x1f, R19 ;  /* 0x0000001fff0f7819 */ /* 0x000fe40000011413 */
[----:B------:R-:W-:Y:S02]  /*3440*/  ISETP.GE.AND P4, PT, R5, UR7, PT ;  /* 0x0000000705007c0c */ /* 0x000fe4000bf86270 */
[----:B------:R-:W-:-:S02]  /*3450*/  ISETP.GE.AND P6, PT, R19, UR7, PT ;  /* 0x0000000713007c0c */ /* 0x000fc4000bfc6270 */
[----:B------:R-:W-:Y:S02]  /*3460*/  SHF.R.S32.HI R5, RZ, 0x1f, R3 ;  /* 0x0000001fff057819 */ /* 0x000fe40000011403 */
[----:B------:R-:W-:Y:S02]  /*3470*/  @!P3 LEA R6, P0, R3, UR10, 0x2 ;  /* 0x0000000a0306bc11 */ /* 0x000fe4000f8010ff */
[----:B------:R-:W-:Y:S02]  /*3480*/  IADD3 R4, P1, R4, UR10, RZ ;  /* 0x0000000a04047c10 */ /* 0x000fe4000ff3e0ff */
[----:B------:R-:W-:Y:S02]  /*3490*/  SHF.L.U64.HI R8, R19, 0x2, R15 ;  /* 0x0000000213087819 */ /* 0x000fe4000001020f */
[----:B------:R-:W-:Y:S02]  /*34a0*/  @!P3 LEA.HI.X R7, R3, UR9, R5, 0x2, P0 ;  /* 0x000000090307bc11 */ /* 0x000fe400080f1405 */
[----:B------:R-:W-:-:S03]  /*34b0*/  IADD3.X R5, R8, UR9, RZ, P1, !PT ;  /* 0x0000000908057c10 */ /* 0x000fc60008ffe4ff */
[----:B------:R-:W5:Y:S04]  /*34c0*/  @!P3 LDG.E R9, [R6.64] ;  /* 0x000000040609b981 */ /* 0x000f68000c1e1900 */
[----:B--2---:R-:W2:Y:S04]  /*34d0*/  @!P5 LDG.E R12, [R4.64+0x20] ;  /* 0x00002004040cd981 */ /* 0x004ea8000c1e1900 */
[----:B---3--:R-:W3:Y:S04]  /*34e0*/  @!P4 LDG.E R10, [R4.64+0x80] ;  /* 0x00008004040ac981 */ /* 0x008ee8000c1e1900 */
[----:B----4-:R-:W4:Y:S01]  /*34f0*/  @!P6 LDG.E R20, [R4.64] ;  /* 0x000000040414e981 */ /* 0x010f22000c1e1900 */
[----:B------:R-:W-:-:S06]  /*3500*/  UIMAD UR7, UR18, -0x80, UR14 ;  /* 0xffffff80120778a4 */ /* 0x000fcc000f8e020e */
[----:B------:R-:W-:Y:S01]  /*3510*/  ISETP.GE.AND P6, PT, R2, UR7, PT ;  /* 0x0000000702007c0c */ /* 0x000fe2000bfc6270 */
[----:B------:R-:W-:-:S04]  /*3520*/  UIMAD UR8, UR20, UR16, URZ ;  /* 0x00000010140872a4 */ /* 0x000fc8000f8e023f */
[----:B------:R-:W-:-:S08]  /*3530*/  UIMAD UR8, UR24, UR17, UR8 ;  /* 0x00000011180872a4 */ /* 0x000fd0000f8e0208 */
[----:B------:R-:W-:Y:S04]  /*3540*/  @P6 STS.128 [R0+0xc000], RZ ;  /* 0x00c000ff00006388 */ /* 0x000fe80000000c00 */
[----:B------:R-:W-:Y:S01]  /*3550*/  @P6 STS.128 [R0+0x10000], RZ ;  /* 0x010000ff00006388 */ /* 0x000fe20000000c00 */
[----:B------:R-:W-:Y:S01]  /*3560*/  IMAD.U32 R3, RZ, RZ, UR8 ;  /* 0x00000008ff037e24 */ /* 0x000fe2000f8e00ff */
[----:B------:R-:W-:Y:S02]  /*3570*/  BSSY B0, `(.L_x_746) ;  /* 0x0000026000007945 */ /* 0x000fe40003800000 */
[----:B--2---:R1:W-:Y:S04]  /*3580*/  STL [R1+0x10], R12 ;  /* 0x0000100c01007387 */ /* 0x0043e80000100800 */
[----:B---3--:R2:W-:Y:S04]  /*3590*/  STL [R1+0x4], R10 ;  /* 0x0000040a01007387 */ /* 0x0085e80000100800 */
[----:B-----5:R3:W-:Y:S04]  /*35a0*/  STL [R1+0x8], R9 ;  /* 0x0000080901007387 */ /* 0x0207e80000100800 */
[----:B----4-:R3:W-:Y:S01]  /*35b0*/  STL [R1+0xc], R20 ;  /* 0x00000c1401007387 */ /* 0x0107e20000100800 */
[----:B-1----:R-:W-:-:S04]  /*35c0*/  IMAD.U32 R12, RZ, RZ, UR24 ;  /* 0x00000018ff0c7e24 */ /* 0x002fc8000f8e00ff */
[----:B------:R-:W-:-:S05]  /*35d0*/  IMAD.WIDE.U32 R4, R12, c[0x0][0x198], R230 ;  /* 0x000066000c047a25 */ /* 0x000fca00078e00e6 */
[----:B------:R-:W-:-:S04]  /*35e0*/  IADD3 R6, P0, R4, UR22, RZ ;  /* 0x0000001604067c10 */ /* 0x000fc8000ff1e0ff */
[----:B------:R-:W-:Y:S01]  /*35f0*/  IADD3.X R7, R5, UR28, R3, P0, !PT ;  /* 0x0000001c05077c10 */ /* 0x000fe200087fe403 */
[----:B------:R-:W-:-:S04]  /*3600*/  IMAD R3, R13, c[0x0][0x1b0], RZ ;  /* 0x00006c000d037a24 */ /* 0x000fc800078e02ff */
[C---:B------:R-:W-:Y:S02]  /*3610*/  IMAD R3, R11.reuse, c[0x0][0x1b4], R3 ;  /* 0x00006d000b037a24 */ /* 0x040fe400078e0203 */
[----:B------:R-:W-:-:S04]  /*3620*/  IMAD.WIDE.U32 R6, R11, c[0x0][0x1b0], R6 ;  /* 0x00006c000b067a25 */ /* 0x000fc800078e0006 */
[----:B--2---:R-:W-:Y:S01]  /*3630*/  IMAD.IADD R10, R7, 0x1, R3 ;  /* 0x00000001070a7824 */ /* 0x004fe200078e0203 */
[----:B------:R-:W-:Y:S05]  /*3640*/  @P6 BRA `(.L_x_747) ;  /* 0x0000018000006947 */ /* 0x000fea0003800000 */
[----:B---3--:R-:W2:Y:S01]  /*3650*/  LDL R9, [R1] ;  /* 0x0000000001097983 */ /* 0x008ea20000100800 */
[----:B------:R-:W-:Y:S01]  /*3660*/  ISETP.GE.AND P1, PT, R230, c[0x0][0x220], PT ;  /* 0x00008800e6007a0c */ /* 0x000fe20003f26270 */
[----:B------:R-:W-:Y:S01]  /*3670*/  IMAD R3, R16, c[0x0][0x198], RZ ;  /* 0x0000660010037a24 */ /* 0x000fe200078e02ff */
[----:B------:R-:W-:Y:S01]  /*3680*/  MOV R5, R10 ;  /* 0x0000000a00057202 */ /* 0x000fe20000000f00 */
[----:B------:R-:W-:Y:S02]  /*3690*/  IMAD.MOV.U32 R4, RZ, RZ, R6 ;  /* 0x000000ffff047224 */ /* 0x000fe400078e0006 */
[C---:B------:R-:W-:Y:S02]  /*36a0*/  IMAD R3, R2.reuse, c[0x0][0x19c], R3 ;  /* 0x0000670002037a24 */ /* 0x040fe400078e0203 */
[----:B------:R-:W-:-:S04]  /*36b0*/  IMAD.WIDE.U32 R4, R2, c[0x0][0x198], R4 ;  /* 0x0000660002047a25 */ /* 0x000fc800078e0004 */
[----:B------:R-:W-:Y:S02]  /*36c0*/  IMAD.IADD R3, R5, 0x1, R3 ;  /* 0x0000000105037824 */ /* 0x000fe400078e0203 */
[C---:B------:R-:W-:Y:S01]  /*36d0*/  @!P1 LEA R8, P3, R4.reuse, c[0x0][0x168], 0x1 ;  /* 0x00005a0004089a11 */ /* 0x040fe200078608ff */
[----:B------:R1:W-:Y:S01]  /*36e0*/  @P1 STS.128 [R0+0xc000], RZ ;  /* 0x00c000ff00001388 */ /* 0x0003e20000000c00 */
[----:B--2---:R-:W-:Y:S02]  /*36f0*/  ISETP.GE.AND P0, PT, R9, c[0x0][0x220], PT ;  /* 0x0000880009007a0c */ /* 0x004fe40003f06270 */
[----:B------:R-:W-:-:S05]  /*3700*/  @!P1 LEA.HI.X R9, R4, c[0x0][0x16c], R3, 0x1, P3 ;  /* 0x00005b0004099a11 */ /* 0x000fca00018f0c03 */
[----:B------:R-:W-:Y:S01]  /*3710*/  @!PT LDS RZ, [RZ] ;  /* 0x00000000fffff984 */ /* 0x000fe20000000800 */
[----:B------:R-:W-:Y:S01]  /*3720*/  @!PT LDS RZ, [RZ] ;  /* 0x00000000fffff984 */ /* 0x000fe20000000800 */
[----:B------:R-:W-:Y:S01]  /*3730*/  @!PT LDS RZ, [RZ] ;  /* 0x00000000fffff984 */ /* 0x000fe20000000800 */
[----:B------:R1:W-:Y:S06]  /*3740*/  @!P1 LDGSTS.E.BYPASS.LTC128B.128 [R0+0xc000], [R8.64] ;  /* 0x0c00000008009fae */ /* 0x0003ec000b901d44 */
        /* <DEDUP_REMOVED lines=8> */
.L_x_747:
[----:B---3--:R-:W-:Y:S05]  /*37d0*/  BSYNC B0 ;  /* 0x0000000000007941 */ /* 0x008fea0003800000 */
.L_x_746:
[----:B------:R-:W-:Y:S01]  /*37e0*/  ISETP.GE.AND P5, PT, R14, UR7, PT ;  /* 0x000000070e007c0c */ /* 0x000fe2000bfa6270 */
[----:B------:R-:W-:-:S12]  /*37f0*/  BSSY B0, `(.L_x_748) ;  /* 0x000001e000007945 */ /* 0x000fd80003800000 */
[----:B------:R2:W-:Y:S04]  /*3800*/  @P5 STS.128 [R0+0xd000], RZ ;  /* 0x00d000ff00005388 */ /* 0x0005e80000000c00 */
[----:B------:R2:W-:Y:S01]  /*3810*/  @P5 STS.128 [R0+0x11000], RZ ;  /* 0x011000ff00005388 */ /* 0x0005e20000000c00 */
[----:B------:R-:W-:Y:S05]  /*3820*/  @P5 BRA `(.L_x_749) ;  /* 0x000001a000005947 */ /* 0x000fea0003800000 */
[----:B-1----:R-:W3:Y:S01]  /*3830*/  LDL R9, [R1] ;  /* 0x0000000001097983 */ /* 0x002ee20000100800 */
[----:B------:R-:W-:Y:S02]  /*3840*/  IADD3 R3, P0, R2, 0x20, RZ ;  /* 0x0000002002037810 */ /* 0x000fe40007f1e0ff */
[----:B------:R-:W-:Y:S02]  /*3850*/  ISETP.GE.AND P1, PT, R230, c[0x0][0x220], PT ;  /* 0x00008800e6007a0c */ /* 0x000fe40003f26270 */
[----:B------:R-:W-:Y:S01]  /*3860*/  MOV R5, R10 ;  /* 0x0000000a00057202 */ /* 0x000fe20000000f00 */
[----:B------:R-:W-:-:S04]  /*3870*/  IMAD.X R4, RZ, RZ, R16, P0 ;  /* 0x000000ffff047224 */ /* 0x000fc800000e0610 */
[----:B------:R-:W-:Y:S02]  /*3880*/  IMAD R8, R4, c[0x0][0x198], RZ ;  /* 0x0000660004087a24 */ /* 0x000fe400078e02ff */
[----:B------:R-:W-:-:S04]  /*3890*/  IMAD.MOV.U32 R4, RZ, RZ, R6 ;  /* 0x000000ffff047224 */ /* 0x000fc800078e0006 */
[C---:B------:R-:W-:Y:S01]  /*38a0*/  IMAD.WIDE.U32 R4, R3.reuse, c[0x0][0x198], R4 ;  /* 0x0000660003047a25 */ /* 0x040fe200078e0004 */
[----:B------:R1:W-:Y:S03]  /*38b0*/  @P1 STS.128 [R0+0xd000], RZ ;  /* 0x00d000ff00001388 */ /* 0x0003e60000000c00 */
[----:B------:R-:W-:Y:S01]  /*38c0*/  IMAD R3, R3, c[0x0][0x19c], R8 ;  /* 0x0000670003037a24 */ /* 0x000fe200078e0208 */
[----:B------:R-:W-:-:S03]  /*38d0*/  @!P1 LEA R8, P3, R4, c[0x0][0x168], 0x1 ;  /* 0x00005a0004089a11 */ /* 0x000fc600078608ff */
[----:B------:R-:W-:Y:S01]  /*38e0*/  IMAD.IADD R3, R5, 0x1, R3 ;  /* 0x0000000105037824 */ /* 0x000fe200078e0203 */
[----:B---3--:R-:W-:-:S04]  /*38f0*/  ISETP.GE.AND P0, PT, R9, c[0x0][0x220], PT ;  /* 0x0000880009007a0c */ /* 0x008fc80003f06270 */
        /* <DEDUP_REMOVED lines=13> */
.L_x_749:
[----:B------:R-:W-:Y:S05]  /*39d0*/  BSYNC B0 ;  /* 0x0000000000007941 */ /* 0x000fea0003800000 */
.L_x_748:
[----:B------:R-:W-:Y:S01]  /*39e0*/  IADD3 R3, R2, 0x40, RZ ;  /* 0x0000004002037810 */ /* 0x000fe20007ffe0ff */
[----:B------:R-:W-:Y:S03]  /*39f0*/  BSSY B0, `(.L_x_750) ;  /* 0x000001f000007945 */ /* 0x000fe60003800000 */
[----:B------:R-:W-:-:S13]  /*3a00*/  ISETP.GE.AND P4, PT, R3, UR7, PT ;  /* 0x0000000703007c0c */ /* 0x000fda000bf86270 */
[----:B------:R3:W-:Y:S04]  /*3a10*/  @P4 STS.128 [R0+0xe000], RZ ;  /* 0x00e000ff00004388 */ /* 0x0007e80000000c00 */
[----:B------:R3:W-:Y:S01]  /*3a20*/  @P4 STS.128 [R0+0x12000], RZ ;  /* 0x012000ff00004388 */ /* 0x0007e20000000c00 */
[----:B------:R-:W-:Y:S05]  /*3a30*/  @P4 BRA `(.L_x_751) ;  /* 0x000001a000004947 */ /* 0x000fea0003800000 */
[----:B-1----:R-:W4:Y:S01]  /*3a40*/  LDL R9, [R1] ;  /* 0x0000000001097983 */ /* 0x002f220000100800 */
        /* <DEDUP_REMOVED lines=11> */
[----:B----4-:R-:W-:-:S04]  /*3b00*/  ISETP.GE.AND P0, PT, R9, c[0x0][0x220], PT ;  /* 0x0000880009007a0c */ /* 0x010fc80003f06270 */
        /* <DEDUP_REMOVED lines=13> */
.L_x_751:
[----:B------:R-:W-:Y:S05]  /*3be0*/  BSYNC B0 ;  /* 0x0000000000007941 */ /* 0x000fea0003800000 */
.L_x_750:
[----:B------:R-:W-:Y:S01]  /*3bf0*/  IADD3 R3, R2, 0x60, RZ ;  /* 0x0000006002037810 */ /* 0x000fe20007ffe0ff */
[----:B------:R-:W-:Y:S03]  /*3c00*/  BSSY B0, `(.L_x_752) ;  /* 0x000001e000007945 */ /* 0x000fe60003800000 */
[----:B------:R-:W-:-:S13]  /*3c10*/  ISETP.GE.AND P3, PT, R3, UR7, PT ;  /* 0x0000000703007c0c */ /* 0x000fda000bf66270 */
[----:B------:R4:W-:Y:S04]  /*3c20*/  @P3 STS.128 [R0+0xf000], RZ ;  /* 0x00f000ff00003388 */ /* 0x0009e80000000c00 */
[----:B------:R4:W-:Y:S01]  /*3c30*/  @P3 STS.128 [R0+0x13000], RZ ;  /* 0x013000ff00003388 */ /* 0x0009e20000000c00 */
[----:B------:R-:W-:Y:S05]  /*3c40*/  @P3 BRA `(.L_x_753) ;  /* 0x0000019000003947 */ /* 0x000fea0003800000 */
[----:B-1----:R-:W5:Y:S01]  /*3c50*/  LDL R8, [R1] ;  /* 0x0000000001087983 */ /* 0x002f620000100800 */
        /* <DEDUP_REMOVED lines=14> */
[----:B------:R1:W-:Y:S01]  /*3d40*/  @!P1 LDGSTS.E.BYPASS.LTC128B.128 [R0+0xf000], [R4.64] ;  /* 0x0f00000004009fae */ /* 0x0003e2000b901d44 */
[----:B-----5:R-:W-:-:S13]  /*3d50*/  ISETP.GE.AND P0, PT, R8, c[0x0][0x220], PT ;  /* 0x0000880008007a0c */ /* 0x020fda0003f06270 */
        /* <DEDUP_REMOVED lines=8> */
.L_x_753:
[----:B------:R-:W-:Y:S05]  /*3de0*/  BSYNC B0 ;  /* 0x0000000000007941 */ /* 0x000fea0003800000 */
.L_x_752:
        /* <DEDUP_REMOVED lines=15> */
[----:B-1----:R-:W5:Y:S01]  /*3ee0*/  LDL R8, [R1] ;  /* 0x0000000001087983 */ /* 0x002f620000100800 */
[----:B------:R-:W-:Y:S01]  /*3ef0*/  ISETP.GE.AND P1, PT, R230, c[0x0][0x220], PT ;  /* 0x00008800e6007a0c */ /* 0x000fe20003f26270 */
[----:B------:R-:W-:Y:S01]  /*3f00*/  IMAD R3, R16, c[0x0][0x1a0], RZ ;  /* 0x0000680010037a24 */ /* 0x000fe200078e02ff */
[----:B------:R-:W-:Y:S01]  /*3f10*/  MOV R5, R10 ;  /* 0x0000000a00057202 */ /* 0x000fe20000000f00 */
[----:B------:R-:W-:Y:S02]  /*3f20*/  IMAD.MOV.U32 R4, RZ, RZ, R6 ;  /* 0x000000ffff047224 */ /* 0x000fe400078e0006 */
[C---:B------:R-:W-:Y:S02]  /*3f30*/  IMAD R3, R2.reuse, c[0x0][0x1a4], R3 ;  /* 0x0000690002037a24 */ /* 0x040fe400078e0203 */
[----:B------:R-:W-:-:S04]  /*3f40*/  IMAD.WIDE.U32 R4, R2, c[0x0][0x1a0], R4 ;  /* 0x0000680002047a25 */ /* 0x000fc800078e0004 */
[----:B------:R-:W-:Y:S02]  /*3f50*/  IMAD.IADD R3, R5, 0x1, R3 ;  /* 0x0000000105037824 */ /* 0x000fe400078e0203 */
[----:B------:R1:W-:Y:S01]  /*3f60*/  @P1 STS.128 [R0+0x14000], RZ ;  /* 0x014000ff00001388 */ /* 0x0003e20000000c00 */
[----:B-----5:R-:W-:Y:S02]  /*3f70*/  ISETP.GE.AND P0, PT, R8, c[0x0][0x220], PT ;  /* 0x0000880008007a0c */ /* 0x020fe40003f06270 */
        /* <DEDUP_REMOVED lines=14> */
.L_x_755:
[----:B-1----:R-:W-:Y:S05]  /*4060*/  BSYNC B0 ;  /* 0x0000000000007941 */ /* 0x002fea0003800000 */
.L_x_754:
[----:B------:R1:W-:Y:S01]  /*4070*/  @P5 STS.128 [R0+0x15000], RZ ;  /* 0x015000ff00005388 */ /* 0x0003e20000000c00 */
[----:B------:R-:W-:Y:S03]  /*4080*/  BSSY B0, `(.L_x_756) ;  /* 0x000001d000007945 */ /* 0x000fe60003800000 */
[----:B------:R1:W-:Y:S01]  /*4090*/  @P5 STS.128 [R0+0x19000], RZ ;  /* 0x019000ff00005388 */ /* 0x0003e20000000c00 */
[----:B------:R-:W-:Y:S05]  /*40a0*/  @P5 BRA `(.L_x_757) ;  /* 0x000001a000005947 */ /* 0x000fea0003800000 */
[----:B------:R-:W5:Y:S01]  /*40b0*/  LDL R9, [R1] ;  /* 0x0000000001097983 */ /* 0x000f620000100800 */
        /* <DEDUP_REMOVED lines=11> */
[----:B-----5:R-:W-:-:S04]  /*4170*/  ISETP.GE.AND P0, PT, R9, c[0x0][0x220], PT ;  /* 0x0000880009007a0c */ /* 0x020fc80003f06270 */
        /* <DEDUP_REMOVED lines=13> */
.L_x_757:
[----:B------:R-:W-:Y:S05]  /*4250*/  BSYNC B0 ;  /* 0x0000000000007941 */ /* 0x000fea0003800000 */
.L_x_756:
[----:B------:R1:W-:Y:S01]  /*4260*/  @P4 STS.128 [R0+0x16000], RZ ;  /* 0x016000ff00004388 */ /* 0x0003e20000000c00 */
[----:B------:R-:W-:Y:S03]  /*4270*/  BSSY B0, `(.L_x_758) ;  /* 0x000001d000007945 */ /* 0x000fe60003800000 */
        /* <DEDUP_REMOVED lines=28> */
.L_x_759:
[----:B------:R-:W-:Y:S05]  /*4440*/  BSYNC B0 ;  /* 0x0000000000007941 */ /* 0x000fea0003800000 */
.L_x_758:
        /* <DEDUP_REMOVED lines=29> */
.L_x_761:
[----:B------:R-:W-:Y:S05]  /*4620*/  BSYNC B0 ;  /* 0x0000000000007941 */ /* 0x000fea0003800000 */
.L_x_760:
        /* <DEDUP_REMOVED lines=8> */
[----:B------:R-:W-:Y:S01]  /*46b0*/  MOV R224, R217 ;  /* 0x000000d900e07202 */ /* 0x000fe20000000f00 */
[----:B------:R-:W-:Y:S01]  /*46c0*/  IMAD.IADD R0, R17, 0x1, -R0 ;  /* 0x0000000111007824 */ /* 0x000fe200078e0a00 */
[----:B------:R-:W-:Y:S01]  /*46d0*/  CS2R R158, SRZ ;  /* 0x00000000009e7805 */ /* 0x000fe2000001ff00 */
[----:B------:R-:W-:Y:S01]  /*46e0*/  CS2R R156, SRZ ;  /* 0x00000000009c7805 */ /* 0x000fe2000001ff00 */
        /* <DEDUP_REMOVED lines=17> */
[----:B------:R-:W-:Y:S01]  /*4800*/  CS2R R134, SRZ ;  /* 0x0000000000867805 */ /* 0x000fe2000001ff00 */
[----:B------:R-:W-:Y:S01]  /*4810*/  SHF.L.U32 R3, R19, 0x2, RZ ;  /* 0x0000000213037819 */ /* 0x000fe200000006ff */
        /* <DEDUP_REMOVED lines=16> */
[----:B------:R-:W-:Y:S01]  /*4920*/  IMAD.MOV.U32 R0, RZ, RZ, c[0x0][0x22c] ;  /* 0x00008b00ff007624 */ /* 0x000fe200078e00ff */
[----:B------:R-:W-:Y:S01]  /*4930*/  CS2R R110, SRZ ;  /* 0x00000000006e7805 */ /* 0x000fe2000001ff00 */
[----:B------:R-:W-:Y:S01]  /*4940*/  CS2R R108, SRZ ;  /* 0x00000000006c7805 */ /* 0x000fe2000001ff00 */
[----:B------:R-:W-:Y:S01]  /*4950*/  CS2R R114, SRZ ;  /* 0x0000000000727805 */ /* 0x000fe2000001ff00 */
[----:B------:R-:W-:Y:S01]  /*4960*/  IMAD R0, R0, c[0x0][0x1c0], RZ ;  /* 0x0000700000007a24 */ /* 0x000fe200078e02ff */
[----:B------:R-:W-:Y:S01]  /*4970*/  CS2R R112, SRZ ;  /* 0x0000000000707805 */ /* 0x000fe2000001ff00 */
[----:B------:R-:W-:Y:S01]  /*4980*/  CS2R R106, SRZ ;  /* 0x00000000006a7805 */ /* 0x000fe2000001ff00 */
[----:B------:R-:W-:Y:S01]  /*4990*/  CS2R R104, SRZ ;  /* 0x0000000000687805 */ /* 0x000fe2000001ff00 */
[----:B------:R-:W-:Y:S01]  /*49a0*/  IMAD.SHL.U32 R245, R0, 0x8, RZ ;  /* 0x0000000800f57824 */ /* 0x000fe200078e00ff */
        /* <DEDUP_REMOVED lines=12> */
[----:B------:R-:W-:Y:S01]  /*4a70*/  SHF.L.U64.HI R2, R19, 0x2, R15 ;  /* 0x0000000213027819 */ /* 0x000fe2000001020f */
        /* <DEDUP_REMOVED lines=29> */
[----:B------:R-:W-:Y:S01]  /*4c50*/  UIADD3 UR15, UR15, -UR14, URZ ;  /* 0x8000000e0f0f7290 */ /* 0x000fe2000fffe03f */
[----:B-1----:R-:W-:-:S05]  /*4c60*/  IMAD.SHL.U32 R2, R0, 0x10, RZ ;  /* 0x0000001000027824 */ /* 0x002fca00078e00ff */
[C---:B------:R-:W-:Y:S02]  /*4c70*/  IADD3 R4, R2.reuse, 0x20, RZ ;  /* 0x0000002002047810 */ /* 0x040fe40007ffe0ff */
[C---:B--2---:R-:W-:Y:S02]  /*4c80*/  IADD3 R3, R2.reuse, 0x40, RZ ;  /* 0x0000004002037810 */ /* 0x044fe40007ffe0ff */
[C---:B------:R-:W-:Y:S02]  /*4c90*/  IADD3 R4, R245.reuse, R4, RZ ;  /* 0x00000004f5047210 */ /* 0x040fe40007ffe0ff */
[----:B------:R-:W-:Y:S01]  /*4ca0*/  IADD3 R2, R2, 0x60, RZ ;  /* 0x0000006002027810 */ /* 0x000fe20007ffe0ff */
[C---:B------:R-:W-:Y:S02]  /*4cb0*/  IMAD.IADD R3, R245.reuse, 0x1, R3 ;  /* 0x00000001f5037824 */ /* 0x040fe400078e0203 */
[C---:B------:R-:W-:Y:S02]  /*4cc0*/  IMAD.IADD R4, R245.reuse, 0x1, R4 ;  /* 0x00000001f5047824 */ /* 0x040fe400078e0204 */
[C---:B------:R-:W-:Y:S01]  /*4cd0*/  IMAD.IADD R2, R245.reuse, 0x1, R2 ;  /* 0x00000001f5027824 */ /* 0x040fe200078e0202 */
[C---:B------:R-:W-:Y:S01]  /*4ce0*/  IADD3 R3, R245.reuse, R3, RZ ;  /* 0x00000003f5037210 */ /* 0x040fe20007ffe0ff */
[----:B------:R-:W-:-:S02]  /*4cf0*/  IMAD.IADD R4, R245, 0x1, R4 ;  /* 0x00000001f5047824 */ /* 0x000fc400078e0204 */
[C---:B------:R-:W-:Y:S02]  /*4d00*/  IMAD.IADD R2, R245.reuse, 0x1, R2 ;  /* 0x00000001f5027824 */ /* 0x040fe400078e0202 */
[C---:B------:R-:W-:Y:S02]  /*4d10*/  IMAD.IADD R3, R245.reuse, 0x1, R3 ;  /* 0x00000001f5037824 */ /* 0x040fe400078e0203 */
[C---:B------:R-:W-:Y:S01]  /*4d20*/  IMAD.IADD R4, R245.reuse, 0x1, R4 ;  /* 0x00000001f5047824 */ /* 0x040fe200078e0204 */
[C---:B------:R-:W-:Y:S01]  /*4d30*/  IADD3 R2, R245.reuse, R2, RZ ;  /* 0x00000002f5027210 */ /* 0x040fe20007ffe0ff */
[----:B------:R-:W-:-:S03]  /*4d40*/  IMAD.IADD R3, R245, 0x1, R3 ;  /* 0x00000001f5037824 */ /* 0x000fc600078e0203 */
[C---:B------:R-:W-:Y:S01]  /*4d50*/  IADD3 R0, R245.reuse, R4, RZ ;  /* 0x00000004f5007210 */ /* 0x040fe20007ffe0ff */
[C---:B------:R-:W-:Y:S01]  /*4d60*/  IMAD.IADD R2, R245.reuse, 0x1, R2 ;  /* 0x00000001f5027824 */ /* 0x040fe200078e0202 */
[----:B------:R-:W-:Y:S04]  /*4d70*/  STL [R1+0x1c], R4 ;  /* 0x00001c0401007387 */ /* 0x000fe80000100800 */
[----:B------:R1:W-:Y:S04]  /*4d80*/  STL [R1+0x18], R3 ;  /* 0x0000180301007387 */ /* 0x0003e80000100800 */
[----:B------:R2:W-:Y:S04]  /*4d90*/  STL [R1+0x28], R0 ;  /* 0x0000280001007387 */ /* 0x0005e80000100800 */
[----:B------:R3:W-:Y:S01]  /*4da0*/  STL [R1+0x14], R2 ;  /* 0x0000140201007387 */ /* 0x0007e20000100800 */
[----:B-1----:R-:W-:-:S02]  /*4db0*/  IMAD.IADD R3, R245, 0x1, R3 ;  /* 0x00000001f5037824 */ /* 0x002fc400078e0203 */
[----:B--2---:R-:W-:-:S03]  /*4dc0*/  IMAD.IADD R0, R245, 0x1, R2 ;  /* 0x00000001f5007824 */ /* 0x004fc600078e0202 */
[----:B------:R3:W-:Y:S04]  /*4dd0*/  STL [R1+0x24], R3 ;  /* 0x0000240301007387 */ /* 0x0007e80000100800 */
[----:B------:R3:W-:Y:S02]  /*4de0*/  STL [R1+0x20], R0 ;  /* 0x0000200001007387 */ /* 0x0007e40000100800 */
.L_x_764:
[----:B------:R-:W0:Y:S01]  /*4df0*/  LDGDEPBAR ;  /* 0x00000000000079af */ /* 0x000e220000000000 */
[C---:B---3--:R-:W-:Y:S01]  /*4e00*/  IADD3 R0, R209.reuse, R215, RZ ;  /* 0x000000d7d1007210 */ /* 0x048fe20007ffe0ff */
[----:B------:R-:W-:Y:S01]  /*4e10*/  USHF.L.U32 UR7, UR6, 0x6, URZ ;  /* 0x0000000606077899 */ /* 0x000fe2000800063f */
[-C--:B------:R-:W-:Y:S01]  /*4e20*/  IADD3 R3, R209, R192.reuse, RZ ;  /* 0x000000c0d1037210 */ /* 0x080fe20007ffe0ff */
[----:B------:R-:W-:Y:S01]  /*4e30*/  USHF.L.U32 UR8, UR18, 0x7, URZ ;  /* 0x0000000712087899 */ /* 0x000fe2000800063f */
[----:B------:R-:W-:Y:S01]  /*4e40*/  IADD3 R2, R0, R192, RZ ;  /* 0x000000c000027210 */ /* 0x000fe20007ffe0ff */
[----:B------:R-:W-:Y:S02]  /*4e50*/  UISETP.GE.AND UP0, UPT, UR7, UR15, UPT ;  /* 0x0000000f0700728c */ /* 0x000fe4000bf06270 */
[----:B------:R-:W2:Y:S01]  /*4e60*/  LDL R235, [R1+0x38] ;  /* 0x0000380001eb7983 */ /* 0x000ea20000100800 */
[----:B------:R-:W-:Y:S02]  /*4e70*/  UIADD3 UR8, UR8, 0x80, URZ ;  /* 0x0000008008087890 */ /* 0x000fe4000fffe03f */
[----:B------:R-:W-:Y:S01]  /*4e80*/  UISETP.GT.AND UP3, UPT, UR6, UR13, UPT ;  /* 0x0000000d0600728c */ /* 0x000fe2000bf64270 */
[----:B------:R-:W3:Y:S01]  /*4e90*/  LDL R234, [R1+0x4c] ;  /* 0x00004c0001ea7983 */ /* 0x000ee20000100800 */
[----:B------:R-:W-:Y:S03]  /*4ea0*/  UISETP.LT.AND UP0, UPT, UR8, UR14, UP0 ;  /* 0x0000000e0800728c */ /* 0x000fe60008701270 */
[----:B------:R-:W4:Y:S03]  /*4eb0*/  LDL R233, [R1+0xc] ;  /* 0x00000c0001e97983 */ /* 0x000f260000100800 */
[----:B------:R-:W-:Y:S01]  /*4ec0*/  PLOP3.LUT P0, PT, PT, PT, UP0, 0x80, 0x0 ;  /* 0x000000000000781c */ /* 0x000fe20003f0f008 */
[----:B------:R-:W2:Y:S04]  /*4ed0*/  LDL R232, [R1+0x10] ;  /* 0x0000100001e87983 */ /* 0x000ea80000100800 */
[----:B------:R-:W-:Y:S04]  /*4ee0*/  STL [R1+0xb0], R55 ;  /* 0x0000b03701007387 */ /* 0x000fe80000100800 */
        /* <DEDUP_REMOVED lines=18> */
[----:B------:R-:W-:Y:S01]  /*5010*/  STL [R1+0x64], R36 ;  /* 0x0000642401007387 */ /* 0x000fe20000100800 */
[----:B------:R-:W-:Y:S04]  /*5020*/  DEPBAR.LE SB0, 0x0 ;  /* 0x000080000000791a */ /* 0x000fe80000000000 */
[----:B------:R-:W-:Y:S08]  /*5030*/  BAR.SYNC.DEFER_BLOCKING 0x0 ;  /* 0x0000000000007b1d */ /* 0x000ff00000010000 */
[----:B------:R-:W-:Y:S08]  /*5040*/  LDSM.16.M88.4 R32, [R209] ;  /* 0x00000000d120783b */ /* 0x000ff00000000200 */
[----:B------:R-:W1:Y:S08]  /*5050*/  LDSM.16.M88.4 R16, [R210+0xc000] ;  /* 0x00c00000d210783b */ /* 0x000e700000000200 */
[----:B------:R-:W1:Y:S08]  /*5060*/  LDSM.16.M88.4 R28, [R209+0x1000] ;  /* 0x00100000d11c783b */ /* 0x000e700000000200 */
[----:B------:R-:W1:Y:S08]  /*5070*/  LDSM.16.M88.4 R164, [R210+0xc800] ;  /* 0x00c80000d2a4783b */ /* 0x000e700000000200 */
[----:B------:R-:W-:Y:S08]  /*5080*/  LDSM.16.M88.4 R168, [R0] ;  /* 0x0000000000a8783b */ /* 0x000ff00000000200 */
[----:B------:R-:W1:Y:S02]  /*5090*/  LDSM.16.M88.4 R172, [R211+0xc000] ;  /* 0x00c00000d3ac783b */ /* 0x000e640000000200 */
[-C--:B-1----:R-:W-:Y:S06]  /*50a0*/  HMMA.16816.F32 R4, R32, R16.reuse, RZ ;  /* 0x000000102004723c */ /* 0x082fec00000018ff */
[----:B------:R-:W1:Y:S02]  /*50b0*/  LDSM.16.M88.4 R176, [R0+0x1000] ;  /* 0x0010000000b0783b */ /* 0x000e640000000200 */
[C---:B------:R-:W-:Y:S06]  /*50c0*/  HMMA.16816.F32 R8, R28.reuse, R16, RZ ;  /* 0x000000101c08723c */ /* 0x040fec00000018ff */
[----:B------:R-:W1:Y:S02]  /*50d0*/  LDSM.16.M88.4 R180, [R211+0xc800] ;  /* 0x00c80000d3b4783b */ /* 0x000e640000000200 */
[-C--:B------:R-:W-:Y:S06]  /*50e0*/  HMMA.16816.F32 R12, R28, R18.reuse, RZ ;  /* 0x000000121c0c723c */ /* 0x080fec00000018ff */
[----:B------:R-:W-:Y:S02]  /*50f0*/  LDSM.16.M88.4 R184, [R3] ;  /* 0x0000000003b8783b */ /* 0x000fe40000000200 */
[C---:B------:R-:W-:Y:S06]  /*5100*/  HMMA.16816.F32 R16, R32.reuse, R18, RZ ;  /* 0x000000122010723c */ /* 0x040fec00000018ff */
[----:B------:R-:W1:Y:S02]  /*5110*/  LDSM.16.M88.4 R188, [R213+0xc000] ;  /* 0x00c00000d5bc783b */ /* 0x000e640000000200 */
[-C--:B------:R-:W-:Y:S06]  /*5120*/  HMMA.16816.F32 R20, R32, R164.reuse, RZ ;  /* 0x000000a42014723c */ /* 0x080fec00000018ff */
[----:B------:R-:W-:Y:S02]  /*5130*/  LDSM.16.M88.4 R192, [R213+0xc800] ;  /* 0x00c80000d5c0783b */ /* 0x000fe40000000200 */
[C---:B------:R-:W-:Y:S06]  /*5140*/  HMMA.16816.F32 R24, R28.reuse, R164, RZ ;  /* 0x000000a41c18723c */ /* 0x040fec00000018ff */
[----:B------:R-:W-:Y:S02]  /*5150*/  LDSM.16.M88.4 R196, [R2] ;  /* 0x0000000002c4783b */ /* 0x000fe40000000200 */
[-C--:B------:R-:W-:Y:S06]  /*5160*/  HMMA.16816.F32 R28, R28, R166.reuse, RZ ;  /* 0x000000a61c1c723c */ /* 0x080fec00000018ff */
[----:B------:R-:W-:Y:S02]  /*5170*/  LDSM.16.M88.4 R200, [R212+0xc000] ;  /* 0x00c00000d4c8783b */ /* 0x000fe40000000200 */
[----:B------:R-:W-:Y:S06]  /*5180*/  HMMA.16816.F32 R32, R32, R166, RZ ;  /* 0x000000a62020723c */ /* 0x000fec00000018ff */
[----:B------:R-:W3:Y:S02]  /*5190*/  LDSM.16.M88.4 R164, [R3+0x1000] ;  /* 0x0010000003a4783b */ /* 0x000ee40000000200 */
[-C--:B------:R-:W-:Y:S08]  /*51a0*/  HMMA.16816.F32 R4, R168, R172.reuse, R4 ;  /* 0x000000aca804723c */ /* 0x080ff00000001804 */
[C---:B-1----:R-:W-:Y:S08]  /*51b0*/  HMMA.16816.F32 R8, R176.reuse, R172, R8 ;  /* 0x000000acb008723c */ /* 0x042ff00000001808 */
        /* <DEDUP_REMOVED lines=9> */
[-C--:B------:R-:W-:Y:S01]  /*5250*/  HMMA.16816.F32 R4, R184, R188.reuse, R4 ;  /* 0x000000bcb804723c */ /* 0x080fe20000001804 */
[----:B------:R-:W1:Y:S07]  /*5260*/  LDSM.16.M88.4 R180, [R210+0x10000] ;  /* 0x01000000d2b4783b */ /* 0x000e6e0000000200 */
[C---:B---3--:R-:W-:Y:S04]  /*5270*/  HMMA.16816.F32 R8, R164.reuse, R188, R8 ;  /* 0x000000bca408723c */ /* 0x048fe80000001808 */
[----:B----4-:R-:W-:Y:S04]  /*5280*/  FSETP.NEU.FTZ.AND P2, PT, R233, -INF , PT ;  /* 0xff800000e900780b */ /* 0x010fe80003f5d000 */
[-C--:B------:R-:W-:Y:S08]  /*5290*/  HMMA.16816.F32 R12, R164, R190.reuse, R12 ;  /* 0x000000bea40c723c */ /* 0x080ff0000000180c */
[C---:B------:R-:W-:Y:S01]  /*52a0*/  HMMA.16816.F32 R16, R184.reuse, R190, R16 ;  /* 0x000000beb810723c */ /* 0x040fe20000001810 */
[----:B------:R-:W-:Y:S07]  /*52b0*/  LDSM.16.M88.4 R188, [R0+0x2000] ;  /* 0x0020000000bc783b */ /* 0x000fee0000000200 */
[-C--:B------:R-:W-:Y:S08]  /*52c0*/  HMMA.16816.F32 R20, R184, R192.reuse, R20 ;  /* 0x000000c0b814723c */ /* 0x080ff00000001814 */
[C---:B------:R-:W-:Y:S08]  /*52d0*/  HMMA.16816.F32 R24, R164.reuse, R192, R24 ;  /* 0x000000c0a418723c */ /* 0x040ff00000001818 */
[-C--:B------:R-:W-:Y:S01]  /*52e0*/  HMMA.16816.F32 R28, R164, R194.reuse, R28 ;  /* 0x000000c2a41c723c */ /* 0x080fe2000000181c */
[----:B------:R-:W3:Y:S07]  /*52f0*/  LDSM.16.M88.4 R164, [R209+0x3000] ;  /* 0x00300000d1a4783b */ /* 0x000eee0000000200 */
[----:B------:R-:W-:Y:S01]  /*5300*/  HMMA.16816.F32 R32, R184, R194, R32 ;  /* 0x000000c2b820723c */ /* 0x000fe20000001820 */
[----:B------:R-:W4:Y:S07]  /*5310*/  LDSM.16.M88.4 R184, [R210+0x10800] ;  /* 0x01080000d2b8783b */ /* 0x000f2e0000000200 */
[-C--:B------:R-:W-:Y:S01]  /*5320*/  HMMA.16816.F32 R4, R196, R200.reuse, R4 ;  /* 0x000000c8c404723c */ /* 0x080fe20000001804 */
[----:B------:R-:W2:Y:S07]  /*5330*/  LDSM.16.M88.4 R192, [R211+0x10000] ;  /* 0x01000000d3c0783b */ /* 0x000eae0000000200 */
[C---:B-1----:R-:W-:Y:S08]  /*5340*/  HMMA.16816.F32 R8, R168.reuse, R200, R8 ;  /* 0x000000c8a808723c */ /* 0x042ff00000001808 */
[-C--:B------:R-:W-:Y:S08]  /*5350*/  HMMA.16816.F32 R12, R168, R202.reuse, R12 ;  /* 0x000000caa80c723c */ /* 0x080ff0000000180c */
[C---:B------:R-:W-:Y:S01]  /*5360*/  HMMA.16816.F32 R16, R196.reuse, R202, R16 ;  /* 0x000000cac410723c */ /* 0x040fe20000001810 */
[----:B------:R-:W-:Y:S07]  /*5370*/  LDSM.16.M88.4 R200, [R213+0x10000] ;  /* 0x01000000d5c8783b */ /* 0x000fee0000000200 */
[-C--:B------:R-:W-:Y:S08]  /*5380*/  HMMA.16816.F32 R20, R196, R172.reuse, R20 ;  /* 0x000000acc414723c */ /* 0x080ff00000001814 */
[C---:B------:R-:W-:Y:S08]  /*5390*/  HMMA.16816.F32 R24, R168.reuse, R172, R24 ;  /* 0x000000aca818723c */ /* 0x040ff00000001818 */
[-C--:B------:R-:W-:Y:S01]  /*53a0*/  HMMA.16816.F32 R28, R168, R174.reuse, R28 ;  /* 0x000000aea81c723c */ /* 0x080fe2000000181c */
[----:B------:R1:W2:Y:S07]  /*53b0*/  LDSM.16.M88.4 R168, [R0+0x3000] ;  /* 0x0030000000a8783b */ /* 0x0002ae0000000200 */
[----:B------:R-:W-:Y:S01]  /*53c0*/  HMMA.16816.F32 R32, R196, R174, R32 ;  /* 0x000000aec420723c */ /* 0x000fe20000001820 */
[----:B------:R-:W2:Y:S07]  /*53d0*/  LDSM.16.M88.4 R172, [R211+0x10800] ;  /* 0x01080000d3ac783b */ /* 0x000eae0000000200 */
[-C--:B------:R-:W-:Y:S01]  /*53e0*/  HMMA.16816.F32 R4, R176, R180.reuse, R4 ;  /* 0x000000b4b004723c */ /* 0x080fe20000001804 */
[----:B------:R-:W2:Y:S07]  /*53f0*/  LDSM.16.M88.4 R196, [R3+0x2000] ;  /* 0x0020000003c4783b */ /* 0x000eae0000000200 */
[C---:B---3--:R-:W-:Y:S01]  /*5400*/  HMMA.16816.F32 R8, R164.reuse, R180, R8 ;  /* 0x000000b4a408723c */ /* 0x048fe20000001808 */
[----:B-1----:R-:W-:Y:S04]  /*5410*/  MOV R0, UR18 ;  /* 0x0000001200007c02 */ /* 0x002fe80008000f00 */
[----:B------:R-:W-:Y:S03]  /*5420*/  @!P0 LEA R0, R0, R234, 0x7 ;  /* 0x000000ea00008211 */ /* 0x000fe600078e38ff */
        /* <DEDUP_REMOVED lines=8> */
[----:B------:R-:W3:Y:S07]  /*54b0*/  LDSM.16.M88.4 R176, [R213+0x10800] ;  /* 0x01080000d5b0783b */ /* 0x000eee0000000200 */
[-C--:B--2---:R-:W-:Y:S01]  /*54c0*/  HMMA.16816.F32 R4, R188, R192.reuse, R4 ;  /* 0x000000c0bc04723c */ /* 0x084fe20000001804 */
[----:B------:R-:W2:Y:S07]  /*54d0*/  LDSM.16.M88.4 R184, [R212+0x10000] ;  /* 0x01000000d4b8783b */ /* 0x000eae0000000200 */
[C---:B------:R-:W-:Y:S08]  /*54e0*/  HMMA.16816.F32 R8, R168.reuse, R192, R8 ;  /* 0x000000c0a808723c */ /* 0x040ff00000001808 */
[-C--:B------:R-:W-:Y:S08]  /*54f0*/  HMMA.16816.F32 R12, R168, R194.reuse, R12 ;  /* 0x000000c2a80c723c */ /* 0x080ff0000000180c */
[C---:B------:R-:W-:Y:S08]  /*5500*/  HMMA.16816.F32 R16, R188.reuse, R194, R16 ;  /* 0x000000c2bc10723c */ /* 0x040ff00000001810 */
[-C--:B------:R-:W-:Y:S08]  /*5510*/  HMMA.16816.F32 R20, R188, R172.reuse, R20 ;  /* 0x000000acbc14723c */ /* 0x080ff00000001814 */
[C---:B------:R-:W-:Y:S08]  /*5520*/  HMMA.16816.F32 R24, R168.reuse, R172, R24 ;  /* 0x000000aca818723c */ /* 0x040ff00000001818 */
[-C--:B------:R-:W-:Y:S01]  /*5530*/  HMMA.16816.F32 R28, R168, R174.reuse, R28 ;  /* 0x000000aea81c723c */ /* 0x080fe2000000181c */
[----:B------:R4:W2:Y:S07]  /*5540*/  LDSM.16.M88.4 R168, [R2+0x3000] ;  /* 0x0030000002a8783b */ /* 0x0008ae0000000200 */
[----:B------:R-:W-:Y:S08]  /*5550*/  HMMA.16816.F32 R32, R188, R174, R32 ;  /* 0x000000aebc20723c */ /* 0x000ff00000001820 */
[-C--:B------:R-:W-:Y:S08]  /*5560*/  HMMA.16816.F32 R4, R196, R200.reuse, R4 ;  /* 0x000000c8c404723c */ /* 0x080ff00000001804 */
[C---:B-1----:R-:W-:Y:S04]  /*5570*/  HMMA.16816.F32 R8, R164.reuse, R200, R8 ;  /* 0x000000c8a408723c */ /* 0x042fe80000001808 */
[----:B----4-:R-:W-:Y:S04]  /*5580*/  @!P0 IADD3 R2, R235, UR7, RZ ;  /* 0x00000007eb028c10 */ /* 0x010fe8000fffe0ff */
[-C--:B------:R-:W-:Y:S08]  /*5590*/  HMMA.16816.F32 R12, R164, R202.reuse, R12 ;  /* 0x000000caa40c723c */ /* 0x080ff0000000180c */
[C---:B------:R-:W-:Y:S08]  /*55a0*/  HMMA.16816.F32 R16, R196.reuse, R202, R16 ;  /* 0x000000cac410723c */ /* 0x040ff00000001810 */
[-C--:B---3--:R-:W-:Y:S08]  /*55b0*/  HMMA.16816.F32 R20, R196, R176.reuse, R20 ;  /* 0x000000b0c414723c */ /* 0x088ff00000001814 */
[C---:B------:R-:W-:Y:S08]  /*55c0*/  HMMA.16816.F32 R24, R164.reuse, R176, R24 ;  /* 0x000000b0a418723c */ /* 0x040ff00000001818 */
[-C--:B------:R-:W-:Y:S08]  /*55d0*/  HMMA.16816.F32 R28, R164, R178.reuse, R28 ;  /* 0x000000b2a41c723c */ /* 0x080ff0000000181c */
[----:B------:R-:W-:Y:S08]  /*55e0*/  HMMA.16816.F32 R32, R196, R178, R32 ;  /* 0x000000b2c420723c */ /* 0x000ff00000001820 */
[-C--:B--2---:R-:W-:Y:S08]  /*55f0*/  HMMA.16816.F32 R4, R180, R184.reuse, R4 ;  /* 0x000000b8b404723c */ /* 0x084ff00000001804 */
[C---:B------:R-:W-:Y:S07]  /*5600*/  HMMA.16816.F32 R8, R168.reuse, R184, R8 ;  /* 0x000000b8a808723c */ /* 0x040fee0000001808 */
[----:B------:R-:W-:Y:S01]  /*5610*/  MOV R184, 0x40 ;  /* 0x0000004000b87802 */ /* 0x000fe20000000f00 */
[-C--:B------:R-:W-:Y:S04]  /*5620*/  HMMA.16816.F32 R12, R168, R186.reuse, R12 ;  /* 0x000000baa80c723c */ /* 0x080fe8000000180c */
[----:B------:R-:W-:Y:S04]  /*5630*/  SEL R192, R184, 0xffffffc0, !P1 ;  /* 0xffffffc0b8c07807 */ /* 0x000fe80004800000 */
[----:B------:R-:W-:Y:S01]  /*5640*/  FMUL.FTZ R4, R4, c[0x0][0x2ec] ;  /* 0x0000bb0004047a20 */ /* 0x000fe20000410000 */
[----:B------:R-:W-:Y:S01]  /*5650*/  IADD3 R184, R192, R207, RZ ;  /* 0x000000cfc0b87210 */ /* 0x000fe20007ffe0ff */
[C---:B------:R-:W-:Y:S02]  /*5660*/  HMMA.16816.F32 R16, R180.reuse, R186, R16 ;  /* 0x000000bab410723c */ /* 0x040fe40000001810 */
[----:B------:R-:W1:Y:S02]  /*5670*/  MUFU.TANH R188, R4 ;  /* 0x0000000400bc7308 */ /* 0x000e640000002400 */
[----:B------:R-:W-:Y:S02]  /*5680*/  FMUL.FTZ R5, R5, c[0x0][0x2ec] ;  /* 0x0000bb0005057a20 */ /* 0x000fe40000410000 */
[----:B------:R-:W-:Y:S02]  /*5690*/  FMUL.FTZ R6, R6, c[0x0][0x2ec] ;  /* 0x0000bb0006067a20 */ /* 0x000fe40000410000 */
[----:B------:R-:W-:Y:S04]  /*56a0*/  FMUL.FTZ R7, R7, c[0x0][0x2ec] ;  /* 0x0000bb0007077a20 */ /* 0x000fe80000410000 */
[----:B------:R-:W2:Y:S01]  /*56b0*/  MUFU.TANH R191, R5 ;  /* 0x0000000500bf7308 */ /* 0x000ea20000002400 */
[----:B------:R-:W-:Y:S02]  /*56c0*/  FMUL.FTZ R11, R11, c[0x0][0x2ec] ;  /* 0x0000bb000b0b7a20 */ /* 0x000fe40000410000 */
[----:B------:R-:W-:Y:S02]  /*56d0*/  FMUL.FTZ R13, R13, c[0x0][0x2ec] ;  /* 0x0000bb000d0d7a20 */ /* 0x000fe40000410000 */
[----:B------:R-:W-:Y:S02]  /*56e0*/  FMUL.FTZ R15, R15, c[0x0][0x2ec] ;  /* 0x0000bb000f0f7a20 */ /* 0x000fe40000410000 */
[----:B------:R-:W-:Y:S02]  /*56f0*/  FMUL.FTZ R10, R10, c[0x0][0x2ec] ;  /* 0x0000bb000a0a7a20 */ /* 0x000fe40000410000 */
[----:B------:R-:W-:Y:S01]  /*5700*/  FMUL.FTZ R14, R14, c[0x0][0x2ec] ;  /* 0x0000bb000e0e7a20 */ /* 0x000fe20000410000 */
[----:B------:R3:W-:Y:S01]  /*5710*/  MUFU.TANH R240, R13 ;  /* 0x0000000d00f07308 */ /* 0x0007e20000002400 */
[----:B------:R-:W-:Y:S02]  /*5720*/  FMUL.FTZ R9, R9, c[0x0][0x2ec] ;  /* 0x0000bb0009097a20 */ /* 0x000fe40000410000 */
[----:B------:R-:W-:Y:S01]  /*5730*/  FMUL.FTZ R17, R17, c[0x0][0x2ec] ;  /* 0x0000bb0011117a20 */ /* 0x000fe20000410000 */
[----:B-1----:R-:W-:Y:S01]  /*5740*/  MOV R3, R188 ;  /* 0x000000bc00037202 */ /* 0x002fe20000000f00 */
[----:B------:R-:W-:Y:S02]  /*5750*/  FMUL.FTZ R18, R18, c[0x0][0x2ec] ;  /* 0x0000bb0012127a20 */ /* 0x000fe40000410000 */
[----:B------:R-:W-:Y:S02]  /*5760*/  FMUL.FTZ R19, R19, c[0x0][0x2ec] ;  /* 0x0000bb0013137a20 */ /* 0x000fe40000410000 */
[----:B------:R-:W-:Y:S01]  /*5770*/  FMUL.FTZ R16, R16, c[0x0][0x2ec] ;  /* 0x0000bb0010107a20 */ /* 0x000fe20000410000 */
[----:B------:R-:W1:Y:S01]  /*5780*/  MUFU.TANH R225, R6 ;  /* 0x0000000600e17308 */ /* 0x000e620000002400 */
[----:B------:R-:W-:Y:S02]  /*5790*/  FMUL.FTZ R12, R12, c[0x0][0x2ec] ;  /* 0x0000bb000c0c7a20 */ /* 0x000fe40000410000 */
[----:B------:R-:W-:Y:S07]  /*57a0*/  FMUL.FTZ R8, R8, c[0x0][0x2ec] ;  /* 0x0000bb0008087a20 */ /* 0x000fee0000410000 */
[----:B------:R4:W-:Y:S01]  /*57b0*/  MUFU.TANH R39, R15 ;  /* 0x0000000f00277308 */ /* 0x0009e20000002400 */
[----:B---3--:R-:W3:Y:S09]  /*57c0*/  LDL R13, [R1+0x4] ;  /* 0x00000400010d7983 */ /* 0x008ef20000100800 */
[----:B------:R1:W-:Y:S10]  /*57d0*/  MUFU.TANH R203, R7 ;  /* 0x0000000700cb7308 */ /* 0x0003f40000002400 */
[----:B------:R2:W-:Y:S01]  /*57e0*/  MUFU.TANH R41, R11 ;  /* 0x0000000b00297308 */ /* 0x0005e20000002400 */
[----:B----4-:R-:W4:Y:S09]  /*57f0*/  LDL R15, [R1+0x8] ;  /* 0x00000800010f7983 */ /* 0x010f320000100800 */
[----:B------:R-:W-:Y:S01]  /*5800*/  MUFU.TANH R190, R16 ;  /* 0x0000001000be7308 */ /* 0x000fe20000002400 */
[----:B-1----:R-:W1:Y:S09]  /*5810*/  LDSM.16.M88.4 R4, [R212+0x10800] ;  /* 0x01080000d404783b */ /* 0x002e720000000200 */
[----:B------:R1:W1:Y:S01]  /*5820*/  MUFU.TANH R244, R9 ;  /* 0x0000000900f47308 */ /* 0x0002620000002400 */
[----:B--2---:R-:W-:Y:S04]  /*5830*/  @!P0 IMNMX R11, R2, UR14, PT ;  /* 0x0000000e020b8c17 */ /* 0x004fe8000b800200 */
[-C--:B------:R-:W-:Y:S05]  /*5840*/  @!P0 ISETP.GE.AND P3, PT, R0, R11.reuse, PT ;  /* 0x0000000b0000820c */ /* 0x080fea0003f66270 */
[----:B------:R-:W-:Y:S01]  /*5850*/  MUFU.TANH R186, R17 ;  /* 0x0000001100ba7308 */ /* 0x000fe20000002400 */
[----:B------:R-:W-:Y:S09]  /*5860*/  @!P0 FSEL R3, R188, -INF , !P3 ;  /* 0xff800000bc038808 */ /* 0x000ff20005800000 */
[----:B------:R2:W-:Y:S01]  /*5870*/  MUFU.TANH R241, R12 ;  /* 0x0000000c00f17308 */ /* 0x0005e20000002400 */
[----:B-1----:R-:W-:Y:S05]  /*5880*/  FMUL.FTZ R9, R233, 1.4426950216293334961 ;  /* 0x3fb8aa3be9097820 */ /* 0x002fea0000410000 */
[----:B------:R-:W-:Y:S04]  /*5890*/  FSEL R9, R9, RZ, P2 ;  /* 0x000000ff09097208 */ /* 0x000fe80001000000 */
[----:B------:R1:W-:Y:S01]  /*58a0*/  MUFU.TANH R247, R8 ;  /* 0x0000000800f77308 */ /* 0x0003e20000002400 */
[-C--:B------:R-:W-:Y:S09]  /*58b0*/  HMMA.16816.F32 R20, R180, R4.reuse, R20 ;  /* 0x00000004b414723c */ /* 0x080ff20000001814 */
[----:B------:R1:W-:Y:S01]  /*58c0*/  MUFU.TANH R42, R10 ;  /* 0x0000000a002a7308 */ /* 0x0003e20000002400 */
[C---:B------:R-:W-:Y:S04]  /*58d0*/  HMMA.16816.F32 R24, R168.reuse, R4, R24 ;  /* 0x00000004a818723c */ /* 0x040fe80000001818 */
[----:B--2---:R-:W-:Y:S03]  /*58e0*/  @!P0 IADD3 R12, R0, 0x1, RZ ;  /* 0x00000001000c8810 */ /* 0x004fe60007ffe0ff */
[----:B------:R-:W-:Y:S01]  /*58f0*/  @!P0 IADD3 R5, R2, 0x20, RZ ;  /* 0x0000002002058810 */ /* 0x000fe20007ffe0ff */
[-C--:B------:R-:W-:Y:S01]  /*5900*/  HMMA.16816.F32 R28, R168, R6.reuse, R28 ;  /* 0x00000006a81c723c */ /* 0x080fe2000000181c */
[----:B------:R2:W2:Y:S02]  /*5910*/  MUFU.TANH R40, R14 ;  /* 0x0000000e00287308 */ /* 0x0004a40000002400 */
[----:B------:R-:W-:Y:S01]  /*5920*/  @!P0 ISETP.GE.AND P2, PT, R12, R11, PT ;  /* 0x0000000b0c00820c */ /* 0x000fe20003f46270 */
[--C-:B-1----:R-:W-:Y:S01]  /*5930*/  FFMA.FTZ R8, R3, c[0x0][0x23c], -R9.reuse ;  /* 0x00008f0003087a23 */ /* 0x102fe20000010809 */
[----:B------:R-:W-:Y:S02]  /*5940*/  MOV R3, R191 ;  /* 0x000000bf00037202 */ /* 0x000fe40000000f00 */
[----:B------:R-:W-:Y:S01]  /*5950*/  @!P0 FSEL R3, R191, -INF , !P2 ;  /* 0xff800000bf038808 */ /* 0x000fe20005000000 */
[----:B------:R-:W-:Y:S03]  /*5960*/  HMMA.16816.F32 R32, R180, R6, R32 ;  /* 0x00000006b420723c */ /* 0x000fe60000001820 */
[----:B------:R1:W-:Y:S01]  /*5970*/  MUFU.EX2 R248, R8 ;  /* 0x0000000800f87308 */ /* 0x0003e20000000800 */
[----:B------:R-:W-:Y:S01]  /*5980*/  FFMA.FTZ R4, R3, c[0x0][0x23c], -R9 ;  /* 0x00008f0003047a23 */ /* 0x000fe20000010809 */
[----:B------:R-:W-:Y:S01]  /*5990*/  FSETP.NEU.FTZ.AND P2, PT, R232, -INF , PT ;  /* 0xff800000e800780b */ /* 0x000fe20003f5d000 */
[----:B------:R-:W-:Y:S01]  /*59a0*/  FMUL.FTZ R20, R20, c[0x0][0x2ec] ;  /* 0x0000bb0014147a20 */ /* 0x000fe20000410000 */
[----:B------:R-:W-:Y:S01]  /*59b0*/  @!P0 IADD3 R10, R2, 0x8, RZ ;  /* 0x00000008020a8810 */ /* 0x000fe20007ffe0ff */
[----:B------:R-:W-:Y:S01]  /*59c0*/  FMUL.FTZ R21, R21, c[0x0][0x2ec] ;  /* 0x0000bb0015157a20 */ /* 0x000fe20000410000 */
[----:B------:R-:W-:Y:S03]  /*59d0*/  MOV R3, R225 ;  /* 0x000000e100037202 */ /* 0x000fe60000000f00 */
[----:B------:R-:W-:Y:S01]  /*59e0*/  @!P0 IMNMX R10, R10, UR14, PT ;  /* 0x0000000e0a0a8c17 */ /* 0x000fe2000b800200 */
[----:B------:R1:W-:Y:S01]  /*59f0*/  MUFU.EX2 R246, R4 ;  /* 0x0000000400f67308 */ /* 0x0003e20000000800 */
[----:B------:R-:W-:Y:S01]  /*5a00*/  @!P0 IMNMX R5, R5, UR14, PT ;  /* 0x0000000e05058c17 */ /* 0x000fe2000b800200 */
[----:B------:R-:W-:Y:S01]  /*5a10*/  FMUL.FTZ R22, R22, c[0x0][0x2ec] ;  /* 0x0000bb0016167a20 */ /* 0x000fe20000410000 */
[----:B------:R-:W-:Y:S01]  /*5a20*/  @!P0 ISETP.GE.AND P3, PT, R0, R10, PT ;  /* 0x0000000a0000820c */ /* 0x000fe20003f66270 */
[----:B------:R-:W-:Y:S01]  /*5a30*/  FMUL.FTZ R23, R23, c[0x0][0x2ec] ;  /* 0x0000bb0017177a20 */ /* 0x000fe20000410000 */
[----:B--2---:R-:W-:Y:S01]  /*5a40*/  @!P0 IADD3 R14, R2, 0x28, RZ ;  /* 0x00000028020e8810 */ /* 0x004fe20007ffe0ff */
[----:B------:R-:W-:Y:S01]  /*5a50*/  FMUL.FTZ R24, R24, c[0x0][0x2ec] ;  /* 0x0000bb0018187a20 */ /* 0x000fe20000410000 */
[----:B------:R-:W-:Y:S01]  /*5a60*/  @!P0 FSEL R3, R225, -INF , !P3 ;  /* 0xff800000e1038808 */ /* 0x000fe20005800000 */
[----:B------:R-:W-:Y:S01]  /*5a70*/  FMUL.FTZ R25, R25, c[0x0][0x2ec] ;  /* 0x0000bb0019197a20 */ /* 0x000fe20000410000 */
[----:B------:R-:W-:Y:S01]  /*5a80*/  @!P0 ISETP.GE.AND P3, PT, R0, R5, PT ;  /* 0x000000050000820c */ /* 0x000fe20003f66270 */
[----:B------:R-:W-:Y:S01]  /*5a90*/  MUFU.TANH R197, R18 ;  /* 0x0000001200c57308 */ /* 0x000fe20000002400 */
[----:B------:R-:W-:Y:S01]  /*5aa0*/  MOV R2, R244 ;  /* 0x000000f400027202 */ /* 0x000fe20000000f00 */
[----:B------:R-:W-:Y:S01]  /*5ab0*/  FMUL.FTZ R26, R26, c[0x0][0x2ec] ;  /* 0x0000bb001a1a7a20 */ /* 0x000fe20000410000 */
[----:B------:R-:W-:Y:S01]  /*5ac0*/  MOV R6, R40 ;  /* 0x0000002800067202 */ /* 0x000fe20000000f00 */
[----:B-1----:R-:W-:Y:S02]  /*5ad0*/  FMUL.FTZ R8, R232, 1.4426950216293334961 ;  /* 0x3fb8aa3be8087820 */ /* 0x002fe40000410000 */
[----:B------:R-:W-:Y:S02]  /*5ae0*/  FMUL.FTZ R27, R27, c[0x0][0x2ec] ;  /* 0x0000bb001b1b7a20 */ /* 0x000fe40000410000 */
[----:B------:R-:W-:Y:S01]  /*5af0*/  FMUL.FTZ R28, R28, c[0x0][0x2ec] ;  /* 0x0000bb001c1c7a20 */ /* 0x000fe20000410000 */
[----:B------:R-:W-:Y:S01]  /*5b00*/  FSEL R8, R8, RZ, P2 ;  /* 0x000000ff08087208 */ /* 0x000fe20001000000 */
[----:B------:R-:W-:Y:S01]  /*5b10*/  MUFU.TANH R196, R19 ;  /* 0x0000001300c47308 */ /* 0x000fe20000002400 */
[----:B------:R-:W-:Y:S01]  /*5b20*/  @!P0 ISETP.GE.AND P2, PT, R12, R10, PT ;  /* 0x0000000a0c00820c */ /* 0x000fe20003f46270 */
[----:B------:R-:W-:Y:S02]  /*5b30*/  FMUL.FTZ R29, R29, c[0x0][0x2ec] ;  /* 0x0000bb001d1d7a20 */ /* 0x000fe40000410000 */
[--C-:B------:R-:W-:Y:S01]  /*5b40*/  FFMA.FTZ R4, R3, c[0x0][0x23c], -R8.reuse ;  /* 0x00008f0003047a23 */ /* 0x100fe20000010808 */
[----:B------:R-:W-:Y:S01]  /*5b50*/  MOV R3, R203 ;  /* 0x000000cb00037202 */ /* 0x000fe20000000f00 */
[----:B------:R-:W-:Y:S01]  /*5b60*/  FMUL.FTZ R30, R30, c[0x0][0x2ec] ;  /* 0x0000bb001e1e7a20 */ /* 0x000fe20000410000 */
[----:B------:R-:W-:Y:S01]  /*5b70*/  @!P0 FSEL R3, R203, -INF , !P2 ;  /* 0xff800000cb038808 */ /* 0x000fe20005000000 */
[----:B------:R-:W-:Y:S02]  /*5b80*/  FMUL.FTZ R32, R32, c[0x0][0x2ec] ;  /* 0x0000bb0020207a20 */ /* 0x000fe40000410000 */
[----:B------:R1:W2:Y:S01]  /*5b90*/  MUFU.EX2 R16, R4 ;  /* 0x0000000400107308 */ /* 0x0002a20000000800 */
[----:B------:R-:W-:Y:S02]  /*5ba0*/  FMUL.FTZ R33, R33, c[0x0][0x2ec] ;  /* 0x0000bb0021217a20 */ /* 0x000fe40000410000 */
[----:B------:R-:W-:Y:S02]  /*5bb0*/  FFMA.FTZ R3, R3, c[0x0][0x23c], -R8 ;  /* 0x00008f0003037a23 */ /* 0x000fe40000010808 */
[----:B------:R-:W-:Y:S02]  /*5bc0*/  FMUL.FTZ R34, R34, c[0x0][0x2ec] ;  /* 0x0000bb0022227a20 */ /* 0x000fe40000410000 */
[----:B------:R-:W-:Y:S02]  /*5bd0*/  FMUL.FTZ R35, R35, c[0x0][0x2ec] ;  /* 0x0000bb0023237a20 */ /* 0x000fe40000410000 */
[----:B------:R-:W-:Y:S01]  /*5be0*/  FMUL.FTZ R31, R31, c[0x0][0x2ec] ;  /* 0x0000bb001f1f7a20 */ /* 0x000fe20000410000 */
[----:B------:R3:W-:Y:S10]  /*5bf0*/  MUFU.EX2 R55, R3 ;  /* 0x0000000300377308 */ /* 0x0007f40000000800 */
[----:B------:R-:W3:Y:S01]  /*5c00*/  MUFU.TANH R189, R20 ;  /* 0x0000001400bd7308 */ /* 0x000ee20000002400 */
[----:B-1----:R-:W-:Y:S02]  /*5c10*/  MOV R4, R247 ;  /* 0x000000f700047202 */ /* 0x002fe40000000f00 */
[----:B------:R-:W-:Y:S02]  /*5c20*/  @!P0 FSEL R4, R247, -INF , !P3 ;  /* 0xff800000f7048808 */ /* 0x000fe40005800000 */
[----:B--2---:R-:W-:Y:S05]  /*5c30*/  MOV R180, R16 ;  /* 0x0000001000b47202 */ /* 0x004fea0000000f00 */
[----:B------:R-:W1:Y:S10]  /*5c40*/  MUFU.TANH R187, R21 ;  /* 0x0000001500bb7308 */ /* 0x000e740000002400 */
[----:B------:R-:W2:Y:S10]  /*5c50*/  MUFU.TANH R200, R22 ;  /* 0x0000001600c87308 */ /* 0x000eb40000002400 */
[----:B------:R-:W1:Y:S10]  /*5c60*/  MUFU.TANH R198, R23 ;  /* 0x0000001700c67308 */ /* 0x000e740000002400 */
[----:B------:R-:W1:Y:S10]  /*5c70*/  MUFU.TANH R202, R24 ;  /* 0x0000001800ca7308 */ /* 0x000e740000002400 */
[----:B------:R-:W1:Y:S10]  /*5c80*/  MUFU.TANH R201, R25 ;  /* 0x0000001900c97308 */ /* 0x000e740000002400 */
[----:B------:R-:W1:Y:S10]  /*5c90*/  MUFU.TANH R243, R26 ;  /* 0x0000001a00f37308 */ /* 0x000e740000002400 */
[----:B------:R-:W1:Y:S10]  /*5ca0*/  MUFU.TANH R242, R27 ;  /* 0x0000001b00f27308 */ /* 0x000e740000002400 */
[----:B------:R-:W-:Y:S10]  /*5cb0*/  MUFU.TANH R194, R28 ;  /* 0x0000001c00c27308 */ /* 0x000ff40000002400 */
[----:B------:R-:W1:Y:S10]  /*5cc0*/  MUFU.TANH R193, R29 ;  /* 0x0000001d00c17308 */ /* 0x000e740000002400 */
[----:B------:R-:W1:Y:S10]  /*5cd0*/  MUFU.TANH R235, R30 ;  /* 0x0000001e00eb7308 */ /* 0x000e740000002400 */
[----:B------:R-:W1:Y:S10]  /*5ce0*/  MUFU.TANH R182, R32 ;  /* 0x0000002000b67308 */ /* 0x000e740000002400 */
[----:B------:R-:W1:Y:S10]  /*5cf0*/  MUFU.TANH R181, R33 ;  /* 0x0000002100b57308 */ /* 0x000e740000002400 */
[----:B------:R-:W1:Y:S10]  /*5d00*/  MUFU.TANH R185, R34 ;  /* 0x0000002200b97308 */ /* 0x000e740000002400 */
[----:B------:R-:W1:Y:S01]  /*5d10*/  MUFU.TANH R183, R35 ;  /* 0x0000002300b77308 */ /* 0x000e620000002400 */
[C---:B---3--:R-:W-:Y:S01]  /*5d20*/  FMUL.FTZ R3, R13.reuse, 1.4426950216293334961 ;  /* 0x3fb8aa3b0d037820 */ /* 0x048fe20000410000 */
[----:B------:R-:W-:Y:S04]  /*5d30*/  FSETP.NEU.FTZ.AND P2, PT, R13, -INF , PT ;  /* 0xff8000000d00780b */ /* 0x000fe80003f5d000 */
[----:B------:R-:W-:Y:S02]  /*5d40*/  FSEL R3, R3, RZ, P2 ;  /* 0x000000ff03037208 */ /* 0x000fe40001000000 */
[----:B------:R-:W-:Y:S02]  /*5d50*/  @!P0 ISETP.GE.AND P2, PT, R12, R5, PT ;  /* 0x000000050c00820c */ /* 0x000fe40003f46270 */
[----:B------:R-:W3:Y:S01]  /*5d60*/  MUFU.TANH R233, R31 ;  /* 0x0000001f00e97308 */ /* 0x000ee20000002400 */
[--C-:B------:R-:W-:Y:S01]  /*5d70*/  FFMA.FTZ R13, R4, c[0x0][0x23c], -R3.reuse ;  /* 0x00008f00040d7a23 */ /* 0x100fe20000010803 */
[----:B------:R-:W-:Y:S02]  /*5d80*/  @!P0 IMNMX R4, R14, UR14, PT ;  /* 0x0000000e0e048c17 */ /* 0x000fe4000b800200 */
[----:B------:R-:W-:Y:S02]  /*5d90*/  @!P0 FSEL R2, R244, -INF , !P2 ;  /* 0xff800000f4028808 */ /* 0x000fe40005000000 */
[-C--:B------:R-:W-:Y:S04]  /*5da0*/  @!P0 ISETP.GE.AND P3, PT, R0, R4.reuse, PT ;  /* 0x000000040000820c */ /* 0x080fe80003f66270 */
[----:B------:R1:W-:Y:S01]  /*5db0*/  MUFU.EX2 R54, R13 ;  /* 0x0000000d00367308 */ /* 0x0003e20000000800 */
[C---:B----4-:R-:W-:Y:S01]  /*5dc0*/  FMUL.FTZ R14, R15.reuse, 1.4426950216293334961 ;  /* 0x3fb8aa3b0f0e7820 */ /* 0x050fe20000410000 */
[----:B------:R-:W-:Y:S01]  /*5dd0*/  FSETP.NEU.FTZ.AND P2, PT, R15, -INF , PT ;  /* 0xff8000000f00780b */ /* 0x000fe20003f5d000 */
[--C-:B------:R-:W-:Y:S03]  /*5de0*/  FFMA.FTZ R15, R2, c[0x0][0x23c], -R3.reuse ;  /* 0x00008f00020f7a23 */ /* 0x100fe60000010803 */
[----:B------:R-:W-:Y:S02]  /*5df0*/  FSEL R2, R14, RZ, P2 ;  /* 0x000000ff0e027208 */ /* 0x000fe40001000000 */
[----:B------:R-:W-:Y:S02]  /*5e00*/  @!P0 ISETP.GE.AND P2, PT, R12, R4, PT ;  /* 0x000000040c00820c */ /* 0x000fe40003f46270 */
[----:B------:R-:W4:Y:S01]  /*5e10*/  MUFU.EX2 R53, R15 ;  /* 0x0000000f00357308 */ /* 0x000f220000000800 */
[----:B------:R-:W-:Y:S02]  /*5e20*/  MOV R12, R41 ;  /* 0x00000029000c7202 */ /* 0x000fe40000000f00 */
[----:B------:R-:W-:Y:S02]  /*5e30*/  @!P0 FSEL R12, R41, -INF , !P2 ;  /* 0xff800000290c8808 */ /* 0x000fe40005000000 */
[----:B------:R-:W-:Y:S03]  /*5e40*/  MOV R14, R241 ;  /* 0x000000f1000e7202 */ /* 0x000fe60000000f00 */
[--C-:B------:R-:W-:Y:S04]  /*5e50*/  FFMA.FTZ R12, R12, c[0x0][0x23c], -R2.reuse ;  /* 0x00008f000c0c7a23 */ /* 0x100fe80000010802 */
[----:B------:R2:W-:Y:S01]  /*5e60*/  MUFU.EX2 R45, R12 ;  /* 0x0000000c002d7308 */ /* 0x0005e20000000800 */
[----:B-1----:R-:W-:Y:S02]  /*5e70*/  MOV R13, R42 ;  /* 0x0000002a000d7202 */ /* 0x002fe40000000f00 */
[----:B------:R-:W-:Y:S05]  /*5e80*/  @!P0 FSEL R13, R42, -INF , !P3 ;  /* 0xff8000002a0d8808 */ /* 0x000fea0005800000 */
[--C-:B------:R-:W-:Y:S04]  /*5e90*/  FFMA.FTZ R13, R13, c[0x0][0x23c], -R2.reuse ;  /* 0x00008f000d0d7a23 */ /* 0x100fe80000010802 */
[----:B------:R1:W1:Y:S01]  /*5ea0*/  MUFU.EX2 R46, R13 ;  /* 0x0000000d002e7308 */ /* 0x0002620000000800 */
[C---:B--2---:R-:W-:Y:S02]  /*5eb0*/  @!P0 IADD3 R12, R0.reuse, 0x9, RZ ;  /* 0x00000009000c8810 */ /* 0x044fe40007ffe0ff */
[----:B-1----:R-:W-:Y:S04]  /*5ec0*/  @!P0 IADD3 R13, R0, 0x8, RZ ;  /* 0x00000008000d8810 */ /* 0x002fe80007ffe0ff */
[-C--:B------:R-:W-:Y:S04]  /*5ed0*/  @!P0 ISETP.GE.AND P2, PT, R13, R5.reuse, PT ;  /* 0x000000050d00820c */ /* 0x080fe80003f46270 */
[----:B------:R-:W-:Y:S02]  /*5ee0*/  @!P0 FSEL R14, R241, -INF , !P2 ;  /* 0xff800000f10e8808 */ /* 0x000fe40005000000 */
[----:B------:R-:W-:Y:S03]  /*5ef0*/  @!P0 ISETP.GE.AND P2, PT, R12, R5, PT ;  /* 0x000000050c00820c */ /* 0x000fe60003f46270 */
[--C-:B------:R-:W-:Y:S01]  /*5f00*/  FFMA.FTZ R15, R14, c[0x0][0x23c], -R3.reuse ;  /* 0x00008f000e0f7a23 */ /* 0x100fe20000010803 */
[----:B------:R-:W-:Y:S02]  /*5f10*/  MOV R14, R240 ;  /* 0x000000f0000e7202 */ /* 0x000fe40000000f00 */
[----:B------:R-:W-:Y:S01]  /*5f20*/  @!P0 FSEL R14, R240, -INF , !P2 ;  /* 0xff800000f00e8808 */ /* 0x000fe20005000000 */
[----:B------:R-:W-:Y:S01]  /*5f30*/  MUFU.EX2 R52, R15 ;  /* 0x0000000f00347308 */ /* 0x000fe20000000800 */
[-C--:B------:R-:W-:Y:S03]  /*5f40*/  @!P0 ISETP.GE.AND P2, PT, R13, R4.reuse, PT ;  /* 0x000000040d00820c */ /* 0x080fe60003f46270 */
[----:B------:R-:W-:Y:S01]  /*5f50*/  FFMA.FTZ R7, R14, c[0x0][0x23c], -R3 ;  /* 0x00008f000e077a23 */ /* 0x000fe20000010803 */
[----:B------:R-:W-:Y:S02]  /*5f60*/  @!P0 FSEL R6, R40, -INF , !P2 ;  /* 0xff80000028068808 */ /* 0x000fe40005000000 */
[----:B------:R-:W-:Y:S03]  /*5f70*/  @!P0 ISETP.GE.AND P2, PT, R12, R4, PT ;  /* 0x000000040c00820c */ /* 0x000fe60003f46270 */
[----:B------:R1:W-:Y:S02]  /*5f80*/  MUFU.EX2 R51, R7 ;  /* 0x0000000700337308 */ /* 0x0003e40000000800 */
[--C-:B-1----:R-:W-:Y:S01]  /*5f90*/  FFMA.FTZ R7, R6, c[0x0][0x23c], -R2.reuse ;  /* 0x00008f0006077a23 */ /* 0x102fe20000010802 */
[----:B------:R-:W-:Y:S02]  /*5fa0*/  MOV R6, R39 ;  /* 0x0000002700067202 */ /* 0x000fe40000000f00 */
[----:B------:R-:W-:Y:S05]  /*5fb0*/  @!P0 FSEL R6, R39, -INF , !P2 ;  /* 0xff80000027068808 */ /* 0x000fea0005000000 */
[----:B------:R-:W-:Y:S01]  /*5fc0*/  MUFU.EX2 R44, R7 ;  /* 0x00000007002c7308 */ /* 0x000fe20000000800 */
[CC--:B------:R-:W-:Y:S01]  /*5fd0*/  @!P0 ISETP.GE.AND P2, PT, R13.reuse, R11.reuse, PT ;  /* 0x0000000b0d00820c */ /* 0x0c0fe20003f46270 */
[----:B------:R-:W-:Y:S08]  /*5fe0*/  FFMA.FTZ R6, R6, c[0x0][0x23c], -R2 ;  /* 0x00008f0006067a23 */ /* 0x000ff00000010802 */
[----:B------:R1:W-:Y:S02]  /*5ff0*/  MUFU.EX2 R43, R6 ;  /* 0x00000006002b7308 */ /* 0x0003e40000000800 */
[----:B-1----:R-:W-:Y:S02]  /*6000*/  MOV R6, R190 ;  /* 0x000000be00067202 */ /* 0x002fe40000000f00 */
[----:B------:R-:W-:Y:S02]  /*6010*/  @!P0 FSEL R6, R190, -INF , !P2 ;  /* 0xff800000be068808 */ /* 0x000fe40005000000 */
[----:B------:R-:W-:Y:S03]  /*6020*/  @!P0 ISETP.GE.AND P2, PT, R12, R11, PT ;  /* 0x0000000b0c00820c */ /* 0x000fe60003f46270 */
[--C-:B------:R-:W-:Y:S01]  /*6030*/  FFMA.FTZ R7, R6, c[0x0][0x23c], -R9.reuse ;  /* 0x00008f0006077a23 */ /* 0x100fe20000010809 */
[----:B------:R-:W-:Y:S02]  /*6040*/  MOV R6, R186 ;  /* 0x000000ba00067202 */ /* 0x000fe40000000f00 */
[----:B------:R-:W-:Y:S01]  /*6050*/  @!P0 FSEL R6, R186, -INF , !P2 ;  /* 0xff800000ba068808 */ /* 0x000fe20005000000 */
[----:B------:R1:W-:Y:S01]  /*6060*/  MUFU.EX2 R237, R7 ;  /* 0x0000000700ed7308 */ /* 0x0003e20000000800 */
[-C--:B------:R-:W-:Y:S03]  /*6070*/  @!P0 ISETP.GE.AND P2, PT, R13, R10.reuse, PT ;  /* 0x0000000a0d00820c */ /* 0x080fe60003f46270 */
[--C-:B-1----:R-:W-:Y:S01]  /*6080*/  FFMA.FTZ R7, R6, c[0x0][0x23c], -R9.reuse ;  /* 0x00008f0006077a23 */ /* 0x102fe20000010809 */
[----:B------:R-:W-:Y:S02]  /*6090*/  MOV R6, R197 ;  /* 0x000000c500067202 */ /* 0x000fe40000000f00 */
[----:B------:R-:W-:Y:S03]  /*60a0*/  @!P0 FSEL R6, R197, -INF , !P2 ;  /* 0xff800000c5068808 */ /* 0x000fe60005000000 */
[----:B------:R1:W-:Y:S01]  /*60b0*/  MUFU.EX2 R236, R7 ;  /* 0x0000000700ec7308 */ /* 0x0003e20000000800 */
[----:B------:R-:W-:Y:S01]  /*60c0*/  @!P0 ISETP.GE.AND P2, PT, R12, R10, PT ;  /* 0x0000000a0c00820c */ /* 0x000fe20003f46270 */
[--C-:B------:R-:W-:Y:S01]  /*60d0*/  FFMA.FTZ R12, R6, c[0x0][0x23c], -R8.reuse ;  /* 0x00008f00060c7a23 */ /* 0x100fe20000010808 */
[----:B------:R-:W-:Y:S02]  /*60e0*/  MOV R6, R196 ;  /* 0x000000c400067202 */ /* 0x000fe40000000f00 */
[----:B------:R-:W-:Y:S05]  /*60f0*/  @!P0 FSEL R6, R196, -INF , !P2 ;  /* 0xff800000c4068808 */ /* 0x000fea0005000000 */
[----:B------:R2:W-:Y:S01]  /*6100*/  MUFU.EX2 R252, R12 ;  /* 0x0000000c00fc7308 */ /* 0x0005e20000000800 */
[--C-:B------:R-:W-:Y:S01]  /*6110*/  FFMA.FTZ R13, R6, c[0x0][0x23c], -R8.reuse ;  /* 0x00008f00060d7a23 */ /* 0x100fe20000010808 */
[C---:B------:R-:W-:Y:S08]  /*6120*/  @!P0 IADD3 R6, R0.reuse, 0x11, RZ ;  /* 0x0000001100068810 */ /* 0x040ff00007ffe0ff */
[----:B------:R3:W3:Y:S01]  /*6130*/  MUFU.EX2 R251, R13 ;  /* 0x0000000d00fb7308 */ /* 0x0006e20000000800 */
[----:B-1----:R-:W-:Y:S04]  /*6140*/  @!P0 IADD3 R7, R0, 0x10, RZ ;  /* 0x0000001000078810 */ /* 0x002fe80007ffe0ff */
[----:B------:R-:W-:Y:S02]  /*6150*/  @!P0 ISETP.GE.AND P2, PT, R7, R11, PT ;  /* 0x0000000b0700820c */ /* 0x000fe40003f46270 */
[----:B--2---:R-:W-:Y:S02]  /*6160*/  MOV R12, R189 ;  /* 0x000000bd000c7202 */ /* 0x004fe40000000f00 */
[----:B------:R-:W-:Y:S02]  /*6170*/  @!P0 FSEL R12, R189, -INF , !P2 ;  /* 0xff800000bd0c8808 */ /* 0x000fe40005000000 */
[----:B------:R-:W-:Y:S03]  /*6180*/  @!P0 ISETP.GE.AND P2, PT, R6, R11, PT ;  /* 0x0000000b0600820c */ /* 0x000fe60003f46270 */
[--C-:B---3--:R-:W-:Y:S01]  /*6190*/  FFMA.FTZ R13, R12, c[0x0][0x23c], -R9.reuse ;  /* 0x00008f000c0d7a23 */ /* 0x108fe20000010809 */
[----:B------:R-:W-:Y:S02]  /*61a0*/  MOV R12, R187 ;  /* 0x000000bb000c7202 */ /* 0x000fe40000000f00 */
[----:B------:R-:W-:Y:S01]  /*61b0*/  @!P0 FSEL R12, R187, -INF , !P2 ;  /* 0xff800000bb0c8808 */ /* 0x000fe20005000000 */
[----:B------:R1:W-:Y:S01]  /*61c0*/  MUFU.EX2 R234, R13 ;  /* 0x0000000d00ea7308 */ /* 0x0003e20000000800 */
[C---:B------:R-:W-:Y:S03]  /*61d0*/  @!P0 ISETP.GE.AND P2, PT, R7.reuse, R10, PT ;  /* 0x0000000a0700820c */ /* 0x040fe60003f46270 */
[----:B-1----:R-:W-:Y:S01]  /*61e0*/  FFMA.FTZ R13, R12, c[0x0][0x23c], -R9 ;  /* 0x00008f000c0d7a23 */ /* 0x002fe20000010809 */
[----:B------:R-:W-:Y:S02]  /*61f0*/  MOV R12, R200 ;  /* 0x000000c8000c7202 */ /* 0x000fe40000000f00 */
[----:B------:R-:W-:Y:S03]  /*6200*/  @!P0 FSEL R12, R200, -INF , !P2 ;  /* 0xff800000c80c8808 */ /* 0x000fe60005000000 */
[----:B------:R1:W-:Y:S01]  /*6210*/  MUFU.EX2 R232, R13 ;  /* 0x0000000d00e87308 */ /* 0x0003e20000000800 */
[----:B------:R-:W-:Y:S01]  /*6220*/  @!P0 ISETP.GE.AND P2, PT, R6, R10, PT ;  /* 0x0000000a0600820c */ /* 0x000fe20003f46270 */
[--C-:B-1----:R-:W-:Y:S01]  /*6230*/  FFMA.FTZ R13, R12, c[0x0][0x23c], -R8.reuse ;  /* 0x00008f000c0d7a23 */ /* 0x102fe20000010808 */
[----:B------:R-:W-:Y:S02]  /*6240*/  MOV R12, R198 ;  /* 0x000000c6000c7202 */ /* 0x000fe40000000f00 */
[----:B------:R-:W-:Y:S05]  /*6250*/  @!P0 FSEL R12, R198, -INF , !P2 ;  /* 0xff800000c60c8808 */ /* 0x000fea0005000000 */
[----:B------:R1:W-:Y:S01]  /*6260*/  MUFU.EX2 R250, R13 ;  /* 0x0000000d00fa7308 */ /* 0x0003e20000000800 */
[-C--:B------:R-:W-:Y:S01]  /*6270*/  @!P0 ISETP.GE.AND P2, PT, R7, R5.reuse, PT ;  /* 0x000000050700820c */ /* 0x080fe20003f46270 */
[----:B-1----:R-:W-:Y:S01]  /*6280*/  FFMA.FTZ R13, R12, c[0x0][0x23c], -R8 ;  /* 0x00008f000c0d7a23 */ /* 0x002fe20000010808 */
[----:B------:R-:W-:Y:S02]  /*6290*/  MOV R12, R202 ;  /* 0x000000ca000c7202 */ /* 0x000fe40000000f00 */
[----:B------:R-:W-:Y:S05]  /*62a0*/  @!P0 FSEL R12, R202, -INF , !P2 ;  /* 0xff800000ca0c8808 */ /* 0x000fea0005000000 */
[----:B------:R1:W-:Y:S01]  /*62b0*/  MUFU.EX2 R249, R13 ;  /* 0x0000000d00f97308 */ /* 0x0003e20000000800 */
[----:B------:R-:W-:Y:S01]  /*62c0*/  @!P0 ISETP.GE.AND P2, PT, R6, R5, PT ;  /* 0x000000050600820c */ /* 0x000fe20003f46270 */
[--C-:B-1----:R-:W-:Y:S01]  /*62d0*/  FFMA.FTZ R13, R12, c[0x0][0x23c], -R3.reuse ;  /* 0x00008f000c0d7a23 */ /* 0x102fe20000010803 */
[----:B------:R-:W-:Y:S02]  /*62e0*/  MOV R12, R201 ;  /* 0x000000c9000c7202 */ /* 0x000fe40000000f00 */
[----:B------:R-:W-:Y:S05]  /*62f0*/  @!P0 FSEL R12, R201, -INF , !P2 ;  /* 0xff800000c90c8808 */ /* 0x000fea0005000000 */
[----:B------:R-:W-:Y:S01]  /*6300*/  MUFU.EX2 R50, R13 ;  /* 0x0000000d00327308 */ /* 0x000fe20000000800 */
[-C--:B------:R-:W-:Y:S02]  /*6310*/  @!P0 ISETP.GE.AND P2, PT, R7, R4.reuse, PT ;  /* 0x000000040700820c */ /* 0x080fe40003f46270 */
[----:B------:R-:W-:Y:S01]  /*6320*/  MOV R7, R243 ;  /* 0x000000f300077202 */ /* 0x000fe20000000f00 */
[--C-:B------:R-:W-:Y:S01]  /*6330*/  FFMA.FTZ R12, R12, c[0x0][0x23c], -R3.reuse ;  /* 0x00008f000c0c7a23 */ /* 0x100fe20000010803 */
[----:B------:R-:W-:Y:S02]  /*6340*/  @!P0 FSEL R7, R243, -INF , !P2 ;  /* 0xff800000f3078808 */ /* 0x000fe40005000000 */
[----:B------:R-:W-:Y:S02]  /*6350*/  @!P0 ISETP.GE.AND P2, PT, R6, R4, PT ;  /* 0x000000040600820c */ /* 0x000fe40003f46270 */
[C---:B------:R-:W-:Y:S01]  /*6360*/  @!P0 IADD3 R6, R0.reuse, 0x18, RZ ;  /* 0x0000001800068810 */ /* 0x040fe20007ffe0ff */
[----:B------:R1:W-:Y:S01]  /*6370*/  MUFU.EX2 R49, R12 ;  /* 0x0000000c00317308 */ /* 0x0003e20000000800 */
[----:B------:R-:W-:Y:S02]  /*6380*/  @!P0 IADD3 R0, R0, 0x19, RZ ;  /* 0x0000001900008810 */ /* 0x000fe40007ffe0ff */
[-C--:B------:R-:W-:Y:S01]  /*6390*/  @!P0 ISETP.GE.AND P3, PT, R6, R5.reuse, PT ;  /* 0x000000050600820c */ /* 0x080fe20003f66270 */
[--C-:B-1----:R-:W-:Y:S01]  /*63a0*/  FFMA.FTZ R12, R7, c[0x0][0x23c], -R2.reuse ;  /* 0x00008f00070c7a23 */ /* 0x102fe20000010802 */
[----:B------:R-:W-:Y:S02]  /*63b0*/  MOV R7, R242 ;  /* 0x000000f200077202 */ /* 0x000fe40000000f00 */
[----:B------:R-:W-:Y:S03]  /*63c0*/  @!P0 FSEL R7, R242, -INF , !P2 ;  /* 0xff800000f2078808 */ /* 0x000fe60005000000 */
[----:B------:R1:W-:Y:S01]  /*63d0*/  MUFU.EX2 R38, R12 ;  /* 0x0000000c00267308 */ /* 0x0003e20000000800 */
[----:B------:R-:W-:Y:S02]  /*63e0*/  @!P0 ISETP.GE.AND P2, PT, R0, R5, PT ;  /* 0x000000050000820c */ /* 0x000fe40003f46270 */
[----:B------:R-:W-:Y:S02]  /*63f0*/  MOV R5, R193 ;  /* 0x000000c100057202 */ /* 0x000fe40000000f00 */
[----:B------:R-:W-:Y:S02]  /*6400*/  @!P0 FSEL R5, R193, -INF , !P2 ;  /* 0xff800000c1058808 */ /* 0x000fe40005000000 */
[----:B------:R-:W-:Y:S01]  /*6410*/  @!P0 ISETP.GE.AND P2, PT, R6, R4, PT ;  /* 0x000000040600820c */ /* 0x000fe20003f46270 */
[--C-:B-1----:R-:W-:Y:S01]  /*6420*/  FFMA.FTZ R12, R7, c[0x0][0x23c], -R2.reuse ;  /* 0x00008f00070c7a23 */ /* 0x102fe20000010802 */
[----:B------:R-:W-:Y:S02]  /*6430*/  MOV R7, R194 ;  /* 0x000000c200077202 */ /* 0x000fe40000000f00 */
[----:B------:R-:W-:Y:S01]  /*6440*/  @!P0 FSEL R7, R194, -INF , !P3 ;  /* 0xff800000c2078808 */ /* 0x000fe20005800000 */
[----:B------:R-:W-:Y:S04]  /*6450*/  MUFU.EX2 R37, R12 ;  /* 0x0000000c00257308 */ /* 0x000fe80000000800 */
[--C-:B------:R-:W-:Y:S02]  /*6460*/  FFMA.FTZ R7, R7, c[0x0][0x23c], -R3.reuse ;  /* 0x00008f0007077a23 */ /* 0x100fe40000010803 */
[----:B------:R-:W-:Y:S01]  /*6470*/  FFMA.FTZ R3, R5, c[0x0][0x23c], -R3 ;  /* 0x00008f0005037a23 */ /* 0x000fe20000010803 */
[----:B------:R-:W-:Y:S02]  /*6480*/  MOV R5, R235 ;  /* 0x000000eb00057202 */ /* 0x000fe40000000f00 */
[----:B------:R-:W-:Y:S01]  /*6490*/  @!P0 FSEL R5, R235, -INF , !P2 ;  /* 0xff800000eb058808 */ /* 0x000fe20005000000 */
[----:B------:R1:W-:Y:S01]  /*64a0*/  MUFU.EX2 R47, R3 ;  /* 0x00000003002f7308 */ /* 0x0003e20000000800 */
[-C--:B------:R-:W-:Y:S03]  /*64b0*/  @!P0 ISETP.GE.AND P2, PT, R6, R11.reuse, PT ;  /* 0x0000000b0600820c */ /* 0x080fe60003f46270 */
[----:B------:R-:W-:Y:S06]  /*64c0*/  FFMA.FTZ R5, R5, c[0x0][0x23c], -R2 ;  /* 0x00008f0005057a23 */ /* 0x000fec0000010802 */
[----:B------:R2:W-:Y:S10]  /*64d0*/  MUFU.EX2 R36, R5 ;  /* 0x0000000500247308 */ /* 0x0005f40000000800 */
[----:B------:R-:W-:Y:S01]  /*64e0*/  MUFU.EX2 R48, R7 ;  /* 0x0000000700307308 */ /* 0x000fe20000000800 */
[----:B-1----:R-:W-:Y:S02]  /*64f0*/  MOV R3, R182 ;  /* 0x000000b600037202 */ /* 0x002fe40000000f00 */
[----:B------:R-:W-:Y:S02]  /*6500*/  @!P0 FSEL R3, R182, -INF , !P2 ;  /* 0xff800000b6038808 */ /* 0x000fe40005000000 */
[----:B------:R-:W-:Y:S03]  /*6510*/  @!P0 ISETP.GE.AND P2, PT, R0, R11, PT ;  /* 0x0000000b0000820c */ /* 0x000fe60003f46270 */
[--C-:B--2---:R-:W-:Y:S01]  /*6520*/  FFMA.FTZ R5, R3, c[0x0][0x23c], -R9.reuse ;  /* 0x00008f0003057a23 */ /* 0x104fe20000010809 */
[----:B------:R-:W-:Y:S02]  /*6530*/  MOV R3, R181 ;  /* 0x000000b500037202 */ /* 0x000fe40000000f00 */
[----:B------:R-:W-:Y:S01]  /*6540*/  @!P0 FSEL R3, R181, -INF , !P2 ;  /* 0xff800000b5038808 */ /* 0x000fe20005000000 */
[----:B------:R1:W-:Y:S01]  /*6550*/  MUFU.EX2 R199, R5 ;  /* 0x0000000500c77308 */ /* 0x0003e20000000800 */
[-C--:B------:R-:W-:Y:S03]  /*6560*/  @!P0 ISETP.GE.AND P2, PT, R6, R10.reuse, PT ;  /* 0x0000000a0600820c */ /* 0x080fe60003f46270 */
[----:B------:R-:W-:Y:S01]  /*6570*/  FFMA.FTZ R9, R3, c[0x0][0x23c], -R9 ;  /* 0x00008f0003097a23 */ /* 0x000fe20000010809 */
[----:B------:R-:W-:Y:S02]  /*6580*/  MOV R3, R185 ;  /* 0x000000b900037202 */ /* 0x000fe40000000f00 */
[----:B------:R-:W-:Y:S02]  /*6590*/  @!P0 FSEL R3, R185, -INF , !P2 ;  /* 0xff800000b9038808 */ /* 0x000fe40005000000 */
[C---:B------:R-:W-:Y:S01]  /*65a0*/  @!P0 ISETP.GE.AND P2, PT, R0.reuse, R10, PT ;  /* 0x0000000a0000820c */ /* 0x040fe20003f46270 */
[----:B------:R-:W2:Y:S02]  /*65b0*/  MUFU.EX2 R195, R9 ;  /* 0x0000000900c37308 */ /* 0x000ea40000000800 */
[--C-:B-1----:R-:W-:Y:S01]  /*65c0*/  FFMA.FTZ R5, R3, c[0x0][0x23c], -R8.reuse ;  /* 0x00008f0003057a23 */ /* 0x102fe20000010808 */
[----:B------:R-:W-:Y:S02]  /*65d0*/  MOV R3, R183 ;  /* 0x000000b700037202 */ /* 0x000fe40000000f00 */
[----:B------:R-:W-:Y:S05]  /*65e0*/  @!P0 FSEL R3, R183, -INF , !P2 ;  /* 0xff800000b7038808 */ /* 0x000fea0005000000 */
[----:B------:R1:W-:Y:S01]  /*65f0*/  MUFU.EX2 R239, R5 ;  /* 0x0000000500ef7308 */ /* 0x0003e20000000800 */
[----:B------:R-:W-:Y:S02]  /*6600*/  @!P0 ISETP.GE.AND P2, PT, R0, R4, PT ;  /* 0x000000040000820c */ /* 0x000fe40003f46270 */
[----:B------:R-:W-:Y:S01]  /*6610*/  F2FP.PACK_AB R0, R246, R248 ;  /* 0x000000f8f600723e */ /* 0x000fe200000000ff */
[----:B------:R-:W-:Y:S01]  /*6620*/  FFMA.FTZ R8, R3, c[0x0][0x23c], -R8 ;  /* 0x00008f0003087a23 */ /* 0x000fe20000010808 */
[----:B------:R-:W-:Y:S02]  /*6630*/  MOV R3, R233 ;  /* 0x000000e900037202 */ /* 0x000fe40000000f00 */
[----:B------:R-:W-:Y:S01]  /*6640*/  @!P0 FSEL R3, R233, -INF , !P2 ;  /* 0xff800000e9038808 */ /* 0x000fe20005000000 */
[----:B------:R3:W-:Y:S01]  /*6650*/  STS [R218+0x20000], R0 ;  /* 0x02000000da007388 */ /* 0x0007e20000000800 */
[----:B----4-:R-:W-:Y:S01]  /*6660*/  F2FP.PACK_AB R4, R53, R54 ;  /* 0x000000363504723e */ /* 0x010fe200000000ff */
[----:B------:R-:W4:Y:S01]  /*6670*/  MUFU.EX2 R238, R8 ;  /* 0x0000000800ee7308 */ /* 0x000f220000000800 */
[----:B------:R-:W-:Y:S01]  /*6680*/  PLOP3.LUT P2, PT, PT, PT, UP3, 0x80, 0x0 ;  /* 0x000000000000781c */ /* 0x000fe20003f4f038 */
[----:B------:R-:W-:Y:S01]  /*6690*/  FFMA.FTZ R2, R3, c[0x0][0x23c], -R2 ;  /* 0x00008f0003027a23 */ /* 0x000fe20000010802 */
[----:B------:R-:W-:Y:S07]  /*66a0*/  F2FP.PACK_AB R3, R45, R46 ;  /* 0x0000002e2d03723e */ /* 0x000fee00000000ff */
[----:B------:R2:W2:Y:S01]  /*66b0*/  MUFU.EX2 R245, R2 ;  /* 0x0000000200f57308 */ /* 0x0004a20000000800 */
[----:B-1----:R-:W-:Y:S05]  /*66c0*/  F2FP.PACK_AB R5, R55, R180 ;  /* 0x000000b43705723e */ /* 0x002fea00000000ff */
[----:B------:R1:W-:Y:S01]  /*66d0*/  STS [R218+0x20400], R5 ;  /* 0x02040005da007388 */ /* 0x0003e20000000800 */
[----:B---3--:R-:W-:Y:S05]  /*66e0*/  F2FP.PACK_AB R0, R251, R252 ;  /* 0x000000fcfb00723e */ /* 0x008fea00000000ff */
[----:B------:R3:W-:Y:S01]  /*66f0*/  STS [R221+0x20400], R0 ;  /* 0x02040000dd007388 */ /* 0x0007e20000000800 */
[----:B--2---:R-:W-:Y:S05]  /*6700*/  F2FP.PACK_AB R2, R236, R237 ;  /* 0x000000edec02723e */ /* 0x004fea00000000ff */
[----:B------:R2:W-:Y:S04]  /*6710*/  STS [R221+0x20000], R2 ;  /* 0x02000002dd007388 */ /* 0x0005e80000000800 */
[----:B------:R4:W-:Y:S01]  /*6720*/  STS [R218+0x21000], R4 ;  /* 0x02100004da007388 */ /* 0x0009e20000000800 */
[----:B-1----:R-:W-:Y:S03]  /*6730*/  F2FP.PACK_AB R5, R51, R52 ;  /* 0x000000343305723e */ /* 0x002fe600000000ff */
[----:B------:R1:W-:Y:S04]  /*6740*/  STS [R218+0x21400], R3 ;  /* 0x02140003da007388 */ /* 0x0003e80000000800 */
[----:B------:R1:W-:Y:S01]  /*6750*/  STS [R221+0x21000], R5 ;  /* 0x02100005dd007388 */ /* 0x0003e20000000800 */
[----:B---3--:R-:W-:Y:S02]  /*6760*/  F2FP.PACK_AB R0, R195, R199 ;  /* 0x000000c7c300723e */ /* 0x008fe400000000ff */
[----:B--2---:R-:W-:Y:S02]  /*6770*/  F2FP.PACK_AB R2, R249, R250 ;  /* 0x000000faf902723e */ /* 0x004fe400000000ff */
[----:B----4-:R-:W-:Y:S02]  /*6780*/  F2FP.PACK_AB R4, R43, R44 ;  /* 0x0000002c2b04723e */ /* 0x010fe400000000ff */
[----:B-1----:R-:W-:Y:S03]  /*6790*/  F2FP.PACK_AB R3, R232, R234 ;  /* 0x000000eae803723e */ /* 0x002fe600000000ff */
[----:B------:R1:W-:Y:S01]  /*67a0*/  STS [R221+0x21400], R4 ;  /* 0x02140004dd007388 */ /* 0x0003e20000000800 */
[----:B------:R-:W-:Y:S03]  /*67b0*/  F2FP.PACK_AB R5, R49, R50 ;  /* 0x000000323105723e */ /* 0x000fe600000000ff */
[----:B------:R2:W-:Y:S04]  /*67c0*/  STS [R219+0x20000], R3 ;  /* 0x02000003db007388 */ /* 0x0005e80000000800 */
[----:B------:R3:W-:Y:S04]  /*67d0*/  STS [R219+0x20400], R2 ;  /* 0x02040002db007388 */ /* 0x0007e80000000800 */
[----:B------:R4:W-:Y:S01]  /*67e0*/  STS [R220+0x20000], R0 ;  /* 0x02000000dc007388 */ /* 0x0009e20000000800 */
[----:B-1----:R-:W-:Y:S02]  /*67f0*/  F2FP.PACK_AB R4, R37, R38 ;  /* 0x000000262504723e */ /* 0x002fe400000000ff */
[----:B--2---:R-:W-:Y:S02]  /*6800*/  F2FP.PACK_AB R3, R238, R239 ;  /* 0x000000efee03723e */ /* 0x004fe400000000ff */
[----:B---3--:R-:W-:Y:S03]  /*6810*/  F2FP.PACK_AB R2, R47, R48 ;  /* 0x000000302f02723e */ /* 0x008fe600000000ff */
[----:B------:R1:W-:Y:S01]  /*6820*/  STS [R220+0x20400], R3 ;  /* 0x02040003dc007388 */ /* 0x0003e20000000800 */
[----:B----4-:R-:W-:Y:S03]  /*6830*/  F2FP.PACK_AB R0, R245, R36 ;  /* 0x00000024f500723e */ /* 0x010fe600000000ff */
[----:B------:R-:W-:Y:S04]  /*6840*/  STS [R219+0x21000], R5 ;  /* 0x02100005db007388 */ /* 0x000fe80000000800 */
[----:B------:R-:W-:Y:S04]  /*6850*/  STS [R219+0x21400], R4 ;  /* 0x02140004db007388 */ /* 0x000fe80000000800 */
[----:B------:R2:W-:Y:S04]  /*6860*/  STS [R220+0x21000], R2 ;  /* 0x02100002dc007388 */ /* 0x0005e80000000800 */
[----:B------:R3:W-:Y:S04]  /*6870*/  STS [R220+0x21400], R0 ;  /* 0x02140000dc007388 */ /* 0x0007e80000000800 */
[----:B------:R-:W-:Y:S01]  /*6880*/  LDSM.16.M88.4 R32, [R207+0x8000] ;  /* 0x00800000cf20783b */ /* 0x000fe20000000200 */
[----:B-1----:R-:W-:Y:S07]  /*6890*/  IADD3 R3, R192, R208, RZ ;  /* 0x000000d0c0037210 */ /* 0x002fee0007ffe0ff */
        /* <DEDUP_REMOVED lines=46> */
[----:B---3--:R-:W-:Y:S01]  /*6b80*/  IADD3.X R179, R0, UR11, RZ, P0, !PT ;  /* 0x0000000b00b37c10 */ /* 0x008fe200087fe4ff */
[----:B------:R-:W-:Y:S04]  /*6b90*/  FFMA.FTZ R0, -R188, R188, 1 ;  /* 0x3f800000bc007423 */ /* 0x000fe800000101bc */
[----:B------:R-:W-:Y:S01]  /*6ba0*/  FMUL.FTZ R0, R0, c[0x0][0x2ec] ;  /* 0x0000bb0000007a20 */ /* 0x000fe20000410000 */
[----:B------:R-:W2:Y:S01]  /*6bb0*/  LDG.E R176, [R178.64] ;  /* 0x00000004b2b07981 */ /* 0x000ea2000c1e1900 */
[-C--:B-1----:R-:W-:Y:S08]  /*6bc0*/  HMMA.16816.F32 R20, R164, R168.reuse, R20 ;  /* 0x000000a8a414723c */ /* 0x082ff00000001814 */
[C---:B------:R-:W-:Y:S08]  /*6bd0*/  HMMA.16816.F32 R24, R172.reuse, R168, R24 ;  /* 0x000000a8ac18723c */ /* 0x040ff00000001818 */
[-C--:B------:R-:W-:Y:S01]  /*6be0*/  HMMA.16816.F32 R28, R172, R170.reuse, R28 ;  /* 0x000000aaac1c723c */ /* 0x080fe2000000181c */
[----:B------:R-:W-:Y:S07]  /*6bf0*/  LDSM.16.M88.4 R172, [R207+0xa000] ;  /* 0x00a00000cfac783b */ /* 0x000fee0000000200 */
[----:B------:R-:W-:Y:S01]  /*6c00*/  HMMA.16816.F32 R32, R164, R170, R32 ;  /* 0x000000aaa420723c */ /* 0x000fe20000001820 */
[----:B------:R-:W1:Y:S08]  /*6c10*/  LDSM.16.M88.4 R164, [R210+0x18000] ;  /* 0x01800000d2a4783b */ /* 0x000e700000000200 */
[----:B------:R-:W3:Y:S01]  /*6c20*/  LDSM.16.M88.4 R168, [R207+0xb000] ;  /* 0x00b00000cfa8783b */ /* 0x000ee20000000200 */
[-C--:B-1----:R-:W-:Y:S08]  /*6c30*/  HMMA.16816.F32 R4, R172, R164.reuse, R4 ;  /* 0x000000a4ac04723c */ /* 0x082ff00000001804 */
[C---:B---3--:R-:W-:Y:S08]  /*6c40*/  HMMA.16816.F32 R8, R168.reuse, R164, R8 ;  /* 0x000000a4a808723c */ /* 0x048ff00000001808 */
        /* <DEDUP_REMOVED lines=37> */
[----:B--2---:R-:W-:Y:S01]  /*6ea0*/  FADD.FTZ R2, -R176, R4 ;  /* 0x00000004b0027221 */ /* 0x004fe20000010100 */
[C---:B------:R-:W-:Y:S01]  /*6eb0*/  HMMA.16816.F32 R16, R168.reuse, R166, R16 ;  /* 0x000000a6a810723c */ /* 0x040fe20000001810 */
[----:B------:R-:W2:Y:S03]  /*6ec0*/  LDG.E R4, [R178.64+0x20] ;  /* 0x00002004b2047981 */ /* 0x000ea6000c1e1900 */
[----:B------:R-:W-:Y:S01]  /*6ed0*/  FMUL.FTZ R2, R248, R2 ;  /* 0x00000002f8027220 */ /* 0x000fe20000410000 */
[----:B------:R-:W-:Y:S01]  /*6ee0*/  MOV R248, R180 ;  /* 0x000000b400f87202 */ /* 0x000fe20000000f00 */
[----:B------:R-:W-:Y:S01]  /*6ef0*/  FADD.FTZ R5, -R176, R5 ;  /* 0x00000005b0057221 */ /* 0x000fe20000010100 */
[----:B------:R-:W1:Y:S01]  /*6f00*/  LDSM.16.M88.4 R164, [R212+0x18800] ;  /* 0x01880000d4a4783b */ /* 0x000e620000000200 */
[----:B------:R-:W-:Y:S04]  /*6f10*/  FMUL.FTZ R180, R2, R0 ;  /* 0x0000000002b47220 */ /* 0x000fe80000410000 */
[----:B------:R-:W-:Y:S02]  /*6f20*/  FMUL.FTZ R177, R246, R5 ;  /* 0x00000005f6b17220 */ /* 0x000fe40000410000 */
[----:B------:R-:W-:Y:S01]  /*6f30*/  FFMA.FTZ R5, -R191, R191, 1 ;  /* 0x3f800000bf057423 */ /* 0x000fe200000101bf */
[----:B------:R-:W3:Y:S03]  /*6f40*/  LDG.E R2, [R178.64+0x80] ;  /* 0x00008004b2027981 */ /* 0x000ee6000c1e1900 */
[----:B------:R-:W-:Y:S01]  /*6f50*/  FMUL.FTZ R5, R5, c[0x0][0x2ec] ;  /* 0x0000bb0005057a20 */ /* 0x000fe20000410000 */
[----:B------:R-:W4:Y:S03]  /*6f60*/  LDG.E R0, [R178.64+0xa0] ;  /* 0x0000a004b2007981 */ /* 0x000f26000c1e1900 */
[----:B------:R-:W-:Y:S02]  /*6f70*/  FMUL.FTZ R177, R177, R5 ;  /* 0x00000005b1b17220 */ /* 0x000fe40000410000 */
[C---:B------:R-:W-:Y:S02]  /*6f80*/  FADD.FTZ R16, -R176.reuse, R16 ;  /* 0x00000010b0107221 */ /* 0x040fe40000010100 */
[----:B------:R-:W-:Y:S02]  /*6f90*/  FADD.FTZ R17, -R176, R17 ;  /* 0x00000011b0117221 */ /* 0x000fe40000010100 */
[----:B------:R-:W-:Y:S01]  /*6fa0*/  FFMA.FTZ R5, -R186, R186, 1 ;  /* 0x3f800000ba057423 */ /* 0x000fe200000101ba */
[----:B------:R-:W-:Y:S01]  /*6fb0*/  MOV R186, R223 ;  /* 0x000000df00ba7202 */ /* 0x000fe20000000f00 */
[----:B------:R-:W-:Y:S02]  /*6fc0*/  FMUL.FTZ R17, R236, R17 ;  /* 0x00000011ec117220 */ /* 0x000fe40000410000 */
[----:B------:R-:W-:Y:S01]  /*6fd0*/  FMUL.FTZ R5, R5, c[0x0][0x2ec] ;  /* 0x0000bb0005057a20 */ /* 0x000fe20000410000 */
[-C--:B-1----:R-:W-:Y:S08]  /*6fe0*/  HMMA.16816.F32 R20, R168, R164.reuse, R20 ;  /* 0x000000a4a814723c */ /* 0x082ff00000001814 */
[C---:B------:R-:W-:Y:S07]  /*6ff0*/  HMMA.16816.F32 R24, R172.reuse, R164, R24 ;  /* 0x000000a4ac18723c */ /* 0x040fee0000001818 */
[----:B------:R-:W-:Y:S01]  /*7000*/  FMUL.FTZ R164, R237, R16 ;  /* 0x00000010eda47220 */ /* 0x000fe20000410000 */
[-C--:B------:R-:W-:Y:S04]  /*7010*/  HMMA.16816.F32 R28, R172, R166.reuse, R28 ;  /* 0x000000a6ac1c723c */ /* 0x080fe8000000181c */
[----:B------:R-:W-:Y:S03]  /*7020*/  FFMA.FTZ R16, -R190, R190, 1 ;  /* 0x3f800000be107423 */ /* 0x000fe600000101be */
[----:B------:R-:W-:Y:S01]  /*7030*/  FMUL.FTZ R173, R17, R5 ;  /* 0x0000000511ad7220 */ /* 0x000fe20000410000 */
[----:B------:R-:W-:Y:S04]  /*7040*/  HMMA.16816.F32 R32, R168, R166, R32 ;  /* 0x000000a6a820723c */ /* 0x000fe80000001820 */
[----:B------:R-:W-:Y:S02]  /*7050*/  FADD.FTZ R21, -R176, R21 ;  /* 0x00000015b0157221 */ /* 0x000fe40000010100 */
[----:B------:R-:W-:Y:S02]  /*7060*/  FMUL.FTZ R16, R16, c[0x0][0x2ec] ;  /* 0x0000bb0010107a20 */ /* 0x000fe40000410000 */
[----:B------:R-:W-:Y:S04]  /*7070*/  FMUL.FTZ R165, R232, R21 ;  /* 0x00000015e8a57220 */ /* 0x000fe80000410000 */
[----:B------:R-:W-:Y:S02]  /*7080*/  FFMA.FTZ R5, -R181, R181, 1 ;  /* 0x3f800000b5057423 */ /* 0x000fe400000101b5 */
[----:B------:R-:W-:Y:S02]  /*7090*/  FMUL.FTZ R174, R164, R16 ;  /* 0x00000010a4ae7220 */ /* 0x000fe40000410000 */
[----:B------:R-:W-:Y:S02]  /*70a0*/  FFMA.FTZ R16, -R182, R182, 1 ;  /* 0x3f800000b6107423 */ /* 0x000fe400000101b6 */
[----:B------:R-:W-:Y:S02]  /*70b0*/  FMUL.FTZ R5, R5, c[0x0][0x2ec] ;  /* 0x0000bb0005057a20 */ /* 0x000fe40000410000 */
[----:B------:R-:W-:Y:S02]  /*70c0*/  FMUL.FTZ R16, R16, c[0x0][0x2ec] ;  /* 0x0000bb0010107a20 */ /* 0x000fe40000410000 */
[C---:B------:R-:W-:Y:S02]  /*70d0*/  FADD.FTZ R20, -R176.reuse, R20 ;  /* 0x00000014b0147221 */ /* 0x040fe40000010100 */
[C---:B------:R-:W-:Y:S02]  /*70e0*/  FADD.FTZ R21, -R176.reuse, R33 ;  /* 0x00000021b0157221 */ /* 0x040fe40000010100 */
[----:B------:R-:W-:Y:S02]  /*70f0*/  FADD.FTZ R32, -R176, R32 ;  /* 0x00000020b0207221 */ /* 0x000fe40000010100 */
[----:B------:R-:W-:Y:S02]  /*7100*/  FMUL.FTZ R21, R195, R21 ;  /* 0x00000015c3157220 */ /* 0x000fe40000410000 */
[----:B------:R-:W-:Y:S02]  /*7110*/  FMUL.FTZ R32, R199, R32 ;  /* 0x00000020c7207220 */ /* 0x000fe40000410000 */
[----:B------:R-:W-:Y:S02]  /*7120*/  FMUL.FTZ R169, R21, R5 ;  /* 0x0000000515a97220 */ /* 0x000fe40000410000 */
[----:B------:R-:W-:Y:S02]  /*7130*/  FFMA.FTZ R5, -R203, R203, 1 ;  /* 0x3f800000cb057423 */ /* 0x000fe400000101cb */
[----:B------:R-:W-:Y:S02]  /*7140*/  FMUL.FTZ R170, R32, R16 ;  /* 0x0000001020aa7220 */ /* 0x000fe40000410000 */
[----:B------:R-:W-:Y:S02]  /*7150*/  FMUL.FTZ R5, R5, c[0x0][0x2ec] ;  /* 0x0000bb0005057a20 */ /* 0x000fe40000410000 */
[----:B------:R-:W-:Y:S02]  /*7160*/  FMUL.FTZ R166, R234, R20 ;  /* 0x00000014eaa67220 */ /* 0x000fe40000410000 */
[----:B------:R-:W-:Y:S02]  /*7170*/  FFMA.FTZ R20, -R189, R189, 1 ;  /* 0x3f800000bd147423 */ /* 0x000fe400000101bd */
[----:B------:R-:W-:Y:S01]  /*7180*/  FFMA.FTZ R17, -R187, R187, 1 ;  /* 0x3f800000bb117423 */ /* 0x000fe200000101bb */
[----:B------:R-:W-:Y:S01]  /*7190*/  MOV R187, R222 ;  /* 0x000000de00bb7202 */ /* 0x000fe20000000f00 */
[----:B------:R-:W-:Y:S02]  /*71a0*/  FMUL.FTZ R20, R20, c[0x0][0x2ec] ;  /* 0x0000bb0014147a20 */ /* 0x000fe40000410000 */
[----:B------:R-:W-:Y:S02]  /*71b0*/  FMUL.FTZ R17, R17, c[0x0][0x2ec] ;  /* 0x0000bb0011117a20 */ /* 0x000fe40000410000 */
[----:B------:R-:W-:Y:S02]  /*71c0*/  FMUL.FTZ R172, R166, R20 ;  /* 0x00000014a6ac7220 */ /* 0x000fe40000410000 */
[----:B------:R-:W-:Y:S02]  /*71d0*/  FMUL.FTZ R171, R165, R17 ;  /* 0x00000011a5ab7220 */ /* 0x000fe40000410000 */
[----:B------:R-:W-:Y:S02]  /*71e0*/  FFMA.FTZ R17, -R244, R244, 1 ;  /* 0x3f800000f4117423 */ /* 0x000fe400000101f4 */
[----:B------:R-:W-:Y:S02]  /*71f0*/  FFMA.FTZ R32, -R241, R241, 1 ;  /* 0x3f800000f1207423 */ /* 0x000fe400000101f1 */
[----:B------:R-:W-:Y:S02]  /*7200*/  FMUL.FTZ R17, R17, c[0x0][0x2ec] ;  /* 0x0000bb0011117a20 */ /* 0x000fe40000410000 */
[----:B------:R-:W-:Y:S02]  /*7210*/  FMUL.FTZ R32, R32, c[0x0][0x2ec] ;  /* 0x0000bb0020207a20 */ /* 0x000fe40000410000 */
[----:B------:R-:W-:Y:S02]  /*7220*/  FFMA.FTZ R21, -R235, R235, 1 ;  /* 0x3f800000eb157423 */ /* 0x000fe400000101eb */
[----:B------:R-:W-:Y:S02]  /*7230*/  FFMA.FTZ R20, -R233, R233, 1 ;  /* 0x3f800000e9147423 */ /* 0x000fe400000101e9 */
[----:B------:R-:W-:Y:S02]  /*7240*/  FMUL.FTZ R21, R21, c[0x0][0x2ec] ;  /* 0x0000bb0015157a20 */ /* 0x000fe40000410000 */
[----:B------:R-:W-:Y:S02]  /*7250*/  FMUL.FTZ R20, R20, c[0x0][0x2ec] ;  /* 0x0000bb0014147a20 */ /* 0x000fe40000410000 */
[C---:B--2---:R-:W-:Y:S02]  /*7260*/  FADD.FTZ R7, -R4.reuse, R7 ;  /* 0x0000000704077221 */ /* 0x044fe40000010100 */
[----:B------:R-:W-:Y:S02]  /*7270*/  FADD.FTZ R16, -R4, R6 ;  /* 0x0000000604107221 */ /* 0x000fe40000010100 */
[----:B------:R-:W-:Y:S02]  /*7280*/  FFMA.FTZ R6, -R225, R225, 1 ;  /* 0x3f800000e1067423 */ /* 0x000fe400000101e1 */
[----:B------:R-:W-:Y:S02]  /*7290*/  FMUL.FTZ R7, R55, R7 ;  /* 0x0000000737077220 */ /* 0x000fe40000410000 */
[----:B------:R-:W-:Y:S01]  /*72a0*/  FMUL.FTZ R16, R248, R16 ;  /* 0x00000010f8107220 */ /* 0x000fe20000410000 */
[----:B------:R1:W5:Y:S01]  /*72b0*/  LDL.LU R55, [R1+0xb0] ;  /* 0x0000b00001377983 */ /* 0x0003620000300800 */
[----:B------:R-:W-:Y:S02]  /*72c0*/  FMUL.FTZ R6, R6, c[0x0][0x2ec] ;  /* 0x0000bb0006067a20 */ /* 0x000fe40000410000 */
[----:B------:R-:W-:Y:S02]  /*72d0*/  FADD.FTZ R19, -R4, R19 ;  /* 0x0000001304137221 */ /* 0x000fe40000010100 */
[----:B------:R-:W-:Y:S02]  /*72e0*/  FMUL.FTZ R167, R7, R5 ;  /* 0x0000000507a77220 */ /* 0x000fe40000410000 */
[----:B------:R-:W-:Y:S02]  /*72f0*/  FFMA.FTZ R5, -R196, R196, 1 ;  /* 0x3f800000c4057423 */ /* 0x000fe400000101c4 */
[----:B------:R-:W-:Y:S02]  /*7300*/  FADD.FTZ R18, -R4, R18 ;  /* 0x0000001204127221 */ /* 0x000fe40000010100 */
[----:B------:R-:W-:Y:S02]  /*7310*/  FMUL.FTZ R168, R16, R6 ;  /* 0x0000000610a87220 */ /* 0x000fe40000410000 */
[----:B------:R-:W-:Y:S02]  /*7320*/  FMUL.FTZ R33, R251, R19 ;  /* 0x00000013fb217220 */ /* 0x000fe40000410000 */
[C---:B------:R-:W-:Y:S02]  /*7330*/  FADD.FTZ R22, -R4.reuse, R22 ;  /* 0x0000001604167221 */ /* 0x040fe40000010100 */
[C---:B------:R-:W-:Y:S02]  /*7340*/  FADD.FTZ R16, -R4.reuse, R23 ;  /* 0x0000001704107221 */ /* 0x040fe40000010100 */
[----:B------:R-:W-:Y:S02]  /*7350*/  FFMA.FTZ R6, -R197, R197, 1 ;  /* 0x3f800000c5067423 */ /* 0x000fe400000101c5 */
[----:B------:R-:W-:Y:S02]  /*7360*/  FMUL.FTZ R5, R5, c[0x0][0x2ec] ;  /* 0x0000bb0005057a20 */ /* 0x000fe40000410000 */
[C---:B------:R-:W-:Y:S02]  /*7370*/  FADD.FTZ R164, -R4.reuse, R34 ;  /* 0x0000002204a47221 */ /* 0x040fe40000010100 */
[----:B------:R-:W-:Y:S02]  /*7380*/  FADD.FTZ R34, -R4, R35 ;  /* 0x0000002304227221 */ /* 0x000fe40000010100 */
[----:B------:R-:W-:Y:S02]  /*7390*/  FFMA.FTZ R4, -R183, R183, 1 ;  /* 0x3f800000b7047423 */ /* 0x000fe400000101b7 */
[----:B------:R-:W-:Y:S02]  /*73a0*/  FMUL.FTZ R166, R252, R18 ;  /* 0x00000012fca67220 */ /* 0x000fe40000410000 */
[----:B------:R-:W-:Y:S02]  /*73b0*/  FMUL.FTZ R6, R6, c[0x0][0x2ec] ;  /* 0x0000bb0006067a20 */ /* 0x000fe40000410000 */
[----:B------:R-:W-:Y:S02]  /*73c0*/  FMUL.FTZ R33, R33, R5 ;  /* 0x0000000521217220 */ /* 0x000fe40000410000 */
[----:B------:R-:W-:Y:S02]  /*73d0*/  FMUL.FTZ R34, R238, R34 ;  /* 0x00000022ee227220 */ /* 0x000fe40000410000 */
[----:B------:R-:W-:Y:S02]  /*73e0*/  FFMA.FTZ R5, -R185, R185, 1 ;  /* 0x3f800000b9057423 */ /* 0x000fe400000101b9 */
[----:B------:R-:W-:Y:S02]  /*73f0*/  FMUL.FTZ R4, R4, c[0x0][0x2ec] ;  /* 0x0000bb0004047a20 */ /* 0x000fe40000410000 */
[----:B------:R-:W-:Y:S02]  /*7400*/  FMUL.FTZ R166, R166, R6 ;  /* 0x00000006a6a67220 */ /* 0x000fe40000410000 */
[----:B------:R-:W-:Y:S02]  /*7410*/  FMUL.FTZ R164, R239, R164 ;  /* 0x000000a4efa47220 */ /* 0x000fe40000410000 */
[----:B------:R-:W-:Y:S02]  /*7420*/  FFMA.FTZ R6, -R198, R198, 1 ;  /* 0x3f800000c6067423 */ /* 0x000fe400000101c6 */
[----:B------:R-:W-:Y:S02]  /*7430*/  FMUL.FTZ R5, R5, c[0x0][0x2ec] ;  /* 0x0000bb0005057a20 */ /* 0x000fe40000410000 */
[----:B------:R-:W-:Y:S02]  /*7440*/  FMUL.FTZ R34, R34, R4 ;  /* 0x0000000422227220 */ /* 0x000fe40000410000 */
[----:B---3--:R-:W-:Y:S02]  /*7450*/  FADD.FTZ R4, -R2, R8 ;  /* 0x0000000802047221 */ /* 0x008fe40000010100 */
[----:B------:R-:W-:Y:S02]  /*7460*/  FMUL.FTZ R16, R249, R16 ;  /* 0x00000010f9107220 */ /* 0x000fe40000410000 */
[----:B------:R-:W-:Y:S02]  /*7470*/  FFMA.FTZ R7, -R200, R200, 1 ;  /* 0x3f800000c8077423 */ /* 0x000fe400000101c8 */
[----:B------:R-:W-:Y:S02]  /*7480*/  FMUL.FTZ R6, R6, c[0x0][0x2ec] ;  /* 0x0000bb0006067a20 */ /* 0x000fe40000410000 */
[----:B------:R-:W-:Y:S02]  /*7490*/  FMUL.FTZ R164, R164, R5 ;  /* 0x00000005a4a47220 */ /* 0x000fe40000410000 */
[----:B------:R-:W-:Y:S02]  /*74a0*/  FADD.FTZ R5, -R2, R9 ;  /* 0x0000000902057221 */ /* 0x000fe40000010100 */
[----:B------:R-:W-:Y:S02]  /*74b0*/  FMUL.FTZ R4, R54, R4 ;  /* 0x0000000436047220 */ /* 0x000fe40000410000 */
[----:B------:R-:W-:Y:S01]  /*74c0*/  FMUL.FTZ R165, R250, R22 ;  /* 0x00000016faa57220 */ /* 0x000fe20000410000 */
[----:B------:R1:W5:Y:S01]  /*74d0*/  LDL.LU R54, [R1+0xac] ;  /* 0x0000ac0001367983 */ /* 0x0003620000300800 */
[----:B------:R-:W-:Y:S02]  /*74e0*/  FMUL.FTZ R7, R7, c[0x0][0x2ec] ;  /* 0x0000bb0007077a20 */ /* 0x000fe40000410000 */
[----:B------:R-:W-:Y:S02]  /*74f0*/  FMUL.FTZ R35, R16, R6 ;  /* 0x0000000610237220 */ /* 0x000fe40000410000 */
[C---:B------:R-:W-:Y:S02]  /*7500*/  FADD.FTZ R6, -R2.reuse, R12 ;  /* 0x0000000c02067221 */ /* 0x040fe40000010100 */
[----:B------:R-:W-:Y:S02]  /*7510*/  FMUL.FTZ R5, R53, R5 ;  /* 0x0000000535057220 */ /* 0x000fe40000410000 */
[----:B------:R-:W-:Y:S01]  /*7520*/  FMUL.FTZ R165, R165, R7 ;  /* 0x00000007a5a57220 */ /* 0x000fe20000410000 */
[----:B------:R1:W5:Y:S01]  /*7530*/  LDL.LU R53, [R1+0xa8] ;  /* 0x0000a80001357983 */ /* 0x0003620000300800 */
[----:B------:R-:W-:Y:S02]  /*7540*/  FADD.FTZ R7, -R2, R13 ;  /* 0x0000000d02077221 */ /* 0x000fe40000010100 */
[----:B------:R-:W-:Y:S02]  /*7550*/  FMUL.FTZ R6, R52, R6 ;  /* 0x0000000634067220 */ /* 0x000fe40000410000 */
[----:B------:R-:W-:Y:S01]  /*7560*/  FFMA.FTZ R22, -R247, R247, 1 ;  /* 0x3f800000f7167423 */ /* 0x000fe200000101f7 */
[----:B------:R1:W5:Y:S01]  /*7570*/  LDL.LU R52, [R1+0xa4] ;  /* 0x0000a40001347983 */ /* 0x0003620000300800 */
[----:B------:R-:W-:Y:S02]  /*7580*/  FMUL.FTZ R7, R51, R7 ;  /* 0x0000000733077220 */ /* 0x000fe40000410000 */
[----:B------:R-:W-:Y:S01]  /*7590*/  FMUL.FTZ R22, R22, c[0x0][0x2ec] ;  /* 0x0000bb0016167a20 */ /* 0x000fe20000410000 */
[----:B------:R1:W5:Y:S01]  /*75a0*/  LDL.LU R51, [R1+0xa0] ;  /* 0x0000a00001337983 */ /* 0x0003620000300800 */
        /* <DEDUP_REMOVED lines=8> */
[----:B------:R-:W-:Y:S01]  /*7630*/  FMUL.FTZ R4, R49, R4 ;  /* 0x0000000431047220 */ /* 0x000fe20000410000 */
[----:B------:R1:W5:Y:S01]  /*7640*/  LDL.LU R50, [R1+0x9c] ;  /* 0x00009c0001327983 */ /* 0x0003620000300800 */
[----:B------:R-:W-:Y:S02]  /*7650*/  FFMA.FTZ R25, -R202, R202, 1 ;  /* 0x3f800000ca197423 */ /* 0x000fe400000101ca */
[----:B------:R-:W-:Y:S01]  /*7660*/  FMUL.FTZ R5, R48, R5 ;  /* 0x0000000530057220 */ /* 0x000fe20000410000 */
[----:B------:R1:W5:Y:S01]  /*7670*/  LDL.LU R49, [R1+0x98] ;  /* 0x0000980001317983 */ /* 0x0003620000300800 */
[----:B------:R-:W-:Y:S02]  /*7680*/  FFMA.FTZ R24, -R201, R201, 1 ;  /* 0x3f800000c9187423 */ /* 0x000fe400000101c9 */
[----:B------:R-:W-:Y:S01]  /*7690*/  FMUL.FTZ R25, R25, c[0x0][0x2ec] ;  /* 0x0000bb0019197a20 */ /* 0x000fe20000410000 */
[----:B------:R1:W5:Y:S01]  /*76a0*/  LDL.LU R48, [R1+0x94] ;  /* 0x0000940001307983 */ /* 0x0003620000300800 */
[----:B------:R-:W-:Y:S02]  /*76b0*/  FMUL.FTZ R6, R47, R6 ;  /* 0x000000062f067220 */ /* 0x000fe40000410000 */
[----:B------:R-:W-:Y:S01]  /*76c0*/  FFMA.FTZ R29, -R194, R194, 1 ;  /* 0x3f800000c21d7423 */ /* 0x000fe200000101c2 */
[----:B------:R1:W5:Y:S01]  /*76d0*/  LDL.LU R47, [R1+0x90] ;  /* 0x00009000012f7983 */ /* 0x0003620000300800 */
[----:B------:R-:W-:Y:S02]  /*76e0*/  FMUL.FTZ R24, R24, c[0x0][0x2ec] ;  /* 0x0000bb0018187a20 */ /* 0x000fe40000410000 */
[----:B------:R-:W-:Y:S02]  /*76f0*/  FMUL.FTZ R25, R2, R25 ;  /* 0x0000001902197220 */ /* 0x000fe40000410000 */
[----:B----4-:R-:W-:Y:S02]  /*7700*/  FADD.FTZ R2, -R0, R10 ;  /* 0x0000000a00027221 */ /* 0x010fe40000010100 */
[----:B------:R-:W-:Y:S02]  /*7710*/  FFMA.FTZ R28, -R193, R193, 1 ;  /* 0x3f800000c11c7423 */ /* 0x000fe400000101c1 */
[----:B------:R-:W-:Y:S02]  /*7720*/  FMUL.FTZ R29, R29, c[0x0][0x2ec] ;  /* 0x0000bb001d1d7a20 */ /* 0x000fe40000410000 */
[----:B------:R-:W-:Y:S02]  /*7730*/  FMUL.FTZ R24, R4, R24 ;  /* 0x0000001804187220 */ /* 0x000fe40000410000 */
[----:B------:R-:W-:Y:S02]  /*7740*/  FADD.FTZ R4, -R0, R11 ;  /* 0x0000000b00047221 */ /* 0x000fe40000010100 */
[----:B------:R-:W-:Y:S02]  /*7750*/  FMUL.FTZ R2, R46, R2 ;  /* 0x000000022e027220 */ /* 0x000fe40000410000 */
[----:B------:R-:W-:Y:S01]  /*7760*/  FMUL.FTZ R28, R28, c[0x0][0x2ec] ;  /* 0x0000bb001c1c7a20 */ /* 0x000fe20000410000 */
[----:B------:R1:W5:Y:S01]  /*7770*/  LDL.LU R46, [R1+0x8c] ;  /* 0x00008c00012e7983 */ /* 0x0003620000300800 */
[----:B------:R-:W-:Y:S02]  /*7780*/  FMUL.FTZ R29, R5, R29 ;  /* 0x0000001d051d7220 */ /* 0x000fe40000410000 */
[----:B------:R-:W-:Y:S02]  /*7790*/  FADD.FTZ R5, -R0, R14 ;  /* 0x0000000e00057221 */ /* 0x000fe40000010100 */
[----:B------:R-:W-:Y:S02]  /*77a0*/  FMUL.FTZ R4, R45, R4 ;  /* 0x000000042d047220 */ /* 0x000fe40000410000 */
[----:B------:R-:W-:Y:S01]  /*77b0*/  FMUL.FTZ R28, R6, R28 ;  /* 0x0000001c061c7220 */ /* 0x000fe20000410000 */
[----:B------:R1:W5:Y:S01]  /*77c0*/  LDL.LU R45, [R1+0x88] ;  /* 0x00008800012d7983 */ /* 0x0003620000300800 */
[----:B------:R-:W-:Y:S02]  /*77d0*/  FADD.FTZ R6, -R0, R15 ;  /* 0x0000000f00067221 */ /* 0x000fe40000010100 */
[----:B------:R-:W-:Y:S02]  /*77e0*/  FMUL.FTZ R5, R44, R5 ;  /* 0x000000052c057220 */ /* 0x000fe40000410000 */
[----:B------:R-:W-:Y:S01]  /*77f0*/  FMUL.FTZ R6, R43, R6 ;  /* 0x000000062b067220 */ /* 0x000fe20000410000 */
[----:B------:R1:W5:Y:S01]  /*7800*/  LDL.LU R44, [R1+0x84] ;  /* 0x00008400012c7983 */ /* 0x0003620000300800 */
[----:B------:R-:W-:Y:S02]  /*7810*/  FFMA.FTZ R14, -R42, R42, 1 ;  /* 0x3f8000002a0e7423 */ /* 0x000fe4000001012a */
[----:B------:R-:W-:Y:S01]  /*7820*/  FFMA.FTZ R13, -R41, R41, 1 ;  /* 0x3f800000290d7423 */ /* 0x000fe20000010129 */
[----:B------:R1:W5:Y:S01]  /*7830*/  LDL.LU R43, [R1+0x80] ;  /* 0x00008000012b7983 */ /* 0x0003620000300800 */
[----:B------:R-:W-:Y:S02]  /*7840*/  FFMA.FTZ R16, -R40, R40, 1 ;  /* 0x3f80000028107423 */ /* 0x000fe40000010128 */
[----:B------:R-:W-:Y:S01]  /*7850*/  FFMA.FTZ R15, -R39, R39, 1 ;  /* 0x3f800000270f7423 */ /* 0x000fe20000010127 */
[----:B------:R1:W5:Y:S01]  /*7860*/  LDL.LU R42, [R1+0x7c] ;  /* 0x00007c00012a7983 */ /* 0x0003620000300800 */
[----:B------:R-:W-:Y:S02]  /*7870*/  FMUL.FTZ R14, R14, c[0x0][0x2ec] ;  /* 0x0000bb000e0e7a20 */ /* 0x000fe40000410000 */
[----:B------:R-:W-:Y:S01]  /*7880*/  FMUL.FTZ R13, R13, c[0x0][0x2ec] ;  /* 0x0000bb000d0d7a20 */ /* 0x000fe20000410000 */
[----:B------:R1:W5:Y:S01]  /*7890*/  LDL.LU R41, [R1+0x78] ;  /* 0x0000780001297983 */ /* 0x0003620000300800 */
[----:B------:R-:W-:Y:S02]  /*78a0*/  FMUL.FTZ R16, R16, c[0x0][0x2ec] ;  /* 0x0000bb0010107a20 */ /* 0x000fe40000410000 */
[----:B------:R-:W-:Y:S01]  /*78b0*/  FADD.FTZ R26, -R0, R26 ;  /* 0x0000001a001a7221 */ /* 0x000fe20000010100 */
[----:B------:R1:W5:Y:S01]  /*78c0*/  LDL.LU R40, [R1+0x74] ;  /* 0x0000740001287983 */ /* 0x0003620000300800 */
[----:B------:R-:W-:Y:S02]  /*78d0*/  FMUL.FTZ R14, R2, R14 ;  /* 0x0000000e020e7220 */ /* 0x000fe40000410000 */
[----:B------:R-:W-:Y:S01]  /*78e0*/  FMUL.FTZ R13, R4, R13 ;  /* 0x0000000d040d7220 */ /* 0x000fe20000410000 */
[----:B------:R1:W5:Y:S01]  /*78f0*/  LDL.LU R39, [R1+0x70] ;  /* 0x0000700001277983 */ /* 0x0003620000300800 */
[----:B------:R-:W-:Y:S02]  /*7900*/  FMUL.FTZ R16, R5, R16 ;  /* 0x0000001005107220 */ /* 0x000fe40000410000 */
[C---:B------:R-:W-:Y:S02]  /*7910*/  FADD.FTZ R2, -R0.reuse, R27 ;  /* 0x0000001b00027221 */ /* 0x040fe40000010100 */
[C---:B------:R-:W-:Y:S02]  /*7920*/  FADD.FTZ R4, -R0.reuse, R30 ;  /* 0x0000001e00047221 */ /* 0x040fe40000010100 */
[----:B------:R-:W-:Y:S02]  /*7930*/  FADD.FTZ R5, -R0, R31 ;  /* 0x0000001f00057221 */ /* 0x000fe40000010100 */
[----:B------:R-:W-:Y:S02]  /*7940*/  FMUL.FTZ R0, R38, R26 ;  /* 0x0000001a26007220 */ /* 0x000fe40000410000 */
[----:B------:R-:W-:Y:S01]  /*7950*/  FMUL.FTZ R2, R37, R2 ;  /* 0x0000000225027220 */ /* 0x000fe20000410000 */
[----:B------:R1:W5:Y:S01]  /*7960*/  LDL.LU R38, [R1+0x6c] ;  /* 0x00006c0001267983 */ /* 0x0003620000300800 */
[----:B------:R-:W-:Y:S02]  /*7970*/  FMUL.FTZ R4, R36, R4 ;  /* 0x0000000424047220 */ /* 0x000fe40000410000 */
[----:B------:R-:W-:Y:S01]  /*7980*/  FMUL.FTZ R5, R245, R5 ;  /* 0x00000005f5057220 */ /* 0x000fe20000410000 */
[----:B------:R1:W5:Y:S01]  /*7990*/  LDL.LU R37, [R1+0x68] ;  /* 0x0000680001257983 */ /* 0x0003620000300800 */
[----:B------:R-:W-:Y:S01]  /*79a0*/  FFMA.FTZ R23, -R240, R240, 1 ;  /* 0x3f800000f0177423 */ /* 0x000fe200000101f0 */
[----:B------:R-:W-:Y:S01]  /*79b0*/  MOV R245, c[0x0][0x22c] ;  /* 0x00008b0000f57a02 */ /* 0x000fe20000000f00 */
[----:B------:R-:W-:Y:S01]  /*79c0*/  FFMA.FTZ R19, -R243, R243, 1 ;  /* 0x3f800000f3137423 */ /* 0x000fe200000101f3 */
[----:B------:R1:W5:Y:S01]  /*79d0*/  LDL.LU R36, [R1+0x64] ;  /* 0x0000640001247983 */ /* 0x0003620000300800 */
[----:B------:R-:W-:Y:S02]  /*79e0*/  FFMA.FTZ R18, -R242, R242, 1 ;  /* 0x3f800000f2127423 */ /* 0x000fe400000101f2 */
[----:B------:R-:W-:Y:S01]  /*79f0*/  IMAD R245, R245, c[0x0][0x1c0], RZ ;  /* 0x00007000f5f57a24 */ /* 0x000fe200078e02ff */
[----:B------:R1:W5:Y:S01]  /*7a00*/  LDL R185, [R1] ;  /* 0x0000000001b97983 */ /* 0x0003620000100800 */
[----:B------:R-:W-:Y:S02]  /*7a10*/  FMUL.FTZ R23, R23, c[0x0][0x2ec] ;  /* 0x0000bb0017177a20 */ /* 0x000fe40000410000 */
[----:B------:R-:W-:Y:S01]  /*7a20*/  FMUL.FTZ R15, R15, c[0x0][0x2ec] ;  /* 0x0000bb000f0f7a20 */ /* 0x000fe20000410000 */
[----:B------:R-:W-:Y:S01]  /*7a30*/  SHF.L.U32 R245, R245, 0x3, RZ ;  /* 0x00000003f5f57819 */ /* 0x000fe200000006ff */
        /* <DEDUP_REMOVED lines=11> */
[----:B-----5:R-:W-:Y:S01]  /*7af0*/  ISETP.GE.AND P3, PT, R185, c[0x0][0x220], PT ;  /* 0x00008800b9007a0c */ /* 0x020fe20003f66270 */
        /* <DEDUP_REMOVED lines=52> */
.L_x_762:
[----:B------:R-:W-:Y:S01]  /*7e40*/  F2FP.PACK_AB R12, R177, R180 ;  /* 0x000000b4b10c723e */ /* 0x000fe200000000ff */
[----:B------:R3:W5:Y:S01]  /*7e50*/  LDL R188, [R1+0x2c] ;  /* 0x00002c0001bc7983 */ /* 0x0007620000100800 */
[----:B------:R-:W-:Y:S02]  /*7e60*/  F2FP.PACK_AB R11, R167, R168 ;  /* 0x000000a8a70b723e */ /* 0x000fe400000000ff */
[----:B--2---:R-:W-:Y:S02]  /*7e70*/  F2FP.PACK_AB R8, R173, R174 ;  /* 0x000000aead08723e */ /* 0x004fe400000000ff */
        /* <DEDUP_REMOVED lines=29> */
[----:B--2---:R-:W-:Y:S04]  /*8050*/  IMAD.SHL.U32 R0, R214, 0x2, RZ ;  /* 0x00000002d6007824 */ /* 0x004fe800078e00ff */
[----:B------:R-:W-:Y:S01]  /*8060*/  BAR.SYNC.DEFER_BLOCKING 0x0 ;  /* 0x0000000000007b1d */ /* 0x000fe20000010000 */
[C---:B------:R-:W-:Y:S02]  /*8070*/  IADD3 R2, R0.reuse, 0x8040, RZ ;  /* 0x0000804000027810 */ /* 0x040fe40007ffe0ff */
[----:B----4-:R-:W-:Y:S04]  /*8080*/  IADD3 R16, R0, 0x8000, RZ ;  /* 0x0000800000107810 */ /* 0x010fe80007ffe0ff */
[----:B------:R-:W-:Y:S01]  /*8090*/  @P1 IADD3 R2, R16, -0x40, RZ ;  /* 0xffffffc010021810 */ /* 0x000fe20007ffe0ff */
[----:B------:R-:W-:Y:S05]  /*80a0*/  LDSM.16.MT88.4 R4, [R205+0x20000] ;  /* 0x02000000cd04783b */ /* 0x000fea0000004200 */
[----:B------:R-:W2:Y:S05]  /*80b0*/  LDSM.16.MT88.4 R8, [R0+0x8000] ;  /* 0x008000000008783b */ /* 0x000eaa0000004200 */
[----:B------:R-:W4:Y:S05]  /*80c0*/  LDSM.16.MT88.4 R12, [R205+0x22000] ;  /* 0x02200000cd0c783b */ /* 0x000f2a0000004200 */
[----:B------:R-:W1:Y:S05]  /*80d0*/  LDSM.16.MT88.4 R16, [R2] ;  /* 0x000000000210783b */ /* 0x000e6a0000004200 */
[----:B------:R-:W1:Y:S05]  /*80e0*/  LDSM.16.MT88.4 R20, [R0+0xa000] ;  /* 0x00a000000014783b */ /* 0x000e6a0000004200 */
[----:B------:R-:W1:Y:S05]  /*80f0*/  LDSM.16.MT88.4 R24, [R2+0x2000] ;  /* 0x002000000218783b */ /* 0x000e6a0000004200 */
[----:B------:R-:W-:Y:S05]  /*8100*/  LDSM.16.MT88.4 R28, [R0+0x8800] ;  /* 0x00880000001c783b */ /* 0x000fea0000004200 */
[----:B------:R-:W-:Y:S05]  /*8110*/  LDSM.16.MT88.4 R32, [R205+0x22800] ;  /* 0x02280000cd20783b */ /* 0x000fea0000004200 */
[----:B------:R-:W-:Y:S01]  /*8120*/  LDSM.16.MT88.4 R164, [R2+0x800] ;  /* 0x0008000002a4783b */ /* 0x000fe20000004200 */
[-C--:B--2--5:R-:W-:Y:S04]  /*8130*/  HMMA.16816.F32 R36, R4, R8.reuse, R36 ;  /* 0x000000080424723c */ /* 0x0a4fe80000001824 */
[----:B------:R-:W-:Y:S05]  /*8140*/  LDSM.16.MT88.4 R168, [R0+0xa800] ;  /* 0x00a8000000a8783b */ /* 0x000fea0000004200 */
[----:B------:R-:W-:Y:S01]  /*8150*/  LDSM.16.MT88.4 R172, [R2+0x2800] ;  /* 0x0028000002ac783b */ /* 0x000fe20000004200 */
[C---:B----4-:R-:W-:Y:S08]  /*8160*/  HMMA.16816.F32 R40, R12.reuse, R8, R40 ;  /* 0x000000080c28723c */ /* 0x050ff00000001828 */
[-C--:B------:R-:W-:Y:S08]  /*8170*/  HMMA.16816.F32 R44, R12, R10.reuse, R44 ;  /* 0x0000000a0c2c723c */ /* 0x080ff0000000182c */
[C---:B------:R-:W-:Y:S01]  /*8180*/  HMMA.16816.F32 R48, R4.reuse, R10, R48 ;  /* 0x0000000a0430723c */ /* 0x040fe20000001830 */
[----:B------:R-:W2:Y:S07]  /*8190*/  LDSM.16.MT88.4 R8, [R205+0x20800] ;  /* 0x02080000cd08783b */ /* 0x000eae0000004200 */
[-C--:B-1----:R-:W-:Y:S08]  /*81a0*/  HMMA.16816.F32 R52, R4, R16.reuse, R52 ;  /* 0x000000100434723c */ /* 0x082ff00000001834 */
        /* <DEDUP_REMOVED lines=14> */
[----:B------:R-:W1:Y:S05]  /*8290*/  LDSM.16.MT88.4 R4, [R205+0x21000] ;  /* 0x02100000cd04783b */ /* 0x000e6a0000004200 */
[----:B------:R-:W4:Y:S02]  /*82a0*/  LDSM.16.MT88.4 R24, [R0+0xb000] ;  /* 0x00b000000018783b */ /* 0x000f240000004200 */
[-C--:B--2---:R-:W-:Y:S08]  /*82b0*/  HMMA.16816.F32 R36, R8, R28.reuse, R36 ;  /* 0x0000001c0824723c */ /* 0x084ff00000001824 */
[C---:B------:R-:W-:Y:S08]  /*82c0*/  HMMA.16816.F32 R40, R32.reuse, R28, R40 ;  /* 0x0000001c2028723c */ /* 0x040ff00000001828 */
[-C--:B------:R-:W-:Y:S08]  /*82d0*/  HMMA.16816.F32 R44, R32, R30.reuse, R44 ;  /* 0x0000001e202c723c */ /* 0x080ff0000000182c */
[C---:B------:R-:W-:Y:S01]  /*82e0*/  HMMA.16816.F32 R48, R8.reuse, R30, R48 ;  /* 0x0000001e0830723c */ /* 0x040fe20000001830 */
[----:B------:R-:W2:Y:S07]  /*82f0*/  LDSM.16.MT88.4 R28, [R2+0x3000] ;  /* 0x00300000021c783b */ /* 0x000eae0000004200 */
        /* <DEDUP_REMOVED lines=16> */
[----:B------:R-:W2:Y:S02]  /*8400*/  LDSM.16.MT88.4 R172, [R0+0xb800] ;  /* 0x00b8000000ac783b */ /* 0x000ea40000004200 */
[-C--:B-1----:R-:W-:Y:S08]  /*8410*/  HMMA.16816.F32 R36, R4, R12.reuse, R36 ;  /* 0x0000000c0424723c */ /* 0x082ff00000001824 */
[C---:B------:R-:W-:Y:S08]  /*8420*/  HMMA.16816.F32 R40, R16.reuse, R12, R40 ;  /* 0x0000000c1028723c */ /* 0x040ff00000001828 */
[-C--:B------:R-:W-:Y:S08]  /*8430*/  HMMA.16816.F32 R44, R16, R14.reuse, R44 ;  /* 0x0000000e102c723c */ /* 0x080ff0000000182c */
[C---:B------:R-:W-:Y:S01]  /*8440*/  HMMA.16816.F32 R48, R4.reuse, R14, R48 ;  /* 0x0000000e0430723c */ /* 0x040fe20000001830 */
[----:B------:R-:W1:Y:S05]  /*8450*/  LDSM.16.MT88.4 R12, [R2+0x3800] ;  /* 0x00380000020c783b */ /* 0x000e6a0000004200 */
[----:B------:R-:W-:Y:S02]  /*8460*/  BAR.SYNC.DEFER_BLOCKING 0x0 ;  /* 0x0000000000007b1d */ /* 0x000fe40000010000 */
[-C--:B------:R-:W-:Y:S08]  /*8470*/  HMMA.16816.F32 R52, R4, R20.reuse, R52 ;  /* 0x000000140434723c */ /* 0x080ff00000001834 */
[C---:B------:R-:W-:Y:S08]  /*8480*/  HMMA.16816.F32 R56, R16.reuse, R20, R56 ;  /* 0x000000141038723c */ /* 0x040ff00000001838 */
[-C--:B------:R-:W-:Y:S08]  /*8490*/  HMMA.16816.F32 R60, R16, R22.reuse, R60 ;  /* 0x00000016103c723c */ /* 0x080ff0000000183c */
[C---:B------:R-:W-:Y:S08]  /*84a0*/  HMMA.16816.F32 R64, R4.reuse, R22, R64 ;  /* 0x000000160440723c */ /* 0x040ff00000001840 */
[-C--:B----4-:R-:W-:Y:S08]  /*84b0*/  HMMA.16816.F32 R68, R4, R24.reuse, R68 ;  /* 0x000000180444723c */ /* 0x090ff00000001844 */
[C---:B------:R-:W-:Y:S08]  /*84c0*/  HMMA.16816.F32 R72, R16.reuse, R24, R72 ;  /* 0x000000181048723c */ /* 0x040ff00000001848 */
[-C--:B------:R-:W-:Y:S08]  /*84d0*/  HMMA.16816.F32 R76, R16, R26.reuse, R76 ;  /* 0x0000001a104c723c */ /* 0x080ff0000000184c */
[C---:B------:R-:W-:Y:S08]  /*84e0*/  HMMA.16816.F32 R80, R4.reuse, R26, R80 ;  /* 0x0000001a0450723c */ /* 0x040ff00000001850 */
[-C--:B--2---:R-:W-:Y:S08]  /*84f0*/  HMMA.16816.F32 R84, R4, R28.reuse, R84 ;  /* 0x0000001c0454723c */ /* 0x084ff00000001854 */
[C---:B------:R-:W-:Y:S08]  /*8500*/  HMMA.16816.F32 R88, R16.reuse, R28, R88 ;  /* 0x0000001c1058723c */ /* 0x040ff00000001858 */
[-C--:B------:R-:W-:Y:S08]  /*8510*/  HMMA.16816.F32 R92, R16, R30.reuse, R92 ;  /* 0x0000001e105c723c */ /* 0x080ff0000000185c */
[----:B------:R-:W-:Y:S08]  /*8520*/  HMMA.16816.F32 R96, R4, R30, R96 ;  /* 0x0000001e0460723c */ /* 0x000ff00000001860 */
        /* <DEDUP_REMOVED lines=12> */
[-C--:B-1----:R-:W-:Y:S08]  /*85f0*/  HMMA.16816.F32 R84, R8, R12.reuse, R84 ;  /* 0x0000000c0854723c */ /* 0x082ff00000001854 */
[C---:B------:R-:W-:Y:S08]  /*8600*/  HMMA.16816.F32 R88, R164.reuse, R12, R88 ;  /* 0x0000000ca458723c */ /* 0x040ff00000001858 */
[-C--:B------:R-:W-:Y:S08]  /*8610*/  HMMA.16816.F32 R92, R164, R14.reuse, R92 ;  /* 0x0000000ea45c723c */ /* 0x080ff0000000185c */
[----:B------:R-:W-:Y:S01]  /*8620*/  HMMA.16816.F32 R96, R8, R14, R96 ;  /* 0x0000000e0860723c */ /* 0x000fe20000001860 */
[----:B------:R-:W-:-:S07]  /*8630*/  @!P2 BRA `(.L_x_763) ;  /* 0x000002700000a947 */ /* 0x000fce0003800000 */
[----:B---3--:R-:W-:Y:S01]  /*8640*/  ISETP.GE.AND P3, PT, R185, c[0x0][0x220], PT ;  /* 0x00008800b9007a0c */ /* 0x008fe20003f66270 */
        /* <DEDUP_REMOVED lines=8> */
[----:B------:R-:W-:Y:S01]  /*86d0*/  @!P3 LEA R0, P5, R10, R2, 0x5 ;  /* 0x000000020a00b211 */ /* 0x000fe200078a28ff */
        /* <DEDUP_REMOVED lines=29> */
.L_x_763:
[----:B---3--:R-:W-:Y:S01]  /*88b0*/  LDSM.16.M88.4 R32, [R207+0x1c000] ;  /* 0x01c00000cf20783b */ /* 0x008fe20000000200 */
[----:B-1----:R-:W-:Y:S01]  /*88c0*/  IMAD.MOV.U32 R2, RZ, RZ, c[0x0][0x22c] ;  /* 0x00008b00ff027624 */ /* 0x002fe200078e00ff */
[----:B------:R-:W-:Y:S02]  /*88d0*/  ULOP3.LUT UR7, UR6, 0x1, URZ, 0xc0, !UPT ;  /* 0x0000000106077892 */ /* 0x000fe4000f8ec03f */
[----:B------:R-:W-:Y:S01]  /*88e0*/  UISETP.GT.AND UP2, UPT, UR6, UR13, UPT ;  /* 0x0000000d0600728c */ /* 0x000fe2000bf44270 */
[----:B------:R-:W1:Y:S01]  /*88f0*/  LDSM.16.MT88.4 R16, [R204] ;  /* 0x00000000cc10783b */ /* 0x000e620000004200 */
[----:B------:R-:W-:Y:S01]  /*8900*/  IMAD R2, R2, c[0x0][0x1c0], RZ ;  /* 0x0000700002027a24 */ /* 0x000fe200078e02ff */
[----:B------:R-:W-:Y:S02]  /*8910*/  UISETP.NE.U32.AND UP0, UPT, UR7, 0x1, UPT ;  /* 0x000000010700788c */ /* 0x000fe4000bf05070 */
[----:B------:R-:W-:Y:S01]  /*8920*/  UIADD3 UR6, UR6, -0x1, URZ ;  /* 0xffffffff06067890 */ /* 0x000fe2000fffe03f */
[----:B------:R-:W2:Y:S01]  /*8930*/  LDSM.16.M88.4 R28, [R207+0x1d000] ;  /* 0x01d00000cf1c783b */ /* 0x000ea20000000200 */
[----:B------:R-:W-:Y:S04]  /*8940*/  IMAD.U32 R2, R2, -0x40, RZ ;  /* 0xffffffc002027824 */ /* 0x000fe800078e00ff */
[----:B------:R-:W3:Y:S01]  /*8950*/  LDSM.16.MT88.4 R164, [R204+0x4000] ;  /* 0x00400000cca4783b */ /* 0x000ee20000004200 */
[C---:B------:R-:W-:Y:S04]  /*8960*/  LEA R223, P0, R2.reuse, R186, 0x2 ;  /* 0x000000ba02df7211 */ /* 0x040fe800078010ff */
[----:B------:R-:W4:Y:S01]  /*8970*/  LDL R194, [R1+0x44] ;  /* 0x0000440001c27983 */ /* 0x000f220000100800 */
[----:B------:R-:W-:Y:S01]  /*8980*/  LEA.HI.X.SX32 R222, R2, R187, 0x2, P0 ;  /* 0x000000bb02de7211 */ /* 0x000fe200000f16ff */
[----:B------:R-:W-:Y:S03]  /*8990*/  IMAD.MOV.U32 R2, RZ, RZ, R223 ;  /* 0x000000ffff027224 */ /* 0x000fe600078e00df */
[----:B------:R-:W-:Y:S05]  /*89a0*/  LDSM.16.M88.4 R168, [R208+0x1c000] ;  /* 0x01c00000d0a8783b */ /* 0x000fea0000000200 */
[----:B------:R-:W5:Y:S05]  /*89b0*/  LDL R193, [R1+0x48] ;  /* 0x0000480001c17983 */ /* 0x000f6a0000100800 */
[----:B------:R-:W3:Y:S05]  /*89c0*/  LDSM.16.MT88.4 R172, [R204+0x800] ;  /* 0x00080000ccac783b */ /* 0x000eea0000004200 */
[----:B------:R3:W4:Y:S01]  /*89d0*/  LDL R189, [R1+0x10] ;  /* 0x0000100001bd7983 */ /* 0x0007220000100800 */
[-C--:B-1----:R-:W-:Y:S04]  /*89e0*/  HMMA.16816.F32 R4, R32, R16.reuse, RZ ;  /* 0x000000102004723c */ /* 0x082fe800000018ff */
[----:B------:R-:W1:Y:S05]  /*89f0*/  LDSM.16.M88.4 R176, [R208+0x1d000] ;  /* 0x01d00000d0b0783b */ /* 0x000e6a0000000200 */
[----:B------:R1:W4:Y:S01]  /*8a00*/  LDL R0, [R1+0x8] ;  /* 0x0000080001007983 */ /* 0x0003220000100800 */
[C---:B--2---:R-:W-:Y:S04]  /*8a10*/  HMMA.16816.F32 R8, R28.reuse, R16, RZ ;  /* 0x000000101c08723c */ /* 0x044fe800000018ff */
[----:B------:R-:W2:Y:S04]  /*8a20*/  LDSM.16.MT88.4 R180, [R204+0x4800] ;  /* 0x00480000ccb4783b */ /* 0x000ea80000004200 */
[-C--:B------:R-:W-:Y:S01]  /*8a30*/  HMMA.16816.F32 R12, R28, R18.reuse, RZ ;  /* 0x000000121c0c723c */ /* 0x080fe200000018ff */
[----:B------:R1:W4:Y:S05]  /*8a40*/  LDL R190, [R1+0x4] ;  /* 0x0000040001be7983 */ /* 0x00032a0000100800 */
[----:B------:R1:W4:Y:S02]  /*8a50*/  LDL R191, [R1+0xc] ;  /* 0x00000c0001bf7983 */ /* 0x0003240000100800 */
[C---:B------:R-:W-:Y:S08]  /*8a60*/  HMMA.16816.F32 R16, R32.reuse, R18, RZ ;  /* 0x000000122010723c */ /* 0x040ff000000018ff */
[-C--:B---3--:R-:W-:Y:S08]  /*8a70*/  HMMA.16816.F32 R20, R32, R164.reuse, RZ ;  /* 0x000000a42014723c */ /* 0x088ff000000018ff */
[C---:B------:R-:W-:Y:S08]  /*8a80*/  HMMA.16816.F32 R24, R28.reuse, R164, RZ ;  /* 0x000000a41c18723c */ /* 0x040ff000000018ff */
[-C--:B------:R-:W-:Y:S08]  /*8a90*/  HMMA.16816.F32 R28, R28, R166.reuse, RZ ;  /* 0x000000a61c1c723c */ /* 0x080ff000000018ff */
[----:B------:R-:W-:Y:S01]  /*8aa0*/  HMMA.16816.F32 R32, R32, R166, RZ ;  /* 0x000000a62020723c */ /* 0x000fe200000018ff */
[----:B------:R-:W-:Y:S07]  /*8ab0*/  LDSM.16.M88.4 R164, [R184+0x1c000] ;  /* 0x01c00000b8a4783b */ /* 0x000fee0000000200 */
[-C--:B------:R-:W-:Y:S08]  /*8ac0*/  HMMA.16816.F32 R4, R168, R172.reuse, R4 ;  /* 0x000000aca804723c */ /* 0x080ff00000001804 */
[C---:B-1----:R-:W-:Y:S08]  /*8ad0*/  HMMA.16816.F32 R8, R176.reuse, R172, R8 ;  /* 0x000000acb008723c */ /* 0x042ff00000001808 */
        /* <DEDUP_REMOVED lines=56> */
[----:B------:R-:W4:Y:S05]  /*8e60*/  LDSM.16.MT88.4 R164, [R204+0x7000] ;  /* 0x00700000cca4783b */ /* 0x000f2a0000004200 */
[----:B------:R-:W-:Y:S02]  /*8e70*/  LDSM.16.M88.4 R172, [R3+0x1e000] ;  /* 0x01e0000003ac783b */ /* 0x000fe40000000200 */
[-C--:B-1----:R-:W-:Y:S01]  /*8e80*/  HMMA.16816.F32 R4, R168, R176.reuse, R4 ;  /* 0x000000b0a804723c */ /* 0x082fe20000001804 */
[----:B--2---:R-:W-:Y:S04]  /*8e90*/  IMAD.MOV.U32 R184, RZ, RZ, c[0x0][0x22c] ;  /* 0x00008b00ffb87624 */ /* 0x004fe800078e00ff */
[----:B------:R-:W-:Y:S04]  /*8ea0*/  IMAD R184, R184, c[0x0][0x1c0], RZ ;  /* 0x00007000b8b87a24 */ /* 0x000fe800078e02ff */
[----:B------:R-:W-:Y:S01]  /*8eb0*/  IMAD R184, R184, 0x30, RZ ;  /* 0x00000030b8b87824 */ /* 0x000fe200078e02ff */
[C---:B---3--:R-:W-:Y:S08]  /*8ec0*/  HMMA.16816.F32 R8, R180.reuse, R176, R8 ;  /* 0x000000b0b408723c */ /* 0x048ff00000001808 */
[-C--:B------:R-:W-:Y:S08]  /*8ed0*/  HMMA.16816.F32 R12, R180, R178.reuse, R12 ;  /* 0x000000b2b40c723c */ /* 0x080ff0000000180c */
[C---:B------:R-:W-:Y:S01]  /*8ee0*/  HMMA.16816.F32 R16, R168.reuse, R178, R16 ;  /* 0x000000b2a810723c */ /* 0x040fe20000001810 */
[----:B------:R-:W1:Y:S07]  /*8ef0*/  LDSM.16.MT88.4 R176, [R204+0x3800] ;  /* 0x00380000ccb0783b */ /* 0x000e6e0000004200 */
[-C--:B----4-:R-:W-:Y:S08]  /*8f00*/  HMMA.16816.F32 R20, R168, R164.reuse, R20 ;  /* 0x000000a4a814723c */ /* 0x090ff00000001814 */
[C---:B------:R-:W-:Y:S08]  /*8f10*/  HMMA.16816.F32 R24, R180.reuse, R164, R24 ;  /* 0x000000a4b418723c */ /* 0x040ff00000001818 */
[-C--:B------:R-:W-:Y:S01]  /*8f20*/  HMMA.16816.F32 R28, R180, R166.reuse, R28 ;  /* 0x000000a6b41c723c */ /* 0x080fe2000000181c */
[----:B------:R2:W3:Y:S07]  /*8f30*/  LDSM.16.M88.4 R180, [R3+0x1f000] ;  /* 0x01f0000003b4783b */ /* 0x0004ee0000000200 */
[----:B------:R-:W-:Y:S01]  /*8f40*/  HMMA.16816.F32 R32, R168, R166, R32 ;  /* 0x000000a6a820723c */ /* 0x000fe20000001820 */
[----:B------:R-:W4:Y:S06]  /*8f50*/  LDSM.16.MT88.4 R164, [R204+0x7800] ;  /* 0x00780000cca4783b */ /* 0x000f2c0000004200 */
[----:B------:R-:W-:Y:S01]  /*8f60*/  @P2 IADD3 R168, P3, R194, UR10, RZ ;  /* 0x0000000ac2a82c10 */ /* 0x000fe2000ff7e0ff */
[----:B------:R-:W-:Y:S01]  /*8f70*/  @UP3 UIADD3 UR10, UP1, UR10, -0x100, URZ ;  /* 0xffffff000a0a3890 */ /* 0x000fe2000ff3e03f */
[-C--:B-1----:R-:W-:Y:S05]  /*8f80*/  HMMA.16816.F32 R4, R172, R176.reuse, R4 ;  /* 0x000000b0ac04723c */ /* 0x082fea0000001804 */
[----:B-----5:R-:W-:Y:S01]  /*8f90*/  @P2 IADD3.X R169, R193, UR9, RZ, P3, !PT ;  /* 0x00000009c1a92c10 */ /* 0x020fe20009ffe4ff */
[----:B------:R-:W-:Y:S01]  /*8fa0*/  IMAD.MOV.U32 R193, RZ, RZ, c[0x0][0x22c] ;  /* 0x00008b00ffc17624 */ /* 0x000fe200078e00ff */
[----:B------:R-:W-:Y:S01]  /*8fb0*/  @UP3 UIADD3.X UR9, UR9, -0x1, URZ, UP1, !UPT ;  /* 0xffffffff09093890 */ /* 0x000fe20008ffe43f */
[----:B--2---:R-:W-:Y:S02]  /*8fc0*/  IMAD.MOV.U32 R3, RZ, RZ, R222 ;  /* 0x000000ffff037224 */ /* 0x004fe400078e00de */
[----:B------:R-:W2:Y:S02]  /*8fd0*/  @P2 LDG.E R189, [R168.64+0x20] ;  /* 0x00002004a8bd2981 */ /* 0x000ea4000c1e1900 */
[----:B------:R-:W-:Y:S03]  /*8fe0*/  IMAD R193, R193, c[0x0][0x1c0], RZ ;  /* 0x00007000c1c17a24 */ /* 0x000fe600078e02ff */
[----:B------:R-:W5:Y:S01]  /*8ff0*/  @P2 LDG.E R0, [R168.64+0xa0] ;  /* 0x0000a004a8002981 */ /* 0x000f62000c1e1900 */
[----:B------:R-:W-:Y:S04]  /*9000*/  IMAD R193, R193, 0x18, RZ ;  /* 0x00000018c1c17824 */ /* 0x000fe800078e02ff */
[----:B------:R-:W5:Y:S01]  /*9010*/  @P2 LDG.E R190, [R168.64+0x80] ;  /* 0x00008004a8be2981 */ /* 0x000f62000c1e1900 */
[C---:B---3--:R-:W-:Y:S04]  /*9020*/  HMMA.16816.F32 R8, R180.reuse, R176, R8 ;  /* 0x000000b0b408723c */ /* 0x048fe80000001808 */
[----:B------:R-:W3:Y:S05]  /*9030*/  @P2 LDG.E R191, [R168.64] ;  /* 0x00000004a8bf2981 */ /* 0x000eea000c1e1900 */
[----:B------:R-:W-:Y:S01]  /*9040*/  RED.E.ADD.F32.FTZ.RN.STRONG.GPU [R2.64], R4 ;  /* 0x000000040200798e */ /* 0x000fe2000c10e784 */
[-C--:B------:R-:W-:Y:S08]  /*9050*/  HMMA.16816.F32 R12, R180, R178.reuse, R12 ;  /* 0x000000b2b40c723c */ /* 0x080ff0000000180c */
[C---:B------:R-:W-:Y:S07]  /*9060*/  HMMA.16816.F32 R16, R172.reuse, R178, R16 ;  /* 0x000000b2ac10723c */ /* 0x040fee0000001810 */
[----:B------:R-:W-:Y:S01]  /*9070*/  IMAD.MOV.U32 R179, RZ, RZ, c[0x0][0x22c] ;  /* 0x00008b00ffb37624 */ /* 0x000fe200078e00ff */
[-C--:B----4-:R-:W-:Y:S04]  /*9080*/  HMMA.16816.F32 R20, R172, R164.reuse, R20 ;  /* 0x000000a4ac14723c */ /* 0x090fe80000001814 */
[----:B------:R-:W-:Y:S04]  /*9090*/  IMAD R179, R179, c[0x0][0x1c0], RZ ;  /* 0x00007000b3b37a24 */ /* 0x000fe800078e02ff */
[C---:B------:R-:W-:Y:S04]  /*90a0*/  HMMA.16816.F32 R24, R180.reuse, R164, R24 ;  /* 0x000000a4b418723c */ /* 0x040fe80000001818 */
[----:B------:R-:W-:Y:S03]  /*90b0*/  IMAD R179, R179, 0x38, RZ ;  /* 0x00000038b3b37824 */ /* 0x000fe600078e02ff */
[CC--:B------:R-:W-:Y:S01]  /*90c0*/  LEA R164, P3, R245.reuse, R2.reuse, 0x2 ;  /* 0x00000002f5a47211 */ /* 0x0c0fe200078610ff */
[-C--:B------:R-:W-:Y:S04]  /*90d0*/  HMMA.16816.F32 R28, R180, R166.reuse, R28 ;  /* 0x000000a6b41c723c */ /* 0x080fe8000000181c */
[-C--:B------:R-:W-:Y:S04]  /*90e0*/  LEA.HI.X.SX32 R165, R245, R3.reuse, 0x2, P3 ;  /* 0x00000003f5a57211 */ /* 0x080fe800018f16ff */
[----:B------:R-:W-:Y:S01]  /*90f0*/  HMMA.16816.F32 R32, R172, R166, R32 ;  /* 0x000000a6ac20723c */ /* 0x000fe20000001820 */
[----:B------:R-:W-:Y:S05]  /*9100*/  RED.E.ADD.F32.FTZ.RN.STRONG.GPU [R164.64], R5 ;  /* 0x00000005a400798e */ /* 0x000fea000c10e784 */
[----:B--2---:R1:W-:Y:S05]  /*9110*/  @P2 STL [R1+0x10], R189 ;  /* 0x000010bd01002387 */ /* 0x0043ea0000100800 */
[----:B-----5:R2:W-:Y:S05]  /*9120*/  @P2 STL [R1+0x8], R0 ;  /* 0x0000080001002387 */ /* 0x0205ea0000100800 */
[----:B------:R-:W4:Y:S01]  /*9130*/  LDL R178, [R1+0x28] ;  /* 0x0000280001b27983 */ /* 0x000f220000100800 */
[----:B-1----:R-:W-:Y:S04]  /*9140*/  IMAD.MOV.U32 R189, RZ, RZ, c[0x0][0x22c] ;  /* 0x00008b00ffbd7624 */ /* 0x002fe800078e00ff */
[----:B------:R-:W-:Y:S01]  /*9150*/  IMAD R189, R189, c[0x0][0x1c0], RZ ;  /* 0x00007000bdbd7a24 */ /* 0x000fe200078e02ff */
[----:B--2---:R-:W2:Y:S03]  /*9160*/  LDL R0, [R1+0x1c] ;  /* 0x00001c0001007983 */ /* 0x004ea60000100800 */
[----:B------:R-:W-:Y:S02]  /*9170*/  IMAD.SHL.U32 R189, R189, 0x10, RZ ;  /* 0x00000010bdbd7824 */ /* 0x000fe400078e00ff */
[----:B------:R1:W-:Y:S03]  /*9180*/  @P2 STL [R1+0x4], R190 ;  /* 0x000004be01002387 */ /* 0x0003e60000100800 */
[-C--:B------:R-:W-:Y:S02]  /*9190*/  LEA R176, P0, R189, R2.reuse, 0x2 ;  /* 0x00000002bdb07211 */ /* 0x080fe400078010ff */
[----:B---3--:R3:W-:Y:S01]  /*91a0*/  @P2 STL [R1+0xc], R191 ;  /* 0x00000cbf01002387 */ /* 0x0087e20000100800 */
[-C--:B------:R-:W-:Y:S02]  /*91b0*/  LEA R170, P2, R193, R2.reuse, 0x2 ;  /* 0x00000002c1aa7211 */ /* 0x080fe400078410ff */
[-C--:B------:R-:W-:Y:S02]  /*91c0*/  LEA.HI.X.SX32 R177, R189, R3.reuse, 0x2, P0 ;  /* 0x00000003bdb17211 */ /* 0x080fe400000f16ff */
[-C--:B------:R-:W-:Y:S02]  /*91d0*/  LEA.HI.X.SX32 R171, R193, R3.reuse, 0x2, P2 ;  /* 0x00000003c1ab7211 */ /* 0x080fe400010f16ff */
[CC--:B------:R-:W-:Y:S01]  /*91e0*/  LEA R4, P2, R184.reuse, R2.reuse, 0x2 ;  /* 0x00000002b8047211 */ /* 0x0c0fe200078410ff */
[----:B------:R5:W-:Y:S03]  /*91f0*/  RED.E.ADD.F32.FTZ.RN.STRONG.GPU [R176.64], R6 ;  /* 0x00000006b000798e */ /* 0x000be6000c10e784 */
[-C--:B------:R-:W-:Y:S02]  /*9200*/  LEA.HI.X.SX32 R5, R184, R3.reuse, 0x2, P2 ;  /* 0x00000003b8057211 */ /* 0x080fe400010f16ff */
[----:B------:R5:W-:Y:S01]  /*9210*/  RED.E.ADD.F32.FTZ.RN.STRONG.GPU [R170.64], R7 ;  /* 0x00000007aa00798e */ /* 0x000be2000c10e784 */
[----:B-1----:R-:W-:Y:S04]  /*9220*/  IMAD.MOV.U32 R190, RZ, RZ, c[0x0][0x22c] ;  /* 0x00008b00ffbe7624 */ /* 0x002fe800078e00ff */
[----:B------:R-:W-:Y:S02]  /*9230*/  IMAD R190, R190, c[0x0][0x1c0], RZ ;  /* 0x00007000bebe7a24 */ /* 0x000fe400078e02ff */
[----:B---3--:R-:W-:Y:S02]  /*9240*/  IMAD.MOV.U32 R191, RZ, RZ, c[0x0][0x22c] ;  /* 0x00008b00ffbf7624 */ /* 0x008fe400078e00ff */
[----:B------:R-:W-:Y:S02]  /*9250*/  IMAD R190, R190, 0x28, RZ ;  /* 0x00000028bebe7824 */ /* 0x000fe400078e02ff */
[----:B------:R-:W-:Y:S03]  /*9260*/  IMAD R191, R191, c[0x0][0x1c0], RZ ;  /* 0x00007000bfbf7a24 */ /* 0x000fe600078e02ff */
[CC--:B------:R-:W-:Y:S01]  /*9270*/  LEA R166, P3, R190.reuse, R2.reuse, 0x2 ;  /* 0x00000002bea67211 */ /* 0x0c0fe200078610ff */
[----:B------:R-:W-:Y:S03]  /*9280*/  IMAD.SHL.U32 R191, R191, 0x20, RZ ;  /* 0x00000020bfbf7824 */ /* 0x000fe600078e00ff */
[-C--:B------:R-:W-:Y:S01]  /*9290*/  LEA.HI.X.SX32 R167, R190, R3.reuse, 0x2, P3 ;  /* 0x00000003bea77211 */ /* 0x080fe200018f16ff */
[----:B------:R-:W-:Y:S01]  /*92a0*/  IMAD.MOV.U32 R190, RZ, RZ, c[0x0][0x22c] ;  /* 0x00008b00ffbe7624 */ /* 0x000fe200078e00ff */
[CC--:B------:R-:W-:Y:S03]  /*92b0*/  LEA R168, P0, R191.reuse, R2.reuse, 0x2 ;  /* 0x00000002bfa87211 */ /* 0x0c0fe600078010ff */
[----:B------:R-:W-:Y:S01]  /*92c0*/  IMAD R190, R190, c[0x0][0x1c0], RZ ;  /* 0x00007000bebe7a24 */ /* 0x000fe200078e02ff */
[-C--:B------:R-:W-:Y:S01]  /*92d0*/  LEA.HI.X.SX32 R169, R191, R3.reuse, 0x2, P0 ;  /* 0x00000003bfa97211 */ /* 0x080fe200000f16ff */
[----:B------:R-:W-:Y:S01]  /*92e0*/  IMAD.MOV.U32 R191, RZ, RZ, c[0x0][0x22c] ;  /* 0x00008b00ffbf7624 */ /* 0x000fe200078e00ff */
[-C--:B-----5:R-:W-:Y:S01]  /*92f0*/  LEA R6, P0, R179, R2.reuse, 0x2 ;  /* 0x00000002b3067211 */ /* 0x0a0fe200078010ff */
[----:B------:R-:W-:Y:S02]  /*9300*/  IMAD.SHL.U32 R190, R190, 0x10, RZ ;  /* 0x00000010bebe7824 */ /* 0x000fe400078e00ff */
[----:B------:R1:W-:Y:S01]  /*9310*/  RED.E.ADD.F32.FTZ.RN.STRONG.GPU [R168.64], R8 ;  /* 0x00000008a800798e */ /* 0x0003e2000c10e784 */
[----:B------:R-:W-:Y:S01]  /*9320*/  IMAD R191, R191, c[0x0][0x1c0], RZ ;  /* 0x00007000bfbf7a24 */ /* 0x000fe200078e02ff */
[-C--:B------:R-:W-:Y:S02]  /*9330*/  LEA.HI.X.SX32 R7, R179, R3.reuse, 0x2, P0 ;  /* 0x00000003b3077211 */ /* 0x080fe400000f16ff */
[C---:B------:R-:W-:Y:S01]  /*9340*/  IADD3 R181, R190.reuse, 0x20, RZ ;  /* 0x00000020beb57810 */ /* 0x040fe20007ffe0ff */
[----:B------:R3:W-:Y:S01]  /*9350*/  RED.E.ADD.F32.FTZ.RN.STRONG.GPU [R166.64], R9 ;  /* 0x00000009a600798e */ /* 0x0007e2000c10e784 */
[----:B------:R-:W-:Y:S01]  /*9360*/  IMAD.SHL.U32 R191, R191, 0x10, RZ ;  /* 0x00000010bfbf7824 */ /* 0x000fe200078e00ff */
[C---:B------:R-:W-:Y:S02]  /*9370*/  IADD3 R180, R190.reuse, 0x20, RZ ;  /* 0x00000020beb47810 */ /* 0x040fe40007ffe0ff */
[----:B------:R-:W-:Y:S01]  /*9380*/  IMAD.IADD R181, R245, 0x1, R181 ;  /* 0x00000001f5b57824 */ /* 0x000fe200078e02b5 */
[----:B------:R5:W-:Y:S01]  /*9390*/  RED.E.ADD.F32.FTZ.RN.STRONG.GPU [R4.64], R10 ;  /* 0x0000000a0400798e */ /* 0x000be2000c10e784 */
[----:B------:R-:W-:Y:S01]  /*93a0*/  IADD3 R179, R191, 0x20, RZ ;  /* 0x00000020bfb37810 */ /* 0x000fe20007ffe0ff */
[C---:B------:R-:W-:Y:S02]  /*93b0*/  IMAD.IADD R180, R245.reuse, 0x1, R180 ;  /* 0x00000001f5b47824 */ /* 0x040fe400078e02b4 */
[----:B------:R-:W-:Y:S01]  /*93c0*/  IMAD.MOV.U32 R191, RZ, RZ, c[0x0][0x22c] ;  /* 0x00008b00ffbf7624 */ /* 0x000fe200078e00ff */
[----:B------:R5:W-:Y:S01]  /*93d0*/  RED.E.ADD.F32.FTZ.RN.STRONG.GPU [R6.64], R11 ;  /* 0x0000000b0600798e */ /* 0x000be2000c10e784 */
[----:B------:R-:W-:Y:S02]  /*93e0*/  IMAD.IADD R180, R245, 0x1, R180 ;  /* 0x00000001f5b47824 */ /* 0x000fe400078e02b4 */
[----:B------:R-:W-:Y:S02]  /*93f0*/  IMAD R191, R191, c[0x0][0x1c0], RZ ;  /* 0x00007000bfbf7a24 */ /* 0x000fe400078e02ff */
[----:B------:R5:W-:Y:S02]  /*9400*/  RED.E.ADD.F32.FTZ.RN.STRONG.GPU [R2.64+0x80], R16 ;  /* 0x000080100200798e */ /* 0x000be4000c10e784 */
[----:B------:R-:W-:Y:S03]  /*9410*/  IMAD.SHL.U32 R191, R191, 0x10, RZ ;  /* 0x00000010bfbf7824 */ /* 0x000fe600078e00ff */
[----:B------:R5:W-:Y:S02]  /*9420*/  RED.E.ADD.F32.FTZ.RN.STRONG.GPU [R164.64+0x80], R17 ;  /* 0x00008011a400798e */ /* 0x000be4000c10e784 */
[----:B-1----:R-:W-:Y:S03]  /*9430*/  IADD3 R168, R191, 0x40, RZ ;  /* 0x00000040bfa87810 */ /* 0x002fe60007ffe0ff */
[----:B---3--:R-:W3:Y:S01]  /*9440*/  LDL R166, [R1+0x18] ;  /* 0x0000180001a67983 */ /* 0x008ee20000100800 */
[CC--:B-----5:R-:W-:Y:S04]  /*9450*/  LEA R4, P0, R179.reuse, R2.reuse, 0x2 ;  /* 0x00000002b3047211 */ /* 0x0e0fe800078010ff */
[----:B------:R-:W5:Y:S01]  /*9460*/  LDL R167, [R1+0x24] ;  /* 0x0000240001a77983 */ /* 0x000f620000100800 */
[-C--:B------:R-:W-:Y:S02]  /*9470*/  LEA.HI.X.SX32 R5, R179, R3.reuse, 0x2, P0 ;  /* 0x00000003b3057211 */ /* 0x080fe400000f16ff */
[CC--:B------:R-:W-:Y:S02]  /*9480*/  LEA R6, P2, R181.reuse, R2.reuse, 0x2 ;  /* 0x00000002b5067211 */ /* 0x0c0fe400078410ff */
[----:B------:R-:W-:Y:S01]  /*9490*/  IADD3 R179, R190, 0x20, RZ ;  /* 0x00000020beb37810 */ /* 0x000fe20007ffe0ff */
[----:B------:R1:W-:Y:S01]  /*94a0*/  RED.E.ADD.F32.FTZ.RN.STRONG.GPU [R4.64], R18 ;  /* 0x000000120400798e */ /* 0x0003e2000c10e784 */
[-C--:B------:R-:W-:Y:S01]  /*94b0*/  LEA.HI.X.SX32 R7, R181, R3.reuse, 0x2, P2 ;  /* 0x00000003b5077211 */ /* 0x080fe200010f16ff */
[----:B------:R-:W-:Y:S01]  /*94c0*/  IMAD.MOV.U32 R190, RZ, RZ, c[0x0][0x22c] ;  /* 0x00008b00ffbe7624 */ /* 0x000fe200078e00ff */
[-C--:B------:R-:W-:Y:S01]  /*94d0*/  LEA R10, P0, R180, R2.reuse, 0x2 ;  /* 0x00000002b40a7211 */ /* 0x080fe200078010ff */
[C---:B------:R-:W-:Y:S01]  /*94e0*/  IMAD.IADD R179, R245.reuse, 0x1, R179 ;  /* 0x00000001f5b37824 */ /* 0x040fe200078e02b3 */
[----:B------:R-:W5:Y:S01]  /*94f0*/  LDL R16, [R1+0x14] ;  /* 0x0000140001107983 */ /* 0x000f620000100800 */
[----:B------:R-:W-:Y:S01]  /*9500*/  IMAD R190, R190, c[0x0][0x1c0], RZ ;  /* 0x00007000bebe7a24 */ /* 0x000fe200078e02ff */
[-C--:B------:R-:W-:Y:S01]  /*9510*/  LEA.HI.X.SX32 R11, R180, R3.reuse, 0x2, P0 ;  /* 0x00000003b40b7211 */ /* 0x080fe200000f16ff */
[----:B------:R-:W-:Y:S01]  /*9520*/  IMAD.IADD R179, R245, 0x1, R179 ;  /* 0x00000001f5b37824 */ /* 0x000fe200078e02b3 */
[----:B------:R-:W-:Y:S01]  /*9530*/  IADD3 R17, R189, 0x60, RZ ;  /* 0x00000060bd117810 */ /* 0x000fe20007ffe0ff */
[----:B------:R1:W-:Y:S01]  /*9540*/  RED.E.ADD.F32.FTZ.RN.STRONG.GPU [R6.64], R19 ;  /* 0x000000130600798e */ /* 0x0003e2000c10e784 */
[----:B------:R-:W-:Y:S02]  /*9550*/  IMAD.SHL.U32 R190, R190, 0x10, RZ ;  /* 0x00000010bebe7824 */ /* 0x000fe400078e00ff */
[C---:B------:R-:W-:Y:S02]  /*9560*/  IMAD.IADD R179, R245.reuse, 0x1, R179 ;  /* 0x00000001f5b37824 */ /* 0x040fe400078e02b3 */
[----:B------:R2:W-:Y:S01]  /*9570*/  RED.E.ADD.F32.FTZ.RN.STRONG.GPU [R10.64], R12 ;  /* 0x0000000c0a00798e */ /* 0x0005e2000c10e784 */
[C---:B------:R-:W-:Y:S01]  /*9580*/  IADD3 R170, R190.reuse, 0x40, RZ ;  /* 0x00000040beaa7810 */ /* 0x040fe20007ffe0ff */
[----:B------:R-:W-:Y:S01]  /*9590*/  IMAD.IADD R17, R245, 0x1, R17 ;  /* 0x00000001f5117824 */ /* 0x000fe200078e0211 */
[-C--:B------:R-:W-:Y:S02]  /*95a0*/  LEA R8, P3, R179, R2.reuse, 0x2 ;  /* 0x00000002b3087211 */ /* 0x080fe400078610ff */
[----:B------:R-:W-:Y:S01]  /*95b0*/  IADD3 R169, R190, 0x40, RZ ;  /* 0x00000040bea97810 */ /* 0x000fe20007ffe0ff */
[----:B------:R-:W-:Y:S01]  /*95c0*/  IMAD.IADD R170, R245, 0x1, R170 ;  /* 0x00000001f5aa7824 */ /* 0x000fe200078e02aa */
[-C--:B------:R-:W-:Y:S01]  /*95d0*/  LEA.HI.X.SX32 R9, R179, R3.reuse, 0x2, P3 ;  /* 0x00000003b3097211 */ /* 0x080fe200018f16ff */
[C---:B------:R-:W-:Y:S02]  /*95e0*/  IMAD.IADD R17, R245.reuse, 0x1, R17 ;  /* 0x00000001f5117824 */ /* 0x040fe400078e0211 */
[----:B------:R-:W-:Y:S02]  /*95f0*/  IMAD.IADD R169, R245, 0x1, R169 ;  /* 0x00000001f5a97824 */ /* 0x000fe400078e02a9 */
[----:B------:R2:W-:Y:S01]  /*9600*/  RED.E.ADD.F32.FTZ.RN.STRONG.GPU [R8.64], R13 ;  /* 0x0000000d0800798e */ /* 0x0005e2000c10e784 */
[----:B-1----:R-:W-:Y:S01]  /*9610*/  IADD3 R18, R189, 0x60, RZ ;  /* 0x00000060bd127810 */ /* 0x002fe20007ffe0ff */
[C---:B------:R-:W-:Y:S02]  /*9620*/  IMAD.IADD R169, R245.reuse, 0x1, R169 ;  /* 0x00000001f5a97824 */ /* 0x040fe400078e02a9 */
[C---:B------:R-:W-:Y:S02]  /*9630*/  IMAD.IADD R17, R245.reuse, 0x1, R17 ;  /* 0x00000001f5117824 */ /* 0x040fe400078e0211 */
[----:B------:R-:W-:Y:S01]  /*9640*/  IMAD.IADD R18, R245, 0x1, R18 ;  /* 0x00000001f5127824 */ /* 0x000fe200078e0212 */
[----:B------:R-:W-:Y:S03]  /*9650*/  IADD3 R19, R189, 0x60, RZ ;  /* 0x00000060bd137810 */ /* 0x000fe60007ffe0ff */
[C---:B------:R-:W-:Y:S02]  /*9660*/  IMAD.IADD R18, R245.reuse, 0x1, R18 ;  /* 0x00000001f5127824 */ /* 0x040fe400078e0212 */
[----:B------:R-:W-:Y:S01]  /*9670*/  IMAD.IADD R19, R245, 0x1, R19 ;  /* 0x00000001f5137824 */ /* 0x000fe200078e0213 */
[CC--:B----4-:R-:W-:Y:S04]  /*9680*/  LEA R6, P0, R178.reuse, R2.reuse, 0x2 ;  /* 0x00000002b2067211 */ /* 0x0d0fe800078010ff */
[-C--:B------:R-:W-:Y:S02]  /*9690*/  LEA.HI.X.SX32 R7, R178, R3.reuse, 0x2, P0 ;  /* 0x00000003b2077211 */ /* 0x080fe400000f16ff */
[CC--:B--2---:R-:W-:Y:S04]  /*96a0*/  LEA R4, P2, R0.reuse, R2.reuse, 0x2 ;  /* 0x0000000200047211 */ /* 0x0c4fe800078410ff */
[-C--:B------:R-:W-:Y:S02]  /*96b0*/  LEA.HI.X.SX32 R5, R0, R3.reuse, 0x2, P2 ;  /* 0x0000000300057211 */ /* 0x080fe400010f16ff */
[----:B------:R-:W2:Y:S01]  /*96c0*/  LDL R0, [R1+0x20] ;  /* 0x0000200001007983 */ /* 0x000ea20000100800 */
[CC--:B------:R-:W-:Y:S04]  /*96d0*/  LEA R12, P2, R170.reuse, R2.reuse, 0x2 ;  /* 0x00000002aa0c7211 */ /* 0x0c0fe800078410ff */
[----:B------:R1:W-:Y:S01]  /*96e0*/  RED.E.ADD.F32.FTZ.RN.STRONG.GPU [R4.64], R14 ;  /* 0x0000000e0400798e */ /* 0x0003e2000c10e784 */
[-C--:B------:R-:W-:Y:S04]  /*96f0*/  LEA.HI.X.SX32 R13, R170, R3.reuse, 0x2, P2 ;  /* 0x00000003aa0d7211 */ /* 0x080fe800010f16ff */
[----:B------:R-:W-:Y:S05]  /*9700*/  RED.E.ADD.F32.FTZ.RN.STRONG.GPU [R6.64], R15 ;  /* 0x0000000f0600798e */ /* 0x000fea000c10e784 */
[----:B------:R-:W-:Y:S05]  /*9710*/  RED.E.ADD.F32.FTZ.RN.STRONG.GPU [R2.64+0x100], R20 ;  /* 0x000100140200798e */ /* 0x000fea000c10e784 */
[----:B------:R-:W-:Y:S01]  /*9720*/  RED.E.ADD.F32.FTZ.RN.STRONG.GPU [R164.64+0x100], R21 ;  /* 0x00010015a400798e */ /* 0x000fe2000c10e784 */
[CC--:B-1----:R-:W-:Y:S04]  /*9730*/  LEA R4, P0, R168.reuse, R2.reuse, 0x2 ;  /* 0x00000002a8047211 */ /* 0x0c2fe800078010ff */
[-C--:B------:R-:W-:Y:S02]  /*9740*/  LEA.HI.X.SX32 R5, R168, R3.reuse, 0x2, P0 ;  /* 0x00000003a8057211 */ /* 0x080fe400000f16ff */
[----:B------:R-:W-:Y:S02]  /*9750*/  IADD3 R168, R190, 0x40, RZ ;  /* 0x00000040bea87810 */ /* 0x000fe40007ffe0ff */
[-C--:B------:R-:W-:Y:S01]  /*9760*/  LEA R10, P0, R169, R2.reuse, 0x2 ;  /* 0x00000002a90a7211 */ /* 0x080fe200078010ff */
[----:B------:R-:W-:Y:S02]  /*9770*/  RED.E.ADD.F32.FTZ.RN.STRONG.GPU [R4.64], R22 ;  /* 0x000000160400798e */ /* 0x000fe4000c10e784 */
[----:B------:R-:W-:Y:S01]  /*9780*/  IMAD.IADD R168, R245, 0x1, R168 ;  /* 0x00000001f5a87824 */ /* 0x000fe200078e02a8 */
[-C--:B------:R-:W-:Y:S02]  /*9790*/  LEA.HI.X.SX32 R11, R169, R3.reuse, 0x2, P0 ;  /* 0x00000003a90b7211 */ /* 0x080fe400000f16ff */
[----:B------:R1:W-:Y:S01]  /*97a0*/  RED.E.ADD.F32.FTZ.RN.STRONG.GPU [R12.64], R23 ;  /* 0x000000170c00798e */ /* 0x0003e2000c10e784 */
[C---:B------:R-:W-:Y:S04]  /*97b0*/  IMAD.IADD R168, R245.reuse, 0x1, R168 ;  /* 0x00000001f5a87824 */ /* 0x040fe800078e02a8 */
[----:B------:R-:W-:Y:S01]  /*97c0*/  IMAD.IADD R168, R245, 0x1, R168 ;  /* 0x00000001f5a87824 */ /* 0x000fe200078e02a8 */
[----:B------:R4:W-:Y:S04]  /*97d0*/  RED.E.ADD.F32.FTZ.RN.STRONG.GPU [R10.64], R24 ;  /* 0x000000180a00798e */ /* 0x0009e8000c10e784 */
[CC--:B------:R-:W-:Y:S01]  /*97e0*/  LEA R8, P3, R168.reuse, R2.reuse, 0x2 ;  /* 0x00000002a8087211 */ /* 0x0c0fe200078610ff */
[----:B------:R-:W-:Y:S03]  /*97f0*/  LDSM.16.MT88.4 R20, [R206+0x2000] ;  /* 0x00200000ce14783b */ /* 0x000fe60000004200 */
[-C--:B------:R-:W-:Y:S02]  /*9800*/  LEA.HI.X.SX32 R9, R168, R3.reuse, 0x2, P3 ;  /* 0x00000003a8097211 */ /* 0x080fe400018f16ff */
[----:B------:R-:W-:Y:S05]  /*9810*/  LDSM.16.MT88.4 R168, [R206+0x2800] ;  /* 0x00280000cea8783b */ /* 0x000fea0000004200 */
[----:B------:R5:W-:Y:S01]  /*9820*/  RED.E.ADD.F32.FTZ.RN.STRONG.GPU [R8.64], R25 ;  /* 0x000000190800798e */ /* 0x000be2000c10e784 */
[CC--:B-1----:R-:W-:Y:S04]  /*9830*/  LEA R12, P5, R19.reuse, R2.reuse, 0x2 ;  /* 0x00000002130c7211 */ /* 0x0c2fe800078a10ff */
[-C--:B------:R-:W-:Y:S02]  /*9840*/  LEA.HI.X.SX32 R13, R19, R3.reuse, 0x2, P5 ;  /* 0x00000003130d7211 */ /* 0x080fe400028f16ff */
[CC--:B----4-:R-:W-:Y:S04]  /*9850*/  LEA R10, P4, R18.reuse, R2.reuse, 0x2 ;  /* 0x00000002120a7211 */ /* 0x0d0fe800078810ff */
[-C--:B------:R-:W-:Y:S02]  /*9860*/  LEA.HI.X.SX32 R11, R18, R3.reuse, 0x2, P4 ;  /* 0x00000003120b7211 */ /* 0x080fe400020f16ff */
[CC--:B---3--:R-:W-:Y:S04]  /*9870*/  LEA R6, P2, R166.reuse, R2.reuse, 0x2 ;  /* 0x00000002a6067211 */ /* 0x0c8fe800078410ff */
[-C--:B------:R-:W-:Y:S02]  /*9880*/  LEA.HI.X.SX32 R7, R166, R3.reuse, 0x2, P2 ;  /* 0x00000003a6077211 */ /* 0x080fe400010f16ff */
[-C--:B-----5:R-:W-:Y:S02]  /*9890*/  LEA R4, P0, R167, R2.reuse, 0x2 ;  /* 0x00000002a7047211 */ /* 0x0a0fe400078010ff */
[----:B------:R-:W-:Y:S01]  /*98a0*/  IADD3 R166, R189, 0x60, RZ ;  /* 0x00000060bda67810 */ /* 0x000fe20007ffe0ff */
[----:B------:R1:W-:Y:S01]  /*98b0*/  RED.E.ADD.F32.FTZ.RN.STRONG.GPU [R6.64], R26 ;  /* 0x0000001a0600798e */ /* 0x0003e2000c10e784 */
[-C--:B------:R-:W-:Y:S02]  /*98c0*/  LEA.HI.X.SX32 R5, R167, R3.reuse, 0x2, P0 ;  /* 0x00000003a7057211 */ /* 0x080fe400000f16ff */
[CC--:B------:R-:W-:Y:S02]  /*98d0*/  LEA R14, P6, R166.reuse, R2.reuse, 0x2 ;  /* 0x00000002a60e7211 */ /* 0x0c0fe400078c10ff */
[CC--:B------:R-:W-:Y:S01]  /*98e0*/  LEA R8, P3, R17.reuse, R2.reuse, 0x2 ;  /* 0x0000000211087211 */ /* 0x0c0fe200078610ff */
[----:B------:R2:W-:Y:S01]  /*98f0*/  RED.E.ADD.F32.FTZ.RN.STRONG.GPU [R4.64], R27 ;  /* 0x0000001b0400798e */ /* 0x0005e2000c10e784 */
[-C--:B------:R-:W-:Y:S02]  /*9900*/  LEA.HI.X.SX32 R15, R166, R3.reuse, 0x2, P6 ;  /* 0x00000003a60f7211 */ /* 0x080fe400030f16ff */
[-C--:B------:R-:W-:Y:S02]  /*9910*/  LEA.HI.X.SX32 R9, R17, R3.reuse, 0x2, P3 ;  /* 0x0000000311097211 */ /* 0x080fe400018f16ff */
[----:B------:R-:W-:Y:S05]  /*9920*/  RED.E.ADD.F32.FTZ.RN.STRONG.GPU [R2.64+0x180], R32 ;  /* 0x000180200200798e */ /* 0x000fea000c10e784 */
[----:B------:R-:W-:Y:S05]  /*9930*/  RED.E.ADD.F32.FTZ.RN.STRONG.GPU [R164.64+0x180], R33 ;  /* 0x00018021a400798e */ /* 0x000fea000c10e784 */
[----:B------:R-:W-:Y:S05]  /*9940*/  RED.E.ADD.F32.FTZ.RN.STRONG.GPU [R14.64], R34 ;  /* 0x000000220e00798e */ /* 0x000fea000c10e784 */
[----:B------:R-:W-:Y:S01]  /*9950*/  RED.E.ADD.F32.FTZ.RN.STRONG.GPU [R12.64], R35 ;  /* 0x000000230c00798e */ /* 0x000fe2000c10e784 */
[CC--:B-1----:R-:W-:Y:S04]  /*9960*/  LEA R6, P2, R16.reuse, R2.reuse, 0x2 ;  /* 0x0000000210067211 */ /* 0x0c2fe800078410ff */
[----:B------:R-:W-:Y:S01]  /*9970*/  RED.E.ADD.F32.FTZ.RN.STRONG.GPU [R10.64], R28 ;  /* 0x0000001c0a00798e */ /* 0x000fe2000c10e784 */
[-C--:B------:R-:W-:Y:S02]  /*9980*/  LEA.HI.X.SX32 R7, R16, R3.reuse, 0x2, P2 ;  /* 0x0000000310077211 */ /* 0x080fe400010f16ff */
[----:B------:R-:W-:Y:S01]  /*9990*/  PLOP3.LUT P2, PT, PT, PT, UP0, 0x80, 0x0 ;  /* 0x000000000000781c */ /* 0x000fe20003f4f008 */
[----:B------:R-:W-:Y:S01]  /*99a0*/  @UP3 UIADD3 UR12, UP0, UR12, -0x100, URZ ;  /* 0xffffff000c0c3890 */ /* 0x000fe2000ff1e03f */
[----:B------:R-:W-:Y:S03]  /*99b0*/  RED.E.ADD.F32.FTZ.RN.STRONG.GPU [R8.64], R29 ;  /* 0x0000001d0800798e */ /* 0x000fe6000c10e784 */
[----:B------:R-:W-:Y:S02]  /*99c0*/  @UP3 UIADD3.X UR11, UR11, -0x1, URZ, UP0, !UPT ;  /* 0xffffffff0b0b3890 */ /* 0x000fe400087fe43f */
[----:B------:R-:W-:Y:S05]  /*99d0*/  RED.E.ADD.F32.FTZ.RN.STRONG.GPU [R6.64], R30 ;  /* 0x0000001e0600798e */ /* 0x000fea000c10e784 */
[----:B------:R-:W-:Y:S05]  /*99e0*/  LDSM.16.MT88.4 R8, [R206] ;  /* 0x00000000ce08783b */ /* 0x000fea0000004200 */
[----:B------:R-:W-:Y:S05]  /*99f0*/  LDSM.16.MT88.4 R12, [R205+0x1e000] ;  /* 0x01e00000cd0c783b */ /* 0x000fea0000004200 */
[----:B------:R-:W-:Y:S01]  /*9a00*/  LDSM.16.MT88.4 R32, [R205+0x1e800] ;  /* 0x01e80000cd20783b */ /* 0x000fe20000004200 */
[C---:B--2---:R-:W-:Y:S04]  /*9a10*/  LEA R4, P0, R0.reuse, R2, 0x2 ;  /* 0x0000000200047211 */ /* 0x044fe800078010ff */
[----:B------:R-:W-:Y:S01]  /*9a20*/  LEA.HI.X.SX32 R5, R0, R3, 0x2, P0 ;  /* 0x0000000300057211 */ /* 0x000fe200000f16ff */
[----:B------:R-:W-:Y:S01]  /*9a30*/  IMAD.IADD R0, R192, 0x1, R206 ;  /* 0x00000001c0007824 */ /* 0x000fe200078e02ce */
[----:B------:R-:W-:Y:S03]  /*9a40*/  PLOP3.LUT P0, PT, PT, PT, UP2, 0x80, 0x0 ;  /* 0x000000000000781c */ /* 0x000fe60003f0f028 */
[----:B------:R-:W-:Y:S05]  /*9a50*/  RED.E.ADD.F32.FTZ.RN.STRONG.GPU [R4.64], R31 ;  /* 0x0000001f0400798e */ /* 0x000fea000c10e784 */
[----:B------:R-:W1:Y:S05]  /*9a60*/  LDSM.16.MT88.4 R4, [R205+0x1c000] ;  /* 0x01c00000cd04783b */ /* 0x000e6a0000004200 */
[----:B------:R-:W2:Y:S05]  /*9a70*/  LDSM.16.MT88.4 R16, [R0] ;  /* 0x000000000010783b */ /* 0x000eaa0000004200 */
[----:B------:R-:W3:Y:S05]  /*9a80*/  LDSM.16.MT88.4 R24, [R0+0x2000] ;  /* 0x002000000018783b */ /* 0x000eea0000004200 */
[----:B------:R-:W-:Y:S05]  /*9a90*/  LDSM.16.MT88.4 R28, [R206+0x800] ;  /* 0x00080000ce1c783b */ /* 0x000fea0000004200 */
[----:B------:R-:W-:Y:S05]  /*9aa0*/  LDSM.16.MT88.4 R164, [R0+0x800] ;  /* 0x0008000000a4783b */ /* 0x000fea0000004200 */
[----:B------:R-:W-:Y:S01]  /*9ab0*/  LDSM.16.MT88.4 R172, [R0+0x2800] ;  /* 0x0028000000ac783b */ /* 0x000fe20000004200 */
[-C--:B-1----:R-:W-:Y:S08]  /*9ac0*/  HMMA.16816.F32 R100, R4, R8.reuse, R100 ;  /* 0x000000080464723c */ /* 0x082ff00000001864 */
[C---:B------:R-:W-:Y:S08]  /*9ad0*/  HMMA.16816.F32 R104, R12.reuse, R8, R104 ;  /* 0x000000080c68723c */ /* 0x040ff00000001868 */
[-C--:B------:R-:W-:Y:S08]  /*9ae0*/  HMMA.16816.F32 R108, R12, R10.reuse, R108 ;  /* 0x0000000a0c6c723c */ /* 0x080ff0000000186c */
[C---:B------:R-:W-:Y:S01]  /*9af0*/  HMMA.16816.F32 R112, R4.reuse, R10, R112 ;  /* 0x0000000a0470723c */ /* 0x040fe20000001870 */
[----:B------:R-:W1:Y:S07]  /*9b00*/  LDSM.16.MT88.4 R8, [R205+0x1c800] ;  /* 0x01c80000cd08783b */ /* 0x000e6e0000004200 */
[-C--:B--2---:R-:W-:Y:S08]  /*9b10*/  HMMA.16816.F32 R116, R4, R16.reuse, R116 ;  /* 0x000000100474723c */ /* 0x084ff00000001874 */
        /* <DEDUP_REMOVED lines=78> */
[----:B------:R-:W5:Y:S04]  /*a000*/  LDL R177, [R1+0x40] ;  /* 0x0000400001b17983 */ /* 0x000f680000100800 */
[----:B------:R-:W5:Y:S04]  /*a010*/  LDL R176, [R1+0x54] ;  /* 0x0000540001b07983 */ /* 0x000f680000100800 */
[----:B------:R-:W5:Y:S01]  /*a020*/  LDL R180, [R1+0x5c] ;  /* 0x00005c0001b47983 */ /* 0x000f620000100800 */
        /* <DEDUP_REMOVED lines=142> */
[----:B-----5:R1:W-:Y:S04]  /*a910*/  STS [R177], R24 ;  /* 0x00000018b1007388 */ /* 0x0203e80000000800 */
        /* <DEDUP_REMOVED lines=70> */
.L_x_765:
        /* <DEDUP_REMOVED lines=18> */
.L_x_766:
        /* <DEDUP_REMOVED lines=57> */
.L_x_768:
[----:B---34-:R-:W-:Y:S05]  /*b230*/  BSYNC B0 ;  /* 0x0000000000007941 */ /* 0x018fea0003800000 */
.L_x_767:
        /* <DEDUP_REMOVED lines=18> */
.L_x_770:
[----:B------:R-:W-:Y:S05]  /*b360*/  BSYNC B0 ;  /* 0x0000000000007941 */ /* 0x000fea0003800000 */
.L_x_769:
        /* <DEDUP_REMOVED lines=18> */
.L_x_772:
[----:B------:R-:W-:Y:S05]  /*b490*/  BSYNC B0 ;  /* 0x0000000000007941 */ /* 0x000fea0003800000 */
.L_x_771:
        /* <DEDUP_REMOVED lines=18> */
.L_x_774:
[----:B------:R-:W-:Y:S05]  /*b5c0*/  BSYNC B0 ;  /* 0x0000000000007941 */ /* 0x000fea0003800000 */
.L_x_773:
        /* <DEDUP_REMOVED lines=27> */
.L_x_776:
[----:B------:R-:W-:Y:S05]  /*b780*/  BSYNC B0 ;  /* 0x0000000000007941 */ /* 0x000fea0003800000 */
.L_x_775:
        /* <DEDUP_REMOVED lines=16> */
.L_x_778:
[----:B------:R-:W-:Y:S05]  /*b890*/  BSYNC B0 ;  /* 0x0000000000007941 */ /* 0x000fea0003800000 */
.L_x_777:
        /* <DEDUP_REMOVED lines=16> */
.L_x_780:
[----:B------:R-:W-:Y:S05]  /*b9a0*/  BSYNC B0 ;  /* 0x0000000000007941 */ /* 0x000fea0003800000 */
.L_x_779:
        /* <DEDUP_REMOVED lines=14> */
.L_x_735:
[----:B------:R-:W-:Y:S05]  /*ba90*/  BSYNC B1 ;  /* 0x0000000000017941 */ /* 0x000fea0003800000 */
.L_x_713:
        /* <DEDUP_REMOVED lines=11> */
.L_x_781:
[----:B------:R-:W-:Y:S05]  /*bb50*/  EXIT ;  /* 0x000000000000794d */ /* 0x000fea0003800000 */
.L_x_783:
        /* <DEDUP_REMOVED lines=10> */
.L_x_1083:


//--------------------- .text._ZN5flash44flash_bwd_dq_dk_dv_loop_seqk_parallel_kernelI23Flash_bwd_kernel_traitsILi128ELi64ELi128ELi8ELi2ELi4ELi2ELb0ELb0EN7cutlass6half_tE19Flash_kernel_traitsILi128ELi64ELi128ELi8ES3_EELb1ELb1ELb0ELb0ELb1ELb1ELb0EEEvNS_16Flash_bwd_paramsE --------------------------
	.section	.text._ZN5flash44flash_bwd_dq_dk_dv_loop_seqk_parallel_kernelI23Flash_bwd_kernel_traitsILi128ELi64ELi128ELi8ELi2ELi4ELi2ELb0ELb0EN7cutlass6half_tE19Flash_kernel_traitsILi128ELi64ELi128ELi8ES3_EELb1ELb1ELb0ELb0ELb1ELb1ELb0EEEvNS_16Flash_bwd_paramsE,"ax",@progbits
	.sectioninfo	@"SHI_REGISTERS=255"
	.align	128
        .global         _ZN5flash44flash_bwd_dq_dk_dv_loop_seqk_parallel_kernelI23Flash_bwd_kernel_traitsILi128ELi64ELi128ELi8ELi2ELi4ELi2ELb0ELb0EN7cutlass6half_tE19Flash_kernel_traitsILi128ELi64ELi128ELi8ES3_EELb1ELb1ELb0ELb0ELb1ELb1ELb0EEEvNS_16Flash_bwd_paramsE
        .type           _ZN5flash44flash_bwd_dq_dk_dv_loop_seqk_parallel_kernelI23Flash_bwd_kernel_traitsILi128ELi64ELi128ELi8ELi2ELi4ELi2ELb0ELb0EN7cutlass6half_tE19Flash_kernel_traitsILi128ELi64ELi128ELi8ES3_EELb1ELb1ELb0ELb0ELb1ELb1ELb0EEEvNS_16Flash_bwd_paramsE,@function
        .size           _ZN5flash44flash_bwd_dq_dk_dv_loop_seqk_parallel_kernelI23Flash_bwd_kernel_traitsILi128ELi64ELi128ELi8ELi2ELi4ELi2ELb0ELb0EN7cutlass6half_tE19Flash_kernel_traitsILi128ELi64ELi128ELi8ES3_EELb1ELb1ELb0ELb0ELb1ELb1ELb0EEEvNS_16Flash_bwd_paramsE,(.L_x_1084 - _ZN5flash44flash_bwd_dq_dk_dv_loop_seqk_parallel_kernelI23Flash_bwd_kernel_traitsILi128ELi64ELi128ELi8ELi2ELi4ELi2ELb0ELb0EN7cutlass6half_tE19Flash_kernel_traitsILi128ELi64ELi128ELi8ES3_EELb1ELb1ELb0ELb0ELb1ELb1ELb0EEEvNS_16Flash_bwd_paramsE)
        .other          _ZN5flash44flash_bwd_dq_dk_dv_loop_seqk_parallel_kernelI23Flash_bwd_kernel_traitsILi128ELi64ELi128ELi8ELi2ELi4ELi2ELb0ELb0EN7cutlass6half_tE19Flash_kernel_traitsILi128ELi64ELi128ELi8ES3_EELb1ELb1ELb0ELb0ELb1ELb1ELb0EEEvNS_16Flash_bwd_paramsE,@"STO_CUDA_ENTRY STV_DEFAULT"
_ZN5flash44flash_bwd_dq_dk_dv_loop_seqk_parallel_kernelI23Flash_bwd_kernel_traitsILi128ELi64ELi128ELi8ELi2ELi4ELi2ELb0ELb0EN7cutlass6half_tE19Flash_kernel_traitsILi128ELi64ELi128ELi8ES3_EELb1ELb1ELb0ELb0ELb1ELb1ELb0EEEvNS_16Flash_bwd_paramsE:
.text._ZN5flash44flash_bwd_dq_dk_dv_loop_seqk_parallel_kernelI23Flash_bwd_kernel_traitsILi128ELi64ELi128ELi8ELi2ELi4ELi2ELb0ELb0EN7cutlass6half_tE19Flash_kernel_traitsILi128ELi64ELi128ELi8ES3_EELb1ELb1ELb0ELb0ELb1ELb1ELb0EEEvNS_16Flash_bwd_paramsE:
        /* <DEDUP_REMOVED lines=31> */
[CC--:B------:R-:W-:Y:S01]  /*01f0*/  LEA.HI R204, R0.reuse, R11.reuse, RZ, 0x3 ;  /* 0x0000000b00cc7211 */ /* 0x0c0fe200078f18ff */
[----:B------:R-:W-:Y:S01]  /*0200*/  UMOV UR21, 0x4 ;  /* 0x0000000400157882 */ /* 0x000fe20000000000 */
[----:B------:R-:W-:Y:S01]  /*0210*/  LOP3.LUT R5, R3, 0xffffffe0, RZ, 0xc0, !PT ;  /* 0xffffffe003057812 */ /* 0x000fe200078ec0ff */
[----:B------:R-:W-:Y:S01]  /*0220*/  ULDC.64 UR34, c[0x0][0x200] ;  /* 0x0000800000227ab9 */ /* 0x000fe20000000a00 */
[CC--:B------:R-:W-:Y:S01]  /*0230*/  LEA.HI R14, R0.reuse, R11.reuse, RZ, 0x6 ;  /* 0x0000000b000e7211 */ /* 0x0c0fe200078f30ff */
[----:B------:R-:W-:Y:S01]  /*0240*/  ULDC.64 UR32, c[0x0][0x3c8] ;  /* 0x0000f20000207ab9 */ /* 0x000fe20000000a00 */
[CC--:B------:R-:W-:Y:S01]  /*0250*/  LEA.HI R6, R0.reuse, R11.reuse, RZ, 0x4 ;  /* 0x0000000b00067211 */ /* 0x0c0fe200078f20ff */
[C---:B------:R-:W-:Y:S01]  /*0260*/  IMAD.IADD R10, R11.reuse, 0x1, -R5 ;  /* 0x000000010b0a7824 */ /* 0x040fe200078e0a05 */
[----:B------:R-:W-:Y:S01]  /*0270*/  LEA.HI R16, R0, R11, RZ, 0x7 ;  /* 0x0000000b00107211 */ /* 0x000fe200078f38ff */
[----:B------:R-:W-:Y:S01]  /*0280*/  ULDC UR17, c[0x0][0x224] ;  /* 0x0000890000117ab9 */ /* 0x000fe20000000800 */
[--C-:B------:R-:W-:Y:S01]  /*0290*/  SHF.R.S32.HI R0, RZ, 0x5, R3.reuse ;  /* 0x00000005ff007819 */ /* 0x100fe20000011403 */
[----:B------:R-:W-:Y:S01]  /*02a0*/  ULDC UR16, c[0x0][0x22c] ;  /* 0x00008b0000107ab9 */ /* 0x000fe20000000800 */
[----:B------:R-:W-:Y:S01]  /*02b0*/  SHF.R.S32.HI R4, RZ, 0x1f, R3 ;  /* 0x0000001fff047819 */ /* 0x000fe20000011403 */
[----:B------:R-:W-:Y:S01]  /*02c0*/  ULDC UR15, c[0x0][0x214] ;  /* 0x00008500000f7ab9 */ /* 0x000fe20000000800 */
[----:B------:R-:W-:Y:S01]  /*02d0*/  LOP3.LUT R7, R2, 0x7ffffffc, RZ, 0xc0, !PT ;  /* 0x7ffffffc02077812 */ /* 0x000fe200078ec0ff */
[----:B------:R-:W-:Y:S01]  /*02e0*/  ULDC UR14, c[0x0][0x2e8] ;  /* 0x0000ba00000e7ab9 */ /* 0x000fe20000000800 */
[----:B------:R-:W-:Y:S01]  /*02f0*/  LOP3.LUT R8, R204, 0xfffffff8, RZ, 0xc0, !PT ;  /* 0xfffffff8cc087812 */ /* 0x000fe200078ec0ff */
[----:B------:R-:W-:Y:S01]  /*0300*/  UMOV UR23, 0x6 ;  /* 0x0000000600177882 */ /* 0x000fe20000000000 */
[----:B------:R-:W-:Y:S01]  /*0310*/  LOP3.LUT R9, R6, 0xfffffff0, RZ, 0xc0, !PT ;  /* 0xfffffff006097812 */ /* 0x000fe200078ec0ff */
[----:B------:R-:W-:Y:S01]  /*0320*/  IMAD.IADD R15, R11, 0x1, -R7 ;  /* 0x000000010b0f7824 */ /* 0x000fe200078e0a07 */
[-C--:B------:R-:W-:Y:S01]  /*0330*/  LEA.HI R5, R3, R0.reuse, RZ, 0x1 ;  /* 0x0000000003057211 */ /* 0x080fe200078f08ff */
[C---:B------:R-:W-:Y:S01]  /*0340*/  IMAD.IADD R7, R11.reuse, 0x1, -R8 ;  /* 0x000000010b077824 */ /* 0x040fe200078e0a08 */
[----:B------:R-:W-:Y:S01]  /*0350*/  LEA.HI R3, R4, R0, RZ, 0x2 ;  /* 0x0000000004037211 */ /* 0x000fe200078f10ff */
[----:B------:R-:W-:Y:S01]  /*0360*/  IMAD.IADD R11, R11, 0x1, -R9 ;  /* 0x000000010b0b7824 */ /* 0x000fe200078e0a09 */
[--C-:B------:R-:W-:Y:S01]  /*0370*/  SHF.R.S32.HI R8, RZ, 0x2, R2.reuse ;  /* 0x00000002ff087819 */ /* 0x100fe20000011402 */
[----:B------:R-:W-:Y:S01]  /*0380*/  IMAD.SHL.U32 R20, R7, 0x8, RZ ;  /* 0x0000000807147824 */ /* 0x000fe200078e00ff */
[----:B------:R-:W-:Y:S01]  /*0390*/  SHF.R.S32.HI R4, RZ, 0x1f, R2 ;  /* 0x0000001fff047819 */ /* 0x000fe20000011402 */
[----:B------:R-:W-:Y:S01]  /*03a0*/  ULDC UR13, c[0x0][0x1c0] ;  /* 0x00007000000d7ab9 */ /* 0x000fe20000000800 */
[----:B------:R-:W-:Y:S01]  /*03b0*/  LOP3.LUT R9, R5, 0xfffffffe, RZ, 0xc0, !PT ;  /* 0xfffffffe05097812 */ /* 0x000fe200078ec0ff */
[----:B------:R-:W-:Y:S01]  /*03c0*/  ULDC UR12, c[0x0][0x214] ;  /* 0x00008500000c7ab9 */ /* 0x000fe20000000800 */
[----:B------:R-:W-:Y:S01]  /*03d0*/  LOP3.LUT R2, R3, 0xfffffffc, RZ, 0xc0, !PT ;  /* 0xfffffffc03027812 */ /* 0x000fe200078ec0ff */
[----:B------:R-:W-:Y:S01]  /*03e0*/  UMOV UR22, 0xffffc000 ;  /* 0xffffc00000167882 */ /* 0x000fe20000000000 */
[----:B------:R-:W-:Y:S01]  /*03f0*/  SHF.R.S32.HI R5, RZ, 0x4, R6 ;  /* 0x00000004ff057819 */ /* 0x000fe20000011406 */
[----:B------:R-:W-:Y:S01]  /*0400*/  IMAD.IADD R18, R0, 0x1, -R9 ;  /* 0x0000000100127824 */ /* 0x000fe200078e0a09 */
[----:B------:R-:W-:Y:S01]  /*0410*/  LEA.HI R3, R4, R8, RZ, 0x3 ;  /* 0x0000000804037211 */ /* 0x000fe200078f18ff */
[----:B------:R-:W-:Y:S01]  /*0420*/  IMAD.IADD R12, R0, 0x1, -R2 ;  /* 0x00000001000c7824 */ /* 0x000fe200078e0a02 */
[----:B------:R-:W-:Y:S01]  /*0430*/  LEA.HI R0, R6, R5, RZ, 0x1 ;  /* 0x0000000506007211 */ /* 0x000fe200078f08ff */
[----:B------:R-:W-:Y:S01]  /*0440*/  UIMAD UR24, UR4, UR24, URZ ;  /* 0x00000018041872a4 */ /* 0x000fe2000f8e023f */
[----:B------:R-:W-:Y:S01]  /*0450*/  LOP3.LUT R2, R3, 0xfffffff8, RZ, 0xc0, !PT ;  /* 0xfffffff803027812 */ /* 0x000fe200078ec0ff */
[----:B------:R-:W-:Y:S01]  /*0460*/  STL [R1+0x18], R18 ;  /* 0x0000181201007387 */ /* 0x000fe20000100800 */
[----:B------:R-:W-:Y:S01]  /*0470*/  LOP3.LUT R0, R0, 0xfffffffe, RZ, 0xc0, !PT ;  /* 0xfffffffe00007812 */ /* 0x000fe200078ec0ff */
[----:B------:R-:W-:Y:S01]  /*0480*/  USHF.R.S32.HI UR25, URZ, 0x1f, UR26 ;  /* 0x0000001f3f197899 */ /* 0x000fe2000801141a */
[----:B------:R-:W-:Y:S01]  /*0490*/  SHF.R.S32.HI R4, RZ, 0x1f, R11 ;  /* 0x0000001fff047819 */ /* 0x000fe2000001140b */
[----:B------:R-:W-:Y:S01]  /*04a0*/  IMAD.IADD R8, R8, 0x1, -R2 ;  /* 0x0000000108087824 */ /* 0x000fe200078e0a02 */
[----:B------:R-:W-:Y:S01]  /*04b0*/  SHF.R.S32.HI R2, RZ, 0x1f, R10 ;  /* 0x0000001fff027819 */ /* 0x000fe2000001140a */
[----:B------:R-:W-:Y:S01]  /*04c0*/  IMAD.IADD R9, R5, 0x1, -R0 ;  /* 0x0000000105097824 */ /* 0x000fe200078e0a00 */
[----:B------:R-:W-:Y:S01]  /*04d0*/  SHF.R.S32.HI R0, RZ, 0x3, R204 ;  /* 0x00000003ff007819 */ /* 0x000fe200000114cc */
[----:B------:R-:W-:Y:S01]  /*04e0*/  STL [R1+0x28], R20 ;  /* 0x0000281401007387 */ /* 0x000fe20000100800 */
[----:B------:R-:W-:Y:S01]  /*04f0*/  LEA.HI R239, R2, R10, RZ, 0x2 ;  /* 0x0000000a02ef7211 */ /* 0x000fe200078f10ff */
[----:B------:R-:W-:Y:S01]  /*0500*/  IMAD.SHL.U32 R197, R9, 0x200, RZ ;  /* 0x0000020009c57824 */ /* 0x000fe200078e00ff */
[----:B------:R-:W-:Y:S01]  /*0510*/  LEA.HI R13, R4, R11, RZ, 0x3 ;  /* 0x0000000b040d7211 */ /* 0x000fe200078f18ff */
[----:B------:R-:W-:Y:S01]  /*0520*/  IMAD.SHL.U32 R0, R0, 0x40, RZ ;  /* 0x0000004000007824 */ /* 0x000fe200078e00ff */
[----:B------:R-:W-:Y:S01]  /*0530*/  SHF.R.S32.HI R14, RZ, 0x6, R14 ;  /* 0x00000006ff0e7819 */ /* 0x000fe2000001140e */
[----:B------:R-:W-:Y:S01]  /*0540*/  UMOV UR20, 0x6 ;  /* 0x0000000600147882 */ /* 0x000fe20000000000 */
[----:B------:R-:W-:-:S02]  /*0550*/  LOP3.LUT R4, R13, 0xfffffff8, RZ, 0xc0, !PT ;  /* 0xfffffff80d047812 */ /* 0x000fc400078ec0ff */
[----:B------:R-:W-:Y:S01]  /*0560*/  LOP3.LUT R0, R0, 0x1c0, RZ, 0xc0, !PT ;  /* 0x000001c000007812 */ /* 0x000fe200078ec0ff */
[----:B------:R-:W-:Y:S01]  /*0570*/  IMAD.SHL.U32 R5, R14, 0x8, RZ ;  /* 0x000000080e057824 */ /* 0x000fe200078e00ff */
[----:B------:R-:W-:Y:S01]  /*0580*/  LOP3.LUT P4, RZ, R7, 0x2, RZ, 0xc0, !PT ;  /* 0x0000000207ff7812 */ /* 0x000fe2000788c0ff */
[----:B------:R-:W-:Y:S01]  /*0590*/  IMAD.IADD R11, R11, 0x1, -R4 ;  /* 0x000000010b0b7824 */ /* 0x000fe200078e0a04 */
[----:B------:R-:W-:Y:S02]  /*05a0*/  SHF.R.U32.HI R3, RZ, 0x3, R0 ;  /* 0x00000003ff037819 */ /* 0x000fe40000011600 */
[----:B------:R-:W-:Y:S01]  /*05b0*/  LOP3.LUT R2, R0, 0x38, R20, 0xf8, !PT ;  /* 0x0000003800027812 */ /* 0x000fe200078ef814 */
[C---:B------:R-:W-:Y:S01]  /*05c0*/  IMAD.SHL.U32 R0, R7.reuse, 0x40, RZ ;  /* 0x0000004007007824 */ /* 0x040fe200078e00ff */
[----:B------:R-:W-:Y:S02]  /*05d0*/  LOP3.LUT P3, RZ, R7, 0x4, RZ, 0xc0, !PT ;  /* 0x0000000407ff7812 */ /* 0x000fe4000786c0ff */
[----:B------:R-:W-:Y:S01]  /*05e0*/  LOP3.LUT R17, R2, R3, RZ, 0x3c, !PT ;  /* 0x0000000302117212 */ /* 0x000fe200078e3cff */
[----:B------:R-:W-:Y:S01]  /*05f0*/  IMAD.SHL.U32 R2, R12, 0x10, RZ ;  /* 0x000000100c027824 */ /* 0x000fe200078e00ff */
[----:B------:R-:W-:-:S02]  /*0600*/  LOP3.LUT R0, R0, 0x1c0, RZ, 0xc0, !PT ;  /* 0x000001c000007812 */ /* 0x000fc400078ec0ff */
[----:B------:R-:W-:Y:S02]  /*0610*/  LOP3.LUT R3, R8, 0x1, RZ, 0xc0, !PT ;  /* 0x0000000108037812 */ /* 0x000fe400078ec0ff */
[----:B------:R-:W-:Y:S02]  /*0620*/  LOP3.LUT R2, R0, 0x30, R2, 0xf8, !PT ;  /* 0x0000003000027812 */ /* 0x000fe400078ef802 */
[----:B------:R-:W-:Y:S01]  /*0630*/  ISETP.NE.U32.AND P0, PT, R3, 0x1, PT ;  /* 0x000000010300780c */ /* 0x000fe20003f05070 */
[----:B------:R-:W-:Y:S01]  /*0640*/  IMAD R3, R14, 0x800, R197 ;  /* 0x000008000e037824 */ /* 0x000fe200078e02c5 */
[--C-:B------:R-:W-:Y:S01]  /*0650*/  LOP3.LUT R4, R2, 0x8, R204.reuse, 0xf8, !PT ;  /* 0x0000000802047812 */ /* 0x100fe200078ef8cc */
[----:B------:R-:W-:Y:S01]  /*0660*/  IMAD.SHL.U32 R2, R9, 0x20, RZ ;  /* 0x0000002009027824 */ /* 0x000fe200078e00ff */
[----:B------:R-:W-:Y:S02]  /*0670*/  LOP3.LUT R204, R0, 0x8, R204, 0xf8, !PT ;  /* 0x0000000800cc7812 */ /* 0x000fe400078ef8cc */
[----:B------:R-:W-:-:S02]  /*0680*/  SHF.R.U32.HI R0, RZ, 0x3, R0 ;  /* 0x00000003ff007819 */ /* 0x000fc40000011600 */
[----:B------:R-:W-:Y:S02]  /*0690*/  LOP3.LUT R2, R2, 0x20, RZ, 0xc0, !PT ;  /* 0x0000002002027812 */ /* 0x000fe400078ec0ff */
[----:B------:R-:W-:Y:S02]  /*06a0*/  LOP3.LUT R204, R204, R0, RZ, 0x3c, !PT ;  /* 0x00000000cccc7212 */ /* 0x000fe400078e3cff */
[----:B------:R-:W-:Y:S01]  /*06b0*/  LOP3.LUT R197, R197, R4, R0, 0xf6, !PT ;  /* 0x00000004c5c57212 */ /* 0x000fe200078ef600 */
[----:B------:R-:W-:Y:S01]  /*06c0*/  IMAD.SHL.U32 R4, R9, 0x10, RZ ;  /* 0x0000001009047824 */ /* 0x000fe200078e00ff */
[----:B------:R-:W-:Y:S01]  /*06d0*/  LOP3.LUT R196, R2, 0x18, R5, 0xf8, !PT ;  /* 0x0000001802c47812 */ /* 0x000fe200078ef805 */
[----:B------:R-:W-:Y:S01]  /*06e0*/  IMAD.IADD R204, R3, 0x1, R204 ;  /* 0x0000000103cc7824 */ /* 0x000fe200078e02cc */
[----:B------:R-:W-:Y:S01]  /*06f0*/  SHF.R.S32.HI R0, RZ, 0x7, R16 ;  /* 0x00000007ff007819 */ /* 0x000fe20000011410 */
[----:B------:R-:W-:Y:S01]  /*0700*/  IMAD.SHL.U32 R2, R15, 0x2, RZ ;  /* 0x000000020f027824 */ /* 0x000fe200078e00ff */
[C---:B------:R-:W-:Y:S01]  /*0710*/  R2P PR, R8.reuse, 0x6 ;  /* 0x0000000608007804 */ /* 0x040fe20000000000 */
[----:B------:R-:W-:Y:S01]  /*0720*/  IMAD.SHL.U32 R3, R8, 0x40, RZ ;  /* 0x0000004008037824 */ /* 0x000fe200078e00ff */
[----:B------:R-:W-:Y:S01]  /*0730*/  SEL R234, R234, 0x10, !P0 ;  /* 0x00000010eaea7807 */ /* 0x000fe20004000000 */
[--C-:B------:R-:W-:Y:S01]  /*0740*/  IMAD R10, R12, 0x400, R2.reuse ;  /* 0x000004000c0a7824 */ /* 0x100fe200078e0202 */
[----:B------:R-:W-:Y:S01]  /*0750*/  SHF.R.S32.HI R239, RZ, 0x2, R239 ;  /* 0x00000002ffef7819 */ /* 0x000fe200000114ef */
[----:B------:R-:W-:-:S02]  /*0760*/  IMAD R6, R0, 0x1000, R2 ;  /* 0x0000100000067824 */ /* 0x000fc400078e0202 */
[----:B------:R-:W-:Y:S01]  /*0770*/  IMAD.SHL.U32 R2, R0, 0x8, RZ ;  /* 0x0000000800027824 */ /* 0x000fe200078e00ff */
[----:B------:R-:W-:Y:S01]  /*0780*/  LOP3.LUT R0, R3, 0x1c0, RZ, 0xc0, !PT ;  /* 0x000001c003007812 */ /* 0x000fe200078ec0ff */
[----:B------:R-:W-:Y:S02]  /*0790*/  IMAD.SHL.U32 R5, R14, 0x20, RZ ;  /* 0x000000200e057824 */ /* 0x000fe400078e00ff */
[----:B------:R-:W-:Y:S01]  /*07a0*/  IMAD.SHL.U32 R205, R204, 0x2, RZ ;  /* 0x00000002cccd7824 */ /* 0x000fe200078e00ff */
[----:B------:R-:W-:Y:S01]  /*07b0*/  LOP3.LUT R2, R2, 0x8, RZ, 0xc0, !PT ;  /* 0x0000000802027812 */ /* 0x000fe200078ec0ff */
[----:B------:R-:W-:Y:S01]  /*07c0*/  IMAD R239, R18, 0x10, R239 ;  /* 0x0000001012ef7824 */ /* 0x000fe200078e02ef */
[----:B------:R-:W-:Y:S01]  /*07d0*/  SHF.R.U32.HI R3, RZ, 0x3, R0 ;  /* 0x00000003ff037819 */ /* 0x000fe20000011600 */
[----:B------:R-:W-:Y:S01]  /*07e0*/  IMAD.SHL.U32 R197, R197, 0x2, RZ ;  /* 0x00000002c5c57824 */ /* 0x000fe200078e00ff */
[----:B------:R-:W-:Y:S02]  /*07f0*/  LOP3.LUT R5, R0, 0x20, R5, 0xf8, !PT ;  /* 0x0000002000057812 */ /* 0x000fe400078ef805 */
[----:B------:R-:W-:Y:S01]  /*0800*/  LOP3.LUT R8, R2, 0x10, R4, 0xf8, !PT ;  /* 0x0000001002087812 */ /* 0x000fe200078ef804 */
[----:B------:R-:W-:Y:S01]  /*0810*/  IMAD.SHL.U32 R4, R13, 0x40, RZ ;  /* 0x000000400d047824 */ /* 0x000fe200078e00ff */
[----:B------:R-:W-:Y:S01]  /*0820*/  LOP3.LUT R7, R3, R0, R2, 0x1e, !PT ;  /* 0x0000000003077212 */ /* 0x000fe200078e1e02 */
[----:B------:R-:W-:Y:S01]  /*0830*/  IMAD R0, R18, 0x400, R6 ;  /* 0x0000040012007824 */ /* 0x000fe200078e0206 */
[----:B------:R-:W-:Y:S01]  /*0840*/  LOP3.LUT R2, R5, R3, RZ, 0x3c, !PT ;  /* 0x0000000305027212 */ /* 0x000fe200078e3cff */
[----:B------:R-:W-:-:S02]  /*0850*/  IMAD.SHL.U32 R3, R11, 0x40, RZ ;  /* 0x000000400b037824 */ /* 0x000fc400078e00ff */
[----:B------:R-:W-:Y:S02]  /*0860*/  IMAD.SHL.U32 R5, R9, 0x8, RZ ;  /* 0x0000000809057824 */ /* 0x000fe400078e00ff */
[----:B------:R-:W-:Y:S01]  /*0870*/  IMAD.IADD R235, R2, 0x1, R0 ;  /* 0x0000000102eb7824 */ /* 0x000fe200078e0200 */
[----:B------:R-:W-:Y:S01]  /*0880*/  LOP3.LUT R3, R3, 0x1c0, RZ, 0xc0, !PT ;  /* 0x000001c003037812 */ /* 0x000fe200078ec0ff */
[----:B------:R-:W-:Y:S01]  /*0890*/  IMAD.IADD R7, R10, 0x1, R7 ;  /* 0x000000010a077824 */ /* 0x000fe200078e0207 */
[----:B------:R-:W-:Y:S01]  /*08a0*/  LOP3.LUT R0, R4, 0xfffffe00, RZ, 0xc0, !PT ;  /* 0xfffffe0004007812 */ /* 0x000fe200078ec0ff */
[----:B------:R-:W-:Y:S01]  /*08b0*/  IMAD.SHL.U32 R235, R235, 0x2, RZ ;  /* 0x00000002ebeb7824 */ /* 0x000fe200078e00ff */
[----:B------:R-:W-:Y:S02]  /*08c0*/  LOP3.LUT R2, R3, 0x8, R5, 0xf8, !PT ;  /* 0x0000000803027812 */ /* 0x000fe400078ef805 */
[----:B------:R-:W-:Y:S01]  /*08d0*/  SHF.R.U32.HI R4, RZ, 0x3, R3 ;  /* 0x00000003ff047819 */ /* 0x000fe20000011603 */
[----:B------:R-:W-:Y:S01]  /*08e0*/  IMAD R5, R18, 0x400, R0 ;  /* 0x0000040012057824 */ /* 0x000fe200078e0200 */
[----:B------:R-:W-:Y:S01]  /*08f0*/  LEA R6, R7, 0xc000, 0x1 ;  /* 0x0000c00007067811 */ /* 0x000fe200078e08ff */
[----:B------:R-:W-:Y:S01]  /*0900*/  IMAD.IADD R236, R235, 0x1, R234 ;  /* 0x00000001ebec7824 */ /* 0x000fe200078e02ea */
[----:B------:R-:W-:-:S02]  /*0910*/  LOP3.LUT R209, R2, R4, RZ, 0x3c, !PT ;  /* 0x0000000402d17212 */ /* 0x000fc400078e3cff */
[C-C-:B------:R-:W-:Y:S02]  /*0920*/  LOP3.LUT R2, R4.reuse, R8, R3.reuse, 0x1e, !PT ;  /* 0x0000000804027212 */ /* 0x140fe400078e1e03 */
[----:B------:R-:W-:Y:S01]  /*0930*/  LOP3.LUT R196, R4, R196, R3, 0x1e, !PT ;  /* 0x000000c404c47212 */ /* 0x000fe200078e1e03 */
[----:B------:R-:W-:Y:S01]  /*0940*/  IMAD.MOV.U32 R3, RZ, RZ, 0x20 ;  /* 0x00000020ff037424 */ /* 0x000fe200078e00ff */
[-C--:B------:R-:W-:Y:S01]  /*0950*/  LOP3.LUT R207, R2, R0.reuse, RZ, 0xfc, !PT ;  /* 0x0000000002cf7212 */ /* 0x080fe200078efcff */
[----:B------:R-:W-:Y:S01]  /*0960*/  IMAD.MOV.U32 R2, RZ, RZ, 0x40 ;  /* 0x00000040ff027424 */ /* 0x000fe200078e00ff */
[----:B------:R-:W-:Y:S01]  /*0970*/  LOP3.LUT R196, R196, R0, RZ, 0xfc, !PT ;  /* 0x00000000c4c47212 */ /* 0x000fe200078efcff */
[----:B------:R-:W-:Y:S01]  /*0980*/  IMAD R4, R14, 0x200, R17 ;  /* 0x000002000e047824 */ /* 0x000fe200078e0211 */
[----:B------:R-:W-:Y:S01]  /*0990*/  SEL R0, R3, 0xffffffe0, !P4 ;  /* 0xffffffe003007807 */ /* 0x000fe20006000000 */
[----:B------:R-:W-:Y:S01]  /*09a0*/  IMAD.IADD R209, R5, 0x1, R209 ;  /* 0x0000000105d17824 */ /* 0x000fe200078e02d1 */
[----:B------:R-:W-:-:S02]  /*09b0*/  SEL R203, R2, 0xffffffc0, !P3 ;  /* 0xffffffc002cb7807 */ /* 0x000fc40005800000 */
[----:B------:R-:W-:Y:S01]  /*09c0*/  SEL R3, R3, 0xffffffe0, !P1 ;  /* 0xffffffe003037807 */ /* 0x000fe20004800000 */
[----:B------:R1:W-:Y:S01]  /*09d0*/  STL [R1+0x4], R4 ;  /* 0x0000040401007387 */ /* 0x0003e20000100800 */
[----:B------:R-:W-:Y:S01]  /*09e0*/  SEL R2, R2, 0xffffffc0, !P2 ;  /* 0xffffffc002027807 */ /* 0x000fe20005000000 */
[----:B------:R-:W-:Y:S01]  /*09f0*/  IMAD R202, R204, 0x2, R0 ;  /* 0x00000002ccca7824 */ /* 0x000fe200078e0200 */
[----:B------:R-:W-:Y:S01]  /*0a00*/  LEA R196, R196, 0xc000, 0x1 ;  /* 0x0000c000c4c47811 */ /* 0x000fe200078e08ff */
[----:B------:R-:W-:Y:S01]  /*0a10*/  IMAD.IADD R5, R3, 0x1, R6 ;  /* 0x0000000103057824 */ /* 0x000fe200078e0206 */
[----:B------:R-:W-:Y:S01]  /*0a20*/  STL [R1+0x10], R6 ;  /* 0x0000100601007387 */ /* 0x000fe20000100800 */
[--C-:B------:R-:W-:Y:S02]  /*0a30*/  IMAD.IADD R0, R6, 0x1, R2.reuse ;  /* 0x0000000106007824 */ /* 0x100fe400078e0202 */
[----:B------:R-:W-:Y:S01]  /*0a40*/  IMAD.IADD R229, R235, 0x1, R3 ;  /* 0x00000001ebe57824 */ /* 0x000fe200078e0203 */
[----:B------:R-:W-:Y:S01]  /*0a50*/  STL [R1+0x1c], R5 ;  /* 0x00001c0501007387 */ /* 0x000fe20000100800 */
[----:B------:R-:W-:-:S02]  /*0a60*/  IMAD.IADD R3, R5, 0x1, R2 ;  /* 0x0000000105037824 */ /* 0x000fc400078e0202 */
[----:B------:R-:W-:Y:S01]  /*0a70*/  IMAD R204, R204, 0x2, R203 ;  /* 0x00000002cccc7824 */ /* 0x000fe200078e02cb */
[----:B------:R2:W-:Y:S01]  /*0a80*/  STL [R1+0x14], R0 ;  /* 0x0000140001007387 */ /* 0x0005e20000100800 */
[----:B------:R-:W-:Y:S02]  /*0a90*/  IMAD.IADD R203, R203, 0x1, R202 ;  /* 0x00000001cbcb7824 */ /* 0x000fe400078e02ca */
[----:B------:R-:W-:Y:S01]  /*0aa0*/  IMAD.IADD R234, R234, 0x1, R229 ;  /* 0x00000001eaea7824 */ /* 0x000fe200078e02e5 */
[C---:B-1----:R-:W-:Y:S02]  /*0ab0*/  IADD3 R4, R6.reuse, 0x420, RZ ;  /* 0x0000042006047810 */ /* 0x042fe40007ffe0ff */
[----:B------:R-:W-:-:S05]  /*0ac0*/  @P1 IADD3 R4, R6, 0x3e0, RZ ;  /* 0x000003e006041810 */ /* 0x000fca0007ffe0ff */
[----:B------:R1:W-:Y:S04]  /*0ad0*/  STL [R1+0x34], R4 ;  /* 0x0000340401007387 */ /* 0x0003e80000100800 */
[----:B------:R1:W-:Y:S01]  /*0ae0*/  STL [R1+0x20], R3 ;  /* 0x0000200301007387 */ /* 0x0003e20000100800 */
[----:B--2---:R-:W-:-:S05]  /*0af0*/  IMAD.IADD R0, R2, 0x1, R4 ;  /* 0x0000000102007824 */ /* 0x004fca00078e0204 */
[----:B------:R1:W-:Y:S02]  /*0b00*/  STL [R1+0x30], R0 ;  /* 0x0000300001007387 */ /* 0x0003e40000100800 */
.L_x_792:
        /* <DEDUP_REMOVED lines=8> */
[----:B-1----:R-:W2:Y:S01]  /*0b90*/  @P1 S2R R5, SR_CTAID.Y ;  /* 0x0000000000051919 */ /* 0x002ea20000002600 */
[----:B-1----:R-:W-:-:S06]  /*0ba0*/  @P1 IMAD.MOV.U32 R4, RZ, RZ, 0x4 ;  /* 0x00000004ff041424 */ /* 0x002fcc00078e00ff */
[----:B------:R-:W1:Y:S01]  /*0bb0*/  @P0 S2R R0, SR_CTAID.Y ;  /* 0x0000000000000919 */ /* 0x000e620000002600 */
[----:B--2---:R-:W-:-:S06]  /*0bc0*/  @P1 IMAD.WIDE R4, R5, R4, c[0x0][0x250] ;  /* 0x0000940005041625 */ /* 0x004fcc00078e0204 */
[----:B------:R-:W2:Y:S01]  /*0bd0*/  @P1 LDG.E R4, [R4.64] ;  /* 0x0000002604041981 */ /* 0x000ea2000c1e1900 */
[----:B-1----:R-:W1:Y:S02]  /*0be0*/  @P0 R2UR UR5, R0 ;  /* 0x00000000000503c2 */ /* 0x002e6400000e0000 */
[----:B-1----:R-:W-:-:S06]  /*0bf0*/  @UP1 UIMAD.WIDE UR4, UR5, UR4, UR6 ;  /* 0x00000004050412a5 */ /* 0x002fcc000f8e0206 */
[----:B------:R-:W-:Y:S02]  /*0c00*/  IMAD.U32 R2, RZ, RZ, UR4 ;  /* 0x00000004ff027e24 */ /* 0x000fe4000f8e00ff */
[----:B------:R-:W-:Y:S01]  /*0c10*/  IMAD.U32 R3, RZ, RZ, UR5 ;  /* 0x00000005ff037e24 */ /* 0x000fe2000f8e00ff */
[----:B------:R-:W-:Y:S02]  /*0c20*/  UMOV UR43, URZ ;  /* 0x0000003f002b7c82 */ /* 0x000fe40008000000 */
[----:B------:R-:W-:Y:S02]  /*0c30*/  ULDC.64 UR4, c[0x0][0x268] ;  /* 0x00009a0000047ab9 */ /* 0x000fe40000000a00 */
[----:B------:R-:W3:Y:S01]  /*0c40*/  @P0 LDG.E R0, [R2.64] ;  /* 0x0000002602000981 */ /* 0x000ee2000c1e1900 */
[----:B------:R-:W-:-:S04]  /*0c50*/  @!UP1 UISETP.NE.U32.AND UP0, UPT, URZ, UR4, UPT ;  /* 0x000000043f00928c */ /* 0x000fc8000bf05070 */
[----:B------:R-:W-:-:S03]  /*0c60*/  @!UP1 UISETP.NE.AND.EX UP0, UPT, URZ, UR5, UPT, UP0 ;  /* 0x000000053f00928c */ /* 0x000fc6000bf05300 */
[----:B------:R-:W-:Y:S02]  /*0c70*/  ULDC.64 UR4, c[0x0][0x218] ;  /* 0x0000860000047ab9 */ /* 0x000fe40000000a00 */
[----:B------:R-:W-:Y:S02]  /*0c80*/  @!UP1 USEL UR5, URZ, UR5, !UP0 ;  /* 0x000000053f059287 */ /* 0x000fe4000c000000 */
[----:B------:R-:W-:Y:S01]  /*0c90*/  USHF.L.U32 UR31, UR30, 0x7, URZ ;  /* 0x000000071e1f7899 */ /* 0x000fe2000800063f */
[----:B--2---:R-:W1:Y:S08]  /*0ca0*/  @P1 R2UR UR43, R4 ;  /* 0x00000000042b13c2 */ /* 0x004e7000000e0000 */
[----:B---3--:R-:W1:Y:S02]  /*0cb0*/  @P0 R2UR UR40, R0 ;  /* 0x00000000002803c2 */ /* 0x008e6400000e0000 */
        /* <DEDUP_REMOVED lines=78> */
.L_x_785:
[----:B------:R-:W-:-:S04]  /*11a0*/  UIMAD UR46, UR41, UR19, UR44 ;  /* 0x00000013292e72a4 */ /* 0x000fc8000f8e022c */
[----:B------:R-:W-:Y:S02]  /*11b0*/  UIMAD UR46, UR46, UR18, URZ ;  /* 0x000000122e2e72a4 */ /* 0x000fe4000f8e023f */
.L_x_786:
[----:B------:R-:W2:Y:S04]  /*11c0*/  LDL.64 R2, [R1+0x28] ;  /* 0x0000280001027983 */ /* 0x000ea80000100a00 */
[----:B------:R1:W2:Y:S01]  /*11d0*/  LDL.64 R14, [R1+0x28] ;  /* 0x00002800010e7983 */ /* 0x0002a20000100a00 */
[----:B------:R-:W-:Y:S01]  /*11e0*/  IMAD.U32 R16, RZ, RZ, UR8 ;  /* 0x00000008ff107e24 */ /* 0x000fe2000f8e00ff */
[----:B------:R-:W-:Y:S01]  /*11f0*/  ULDC.64 UR4, c[0x0][0x368] ;  /* 0x0000da0000047ab9 */ /* 0x000fe20000000a00 */
[----:B------:R-:W-:Y:S01]  /*1200*/  IMAD.U32 R17, RZ, RZ, UR53 ;  /* 0x00000035ff117e24 */ /* 0x000fe2000f8e00ff */
[----:B------:R-:W3:Y:S01]  /*1210*/  S2R R23, SR_TID.X ;  /* 0x0000000000177919 */ /* 0x000ee20000002100 */
[----:B------:R-:W-:Y:S02]  /*1220*/  UIMAD UR4, UR50, UR4, URZ ;  /* 0x00000004320472a4 */ /* 0x000fe4000f8e023f */
[----:B------:R-:W-:Y:S01]  /*1230*/  UIADD3 UR43, UP0, UR31, UR43, URZ ;  /* 0x0000002b1f2b7290 */ /* 0x000fe2000ff1e03f */
[----:B------:R-:W4:Y:S01]  /*1240*/  S2R R24, SR_CTAID.Y ;  /* 0x0000000000187919 */ /* 0x000f220000002600 */
[----:B------:R-:W-:-:S02]  /*1250*/  UIMAD UR5, UR41, UR5, UR4 ;  /* 0x00000005290572a4 */ /* 0x000fc4000f8e0204 */
[----:B------:R-:W-:Y:S02]  /*1260*/  UIADD3.X UR42, UR9, UR42, URZ, UP0, !UPT ;  /* 0x0000002a092a7290 */ /* 0x000fe400087fe43f */
[----:B------:R-:W-:Y:S01]  /*1270*/  ULDC.64 UR6, c[0x0][0x1a0] ;  /* 0x0000680000067ab9 */ /* 0x000fe20000000a00 */
[----:B------:R-:W-:Y:S01]  /*1280*/  IMAD.U32 R4, RZ, RZ, UR43 ;  /* 0x0000002bff047e24 */ /* 0x000fe2000f8e00ff */
[----:B------:R-:W-:Y:S02]  /*1290*/  UIMAD UR4, UR42, UR6, URZ ;  /* 0x000000062a0472a4 */ /* 0x000fe4000f8e023f */
[----:B------:R-:W-:Y:S02]  /*12a0*/  ULDC.64 UR10, c[0x0][0x198] ;  /* 0x00006600000a7ab9 */ /* 0x000fe40000000a00 */
[----:B------:R-:W-:Y:S02]  /*12b0*/  UIMAD UR4, UR43, UR7, UR4 ;  /* 0x000000072b0472a4 */ /* 0x000fe4000f8e0204 */
        /* <DEDUP_REMOVED lines=16> */
[----:B------:R-:W-:Y:S01]  /*13c0*/  IADD3 R16, P0, R16, R10, RZ ;  /* 0x0000000a10107210 */ /* 0x000fe20007f1e0ff */
[----:B------:R-:W-:-:S02]  /*13d0*/  UIMAD.WIDE UR56, UR41, UR17, UR54 ;  /* 0x00000011293872a5 */ /* 0x000fc4000f8e0236 */
[----:B------:R-:W-:Y:S01]  /*13e0*/  UIMAD UR52, UR52, UR16, UR24 ;  /* 0x00000010343472a4 */ /* 0x000fe2000f8e0218 */
[----:B------:R-:W-:Y:S01]  /*13f0*/  @P3 BAR.SYNC.DEFER_BLOCKING 0x0 ;  /* 0x0000000000003b1d */ /* 0x000fe20000010000 */
[----:B--2---:R-:W-:Y:S02]  /*1400*/  IMAD.MOV.U32 R14, RZ, RZ, R2 ;  /* 0x000000ffff0e7224 */ /* 0x004fe400078e0002 */
[----:B------:R-:W-:-:S03]  /*1410*/  IMAD.U32 R2, RZ, RZ, UR43 ;  /* 0x0000002bff027e24 */ /* 0x000fc6000f8e00ff */
[----:B------:R-:W-:-:S05]  /*1420*/  SHF.R.S32.HI R15, RZ, 0x1f, R14 ;  /* 0x0000001fff0f7819 */ /* 0x000fca000001140e */
[----:B------:R2:W-:Y:S01]  /*1430*/  STL [R1+0x2c], R15 ;  /* 0x00002c0f01007387 */ /* 0x0005e20000100800 */
[----:B----4-:R-:W-:-:S03]  /*1440*/  IMAD.WIDE.U32 R6, R24, c[0x0][0x368], R14 ;  /* 0x0000da0018067a25 */ /* 0x010fc600078e000e */
[----:B------:R-:W3:Y:S01]  /*1450*/  LDL R25, [R1+0x4] ;  /* 0x0000040001197983 */ /* 0x000ee20000100800 */
[----:B------:R-:W-:Y:S01]  /*1460*/  IMAD R13, R9, c[0x0][0x190], RZ ;  /* 0x00006400090d7a24 */ /* 0x000fe200078e02ff */
[----:B------:R-:W-:Y:S01]  /*1470*/  IADD3 R7, R7, UR5, RZ ;  /* 0x0000000507077c10 */ /* 0x000fe2000fffe0ff */
[----:B------:R-:W-:-:S04]  /*1480*/  IMAD.WIDE.U32 R4, R4, c[0x0][0x198], R14 ;  /* 0x0000660004047a25 */ /* 0x000fc800078e000e */
[----:B------:R-:W-:Y:S01]  /*1490*/  IMAD.WIDE.U32 R2, R2, c[0x0][0x1a0], R14 ;  /* 0x0000680002027a25 */ /* 0x000fe200078e000e */
[----:B------:R-:W-:Y:S01]  /*14a0*/  IADD3 R5, R5, UR9, RZ ;  /* 0x0000000905057c10 */ /* 0x000fe2000fffe0ff */
[----:B------:R-:W-:Y:S02]  /*14b0*/  ULDC.64 UR8, c[0x0][0x180] ;  /* 0x0000600000087ab9 */ /* 0x000fe40000000a00 */
[C---:B------:R-:W-:Y:S01]  /*14c0*/  IMAD.WIDE.U32 R10, R8.reuse, c[0x0][0x370], R6 ;  /* 0x0000dc00080a7a25 */ /* 0x040fe200078e0006 */
[----:B------:R-:W-:Y:S01]  /*14d0*/  IADD3 R3, R3, UR4, RZ ;  /* 0x0000000403037c10 */ /* 0x000fe2000fffe0ff */
[----:B------:R-:W-:Y:S02]  /*14e0*/  ULDC.64 UR4, c[0x0][0x188] ;  /* 0x0000620000047ab9 */ /* 0x000fe40000000a00 */
[C---:B------:R-:W-:Y:S01]  /*14f0*/  IMAD R6, R8.reuse, c[0x0][0x194], R13 ;  /* 0x0000650008067a24 */ /* 0x040fe200078e020d */
[----:B------:R-:W-:Y:S01]  /*1500*/  UIMAD UR4, UR50, UR4, URZ ;  /* 0x00000004320472a4 */ /* 0x000fe2000f8e023f */
[----:B--2---:R-:W-:-:S03]  /*1510*/  IMAD.WIDE.U32 R14, R8, c[0x0][0x190], R14 ;  /* 0x00006400080e7a25 */ /* 0x004fc600078e000e */
[----:B------:R-:W-:Y:S02]  /*1520*/  UIMAD UR4, UR41, UR5, UR4 ;  /* 0x00000005290472a4 */ /* 0x000fe4000f8e0204 */
[----:B------:R-:W-:Y:S01]  /*1530*/  UIMAD UR8, UR50, UR8, URZ ;  /* 0x00000008320872a4 */ /* 0x000fe2000f8e023f */
[----:B------:R-:W-:Y:S02]  /*1540*/  IMAD.IADD R7, R15, 0x1, R6 ;  /* 0x000000010f077824 */ /* 0x000fe400078e0206 */
[----:B------:R-:W2:Y:S01]  /*1550*/  S2R R15, SR_CTAID.Z ;  /* 0x00000000000f7919 */ /* 0x000ea20000002700 */
[----:B------:R-:W-:Y:S01]  /*1560*/  IMAD.WIDE.U32 R2, R24, c[0x0][0x188], R2 ;  /* 0x0000620018027a25 */ /* 0x000fe200078e0002 */
[----:B------:R-:W-:-:S03]  /*1570*/  UIMAD UR8, UR41, UR9, UR8 ;  /* 0x00000009290872a4 */ /* 0x000fc6000f8e0208 */
[----:B------:R-:W-:Y:S01]  /*1580*/  IMAD R9, R9, c[0x0][0x370], RZ ;  /* 0x0000dc0009097a24 */ /* 0x000fe200078e02ff */
[----:B------:R-:W-:Y:S01]  /*1590*/  IADD3 R3, R3, UR4, RZ ;  /* 0x0000000403037c10 */ /* 0x000fe2000fffe0ff */
[----:B------:R-:W-:Y:S01]  /*15a0*/  ULDC.64 UR4, c[0x0][0x378] ;  /* 0x0000de0000047ab9 */ /* 0x000fe20000000a00 */
[----:B------:R-:W-:Y:S01]  /*15b0*/  IMAD.WIDE.U32 R4, R24, c[0x0][0x180], R4 ;  /* 0x0000600018047a25 */ /* 0x000fe200078e0004 */
[----:B------:R-:W-:-:S03]  /*15c0*/  UIMAD UR4, UR45, UR4, URZ ;  /* 0x000000042d0472a4 */ /* 0x000fc6000f8e023f */
[----:B------:R-:W-:Y:S01]  /*15d0*/  IMAD R9, R8, c[0x0][0x374], R9 ;  /* 0x0000dd0008097a24 */ /* 0x000fe200078e0209 */
[----:B------:R-:W-:Y:S01]  /*15e0*/  IADD3 R5, R5, UR8, RZ ;  /* 0x0000000805057c10 */ /* 0x000fe2000fffe0ff */
[----:B------:R-:W-:Y:S01]  /*15f0*/  UIMAD UR8, UR44, UR5, UR4 ;  /* 0x000000052c0872a4 */ /* 0x000fe2000f8e0204 */
[----:B------:R-:W-:Y:S02]  /*1600*/  IMAD.MOV.U32 R8, RZ, RZ, R10 ;  /* 0x000000ffff087224 */ /* 0x000fe400078e000a */
[----:B------:R-:W-:Y:S01]  /*1610*/  IMAD.IADD R9, R11, 0x1, R9 ;  /* 0x000000010b097824 */ /* 0x000fe200078e0209 */
[----:B------:R-:W-:Y:S01]  /*1620*/  ULDC.64 UR4, c[0x0][0x178] ;  /* 0x00005e0000047ab9 */ /* 0x000fe20000000a00 */
[----:B------:R-:W-:Y:S01]  /*1630*/  IMAD.MOV.U32 R6, RZ, RZ, R14 ;  /* 0x000000ffff067224 */ /* 0x000fe200078e000e */
[----:B------:R-:W-:Y:S01]  /*1640*/  UIADD3 UR51, UP0, UR56, UR51, URZ ;  /* 0x0000003338337290 */ /* 0x000fe2000ff1e03f */
[C---:B------:R-:W-:Y:S01]  /*1650*/  IMAD R11, R18.reuse, c[0x0][0x1b0], RZ ;  /* 0x00006c00120b7a24 */ /* 0x040fe200078e02ff */
[----:B------:R-:W-:Y:S01]  /*1660*/  UIADD3 UR52, UR37, UR52, URZ ;  /* 0x0000003425347290 */ /* 0x000fe2000fffe03f */
[----:B------:R-:W-:Y:S01]  /*1670*/  IMAD R10, R18, c[0x0][0x1b8], RZ ;  /* 0x00006e00120a7a24 */ /* 0x000fe200078e02ff */
[----:B------:R-:W-:Y:S01]  /*1680*/  UIMAD UR4, UR50, UR4, URZ ;  /* 0x00000004320472a4 */ /* 0x000fe2000f8e023f */
[----:B--2---:R-:W-:Y:S01]  /*1690*/  IMAD.WIDE.U32 R8, R15, c[0x0][0x378], R8 ;  /* 0x0000de000f087a25 */ /* 0x004fe200078e0008 */
[----:B------:R-:W-:-:S02]  /*16a0*/  UIADD3.X UR49, UR57, UR49, URZ, UP0, !UPT ;  /* 0x0000003139317290 */ /* 0x000fc400087fe43f */
[----:B------:R-:W-:Y:S01]  /*16b0*/  UIMAD UR52, UR52, UR51, URZ ;  /* 0x00000033343472a4 */ /* 0x000fe2000f8e023f */
[----:B------:R-:W-:Y:S01]  /*16c0*/  IMAD.X R17, R17, 0x1, R19, P0 ;  /* 0x0000000111117824 */ /* 0x000fe200000e0613 */
[----:B------:R-:W-:Y:S01]  /*16d0*/  UIMAD UR9, UR41, UR5, UR4 ;  /* 0x00000005290972a4 */ /* 0x000fe2000f8e0204 */
[----:B------:R-:W-:Y:S01]  /*16e0*/  IMAD.U32 R18, RZ, RZ, UR36 ;  /* 0x00000024ff127e24 */ /* 0x000fe2000f8e00ff */
[----:B------:R-:W-:Y:S01]  /*16f0*/  LEA R232, P1, R8, c[0x0][0x330], 0x1 ;  /* 0x0000cc0008e87a11 */ /* 0x000fe200078208ff */
[C---:B------:R-:W-:Y:S02]  /*1700*/  IMAD R13, R0.reuse, c[0x0][0x1b4], R11 ;  /* 0x00006d00000d7a24 */ /* 0x040fe400078e020b */
[C---:B------:R-:W-:Y:S02]  /*1710*/  IMAD R14, R0.reuse, c[0x0][0x1bc], R10 ;  /* 0x00006f00000e7a24 */ /* 0x040fe400078e020a */
[----:B------:R-:W-:Y:S01]  /*1720*/  IMAD.WIDE.U32 R4, R0, c[0x0][0x1b0], R4 ;  /* 0x00006c0000047a25 */ /* 0x000fe200078e0004 */
[----:B------:R-:W-:-:S02]  /*1730*/  UIMAD UR49, UR49, UR36, UR52 ;  /* 0x00000024313172a4 */ /* 0x000fc4000f8e0234 */
[----:B------:R-:W-:Y:S01]  /*1740*/  ULDC.64 UR4, c[0x0][0x1a8] ;  /* 0x00006a0000047ab9 */ /* 0x000fe20000000a00 */
[----:B------:R-:W-:Y:S01]  /*1750*/  IMAD.WIDE.U32 R2, R0, c[0x0][0x1b8], R2 ;  /* 0x00006e0000027a25 */ /* 0x000fe200078e0002 */
[----:B------:R-:W-:-:S03]  /*1760*/  IADD3 R0, R9, UR8, RZ ;  /* 0x0000000809007c10 */ /* 0x000fc6000fffe0ff */
[----:B------:R-:W-:Y:S01]  /*1770*/  IMAD.WIDE.U32 R6, R24, c[0x0][0x178], R6 ;  /* 0x00005e0018067a25 */ /* 0x000fe200078e0006 */
[----:B------:R-:W-:Y:S01]  /*1780*/  UIADD3 UR8, UR48, -0x1, URZ ;  /* 0xffffffff30087890 */ /* 0x000fe2000fffe03f */
[----:B------:R-:W-:Y:S01]  /*1790*/  LEA.HI.X R233, R8, c[0x0][0x334], R0, 0x1, P1 ;  /* 0x0000cd0008e97a11 */ /* 0x000fe200008f0c00 */
[----:B------:R-:W-:Y:S01]  /*17a0*/  UIMAD UR4, UR45, UR4, URZ ;  /* 0x000000042d0472a4 */ /* 0x000fe2000f8e023f */
[----:B------:R-:W-:Y:S01]  /*17b0*/  IMAD.WIDE.U32 R10, R18, UR51, R16 ;  /* 0x00000033120a7c25 */ /* 0x000fe2000f8e0010 */
[----:B------:R-:W-:Y:S01]  /*17c0*/  IADD3 R7, R7, UR9, RZ ;  /* 0x0000000907077c10 */ /* 0x000fe2000fffe0ff */
[----:B------:R-:W-:Y:S02]  /*17d0*/  ULEA.HI UR9, UR8, UR8, URZ, 0x1 ;  /* 0x0000000808097291 */ /* 0x000fe4000f8f083f */
[----:B------:R-:W-:Y:S02]  /*17e0*/  IMAD.IADD R3, R3, 0x1, R14 ;  /* 0x0000000103037824 */ /* 0x000fe400078e020e */
[----:B------:R-:W-:Y:S01]  /*17f0*/  IMAD R0, R21, c[0x0][0x1a0], RZ ;  /* 0x0000680015007a24 */ /* 0x000fe200078e02ff */
[----:B------:R-:W-:Y:S01]  /*1800*/  IADD3 R9, R11, UR49, RZ ;  /* 0x000000310b097c10 */ /* 0x000fe2000fffe0ff */
[----:B------:R-:W-:Y:S01]  /*1810*/  UIMAD UR4, UR44, UR5, UR4 ;  /* 0x000000052c0472a4 */ /* 0x000fe2000f8e0204 */
[----:B------:R-:W-:Y:S01]  /*1820*/  LEA R210, P0, R10, c[0x0][0x350], 0x2 ;  /* 0x0000d4000ad27a11 */ /* 0x000fe200078010ff */
[----:B------:R-:W-:-:S02]  /*1830*/  IMAD.IADD R5, R5, 0x1, R13 ;  /* 0x0000000105057824 */ /* 0x000fc400078e020d */
[----:B------:R-:W-:Y:S02]  /*1840*/  IMAD R8, R21, c[0x0][0x198], RZ ;  /* 0x0000660015087a24 */ /* 0x000fe400078e02ff */
        /* <DEDUP_REMOVED lines=27> */
[----:B------:R-:W-:-:S03]  /*1a00*/  USHF.L.U64.HI UR10, UR10, UR23, UR11 ;  /* 0x000000170a0a7299 */ /* 0x000fc6000801020b */
[----:B------:R-:W-:Y:S01]  /*1a10*/  LEA.HI.X R7, R7, R231, R11, 0x6, P0 ;  /* 0x000000e707077211 */ /* 0x000fe200000f340b */
[----:B------:R-:W-:Y:S02]  /*1a20*/  USHF.L.U32 UR5, UR6, 0x6, URZ ;  /* 0x0000000606057899 */ /* 0x000fe4000800063f */
        /* <DEDUP_REMOVED lines=74> */
[----:B------:R1:W-:Y:S03]  /*1ed0*/  LDGSTS.E.BYPASS.LTC128B.128 [R0+0x8000], [R232.64] ;  /* 0x08000000e8007fae */ /* 0x0003e6000b901d66 */
        /* <DEDUP_REMOVED lines=10> */
[----:B--2---:R-:W-:-:S04]  /*1f80*/  IADD3 R2, P0, R4, UR4, RZ ;  /* 0x0000000404027c10 */ /* 0x004fc8000ff1e0ff */
[----:B------:R-:W-:-:S05]  /*1f90*/  IADD3.X R3, R5, UR10, RZ, P0, !PT ;  /* 0x0000000a05037c10 */ /* 0x000fca00087fe4ff */
[----:B------:R2:W-:Y:S04]  /*1fa0*/  LDGSTS.E.BYPASS.LTC128B.128 [R0+0xd000], [R2.64] ;  /* 0x0d00000002007fae */ /* 0x0005e8000b901d66 */
[----:B------:R2:W-:Y:S01]  /*1fb0*/  LDGSTS.E.BYPASS.LTC128B.128 [R0+0x11000], [R2.64+0x80] ;  /* 0x1100008002007fae */ /* 0x0005e2000b901d66 */
[----:B---3--:R-:W-:-:S04]  /*1fc0*/  IADD3 R6, P0, R2, UR4, RZ ;  /* 0x0000000402067c10 */ /* 0x008fc8000ff1e0ff */
[----:B------:R-:W-:Y:S02]  /*1fd0*/  IADD3.X R7, R3, UR10, RZ, P0, !PT ;  /* 0x0000000a03077c10 */ /* 0x000fe400087fe4ff */
[----:B----4-:R-:W-:-:S03]  /*1fe0*/  IADD3 R4, P0, R8, UR5, RZ ;  /* 0x0000000508047c10 */ /* 0x010fc6000ff1e0ff */
[----:B------:R3:W-:Y:S01]  /*1ff0*/  LDGSTS.E.BYPASS.LTC128B.128 [R0+0xe000], [R6.64] ;  /* 0x0e00000006007fae */ /* 0x0007e2000b901d66 */
[----:B------:R-:W-:-:S03]  /*2000*/  IADD3.X R5, R9, UR6, RZ, P0, !PT ;  /* 0x0000000609057c10 */ /* 0x000fc600087fe4ff */
[----:B------:R3:W-:Y:S01]  /*2010*/  LDGSTS.E.BYPASS.LTC128B.128 [R0+0x12000], [R6.64+0x80] ;  /* 0x1200008006007fae */ /* 0x0007e2000b901d66 */
[----:B------:R-:W-:Y:S02]  /*2020*/  IADD3 R10, P1, R6, UR4, RZ ;  /* 0x00000004060a7c10 */ /* 0x000fe4000ff3e0ff */
[----:B--2---:R-:W-:-:S04]  /*2030*/  IADD3 R2, P0, R4, UR5, RZ ;  /* 0x0000000504027c10 */ /* 0x004fc8000ff1e0ff */
[----:B------:R-:W-:Y:S02]  /*2040*/  IADD3.X R3, R5, UR6, RZ, P0, !PT ;  /* 0x0000000605037c10 */ /* 0x000fe400087fe4ff */
[----:B---3--:R-:W-:Y:S01]  /*2050*/  IADD3 R6, P0, R2, UR5, RZ ;  /* 0x0000000502067c10 */ /* 0x008fe2000ff1e0ff */
[----:B------:R-:W-:-:S04]  /*2060*/  UIADD3 UR5, -UR40, UR15, UR31 ;  /* 0x0000000f28057290 */ /* 0x000fc8000fffe11f */
[----:B------:R-:W-:-:S04]  /*2070*/  UIADD3 UR5, UR5, -UR14, URZ ;  /* 0x8000000e05057290 */ /* 0x000fc8000fffe03f */
[----:B------:R-:W-:-:S04]  /*2080*/  USHF.R.S32.HI UR4, URZ, 0x1f, UR5 ;  /* 0x0000001f3f047899 */ /* 0x000fc80008011405 */
[----:B------:R-:W-:-:S04]  /*2090*/  ULEA.HI UR4, UR4, UR5, URZ, 0x6 ;  /* 0x0000000504047291 */ /* 0x000fc8000f8f303f */
[----:B------:R-:W-:-:S04]  /*20a0*/  USHF.R.S32.HI UR4, URZ, 0x6, UR4 ;  /* 0x000000063f047899 */ /* 0x000fc80008011404 */
[----:B------:R-:W-:-:S04]  /*20b0*/  UISETP.LT.AND UP0, UPT, URZ, UR4, UPT ;  /* 0x000000043f00728c */ /* 0x000fc8000bf01270 */
[----:B------:R-:W-:Y:S01]  /*20c0*/  USEL UR4, URZ, UR4, !UP0 ;  /* 0x000000043f047287 */ /* 0x000fe2000c000000 */
[----:B------:R-:W-:-:S03]  /*20d0*/  IADD3.X R11, R7, UR10, RZ, P1, !PT ;  /* 0x0000000a070b7c10 */ /* 0x000fc60008ffe4ff */
[----:B------:R-:W-:Y:S01]  /*20e0*/  UISETP.GT.AND UP0, UPT, UR48, UR4, UPT ;  /* 0x000000043000728c */ /* 0x000fe2000bf04270 */
[----:B------:R-:W-:Y:S01]  /*20f0*/  IADD3.X R7, R3, UR6, RZ, P0, !PT ;  /* 0x0000000603077c10 */ /* 0x000fe200087fe4ff */
[----:B------:R1:W-:Y:S04]  /*2100*/  LDGSTS.E.BYPASS.LTC128B.128 [R0+0xf000], [R10.64] ;  /* 0x0f0000000a007fae */ /* 0x0003e8000b901d66 */
[----:B------:R-:W-:Y:S01]  /*2110*/  PLOP3.LUT P0, PT, PT, PT, UP0, 0x80, 0x0 ;  /* 0x000000000000781c */ /* 0x000fe20003f0f008 */
[----:B------:R1:W-:Y:S04]  /*2120*/  LDGSTS.E.BYPASS.LTC128B.128 [R0+0x13000], [R10.64+0x80] ;  /* 0x130000800a007fae */ /* 0x0003e8000b901d66 */
[----:B------:R1:W-:Y:S04]  /*2130*/  LDGSTS.E.BYPASS.LTC128B.128 [R0+0x14000], [R8.64] ;  /* 0x1400000008007fae */ /* 0x0003e8000b901d66 */
[----:B------:R1:W-:Y:S04]  /*2140*/  LDGSTS.E.BYPASS.LTC128B.128 [R0+0x18000], [R8.64+0x80] ;  /* 0x1800008008007fae */ /* 0x0003e8000b901d66 */
[----:B------:R1:W-:Y:S04]  /*2150*/  LDGSTS.E.BYPASS.LTC128B.128 [R0+0x15000], [R4.64] ;  /* 0x1500000004007fae */ /* 0x0003e8000b901d66 */
[----:B------:R1:W-:Y:S04]  /*2160*/  LDGSTS.E.BYPASS.LTC128B.128 [R0+0x19000], [R4.64+0x80] ;  /* 0x1900008004007fae */ /* 0x0003e8000b901d66 */
[----:B------:R1:W-:Y:S01]  /*2170*/  LDGSTS.E.BYPASS.LTC128B.128 [R0+0x16000], [R2.64] ;  /* 0x1600000002007fae */ /* 0x0003e2000b901d66 */
[----:B------:R-:W-:-:S03]  /*2180*/  UIMAD.WIDE UR6, UR47, UR21, UR34 ;  /* 0x000000152f0672a5 */ /* 0x000fc6000f8e0222 */
[----:B------:R1:W-:Y:S01]  /*2190*/  LDGSTS.E.BYPASS.LTC128B.128 [R0+0x1a000], [R2.64+0x80] ;  /* 0x1a00008002007fae */ /* 0x0003e2000b901d66 */
[----:B------:R-:W-:-:S03]  /*21a0*/  UIMAD.WIDE UR10, UR46, UR21, UR32 ;  /* 0x000000152e0a72a5 */ /* 0x000fc6000f8e0220 */
[----:B------:R1:W-:Y:S04]  /*21b0*/  LDGSTS.E.BYPASS.LTC128B.128 [R0+0x17000], [R6.64] ;  /* 0x1700000006007fae */ /* 0x0003e8000b901d66 */
[----:B------:R1:W-:Y:S04]  /*21c0*/  LDGSTS.E.BYPASS.LTC128B.128 [R0+0x1b000], [R6.64+0x80] ;  /* 0x1b00008006007fae */ /* 0x0003e8000b901d66 */
[----:B------:R-:W0:Y:S01]  /*21d0*/  LDGDEPBAR ;  /* 0x00000000000079af */ /* 0x000e220000000000 */
[----:B------:R-:W-:Y:S05]  /*21e0*/  @!P0 BRA `(.L_x_787) ;  /* 0x0000527000008947 */ /* 0x000fea0003800000 */
[----:B-1----:R-:W-:Y:S02]  /*21f0*/  IMAD.MOV.U32 R4, RZ, RZ, c[0x0][0x308] ;  /* 0x0000c200ff047624 */ /* 0x002fe400078e00ff */
[----:B------:R-:W-:-:S05]  /*2200*/  IMAD.MOV.U32 R5, RZ, RZ, c[0x0][0x30c] ;  /* 0x0000c300ff057624 */ /* 0x000fca00078e00ff */
[----:B------:R1:W2:Y:S04]  /*2210*/  LDG.E.64 R6, [R4.64] ;  /* 0x0000002604067981 */ /* 0x0002a8000c1e1b00 */
[----:B-1----:R-:W3:Y:S01]  /*2220*/  LDG.E.64 R4, [R4.64+0x8] ;  /* 0x0000082604047981 */ /* 0x002ee2000c1e1b00 */
[----:B------:R-:W-:Y:S01]  /*2230*/  LEA.HI R0, R22, R23, RZ, 0x4 ;  /* 0x0000001716007211 */ /* 0x000fe200078f20ff */
[----:B------:R-:W-:Y:S01]  /*2240*/  IMAD.MOV.U32 R2, RZ, RZ, 0x4 ;  /* 0x00000004ff027424 */ /* 0x000fe200078e00ff */
[----:B------:R-:W-:Y:S02]  /*2250*/  UMOV UR46, UR6 ;  /* 0x00000006002e7c82 */ /* 0x000fe40008000000 */
[----:B------:R-:W-:Y:S01]  /*2260*/  LOP3.LUT R0, R0, 0xfffffff0, RZ, 0xc0, !PT ;  /* 0xfffffff000007812 */ /* 0x000fe200078ec0ff */
[----:B------:R-:W-:-:S02]  /*2270*/  UMOV UR47, UR7 ;  /* 0x00000007002f7c82 */ /* 0x000fc40008000000 */
[----:B------:R-:W-:-:S04]  /*2280*/  IMAD.WIDE R2, R239, R2, UR46 ;  /* 0x0000002eef027e25 */ /* 0x000fc8000f8e0202 */
[----:B------:R-:W-:Y:S01]  /*2290*/  IMAD.IADD R0, R23, 0x1, -R0 ;  /* 0x0000000117007824 */ /* 0x000fe200078e0a00 */
[----:B------:R1:W5:Y:S04]  /*22a0*/  LDG.E R243, [R2.64] ;  /* 0x0000002602f37981 */ /* 0x000368000c1e1900 */
[----:B------:R1:W5:Y:S04]  /*22b0*/  LDG.E R242, [R2.64+0x20] ;  /* 0x0000202602f27981 */ /* 0x000368000c1e1900 */
[----:B------:R1:W5:Y:S04]  /*22c0*/  LDG.E R241, [R2.64+0x80] ;  /* 0x0000802602f17981 */ /* 0x000368000c1e1900 */
[----:B------:R1:W5:Y:S01]  /*22d0*/  LDG.E R240, [R2.64+0xa0] ;  /* 0x0000a02602f07981 */ /* 0x000362000c1e1900 */
[----:B------:R-:W-:Y:S01]  /*22e0*/  UIMAD UR9, UR41, UR13, UR44 ;  /* 0x0000000d290972a4 */ /* 0x000fe2000f8e022c */
[----:B------:R-:W-:-:S02]  /*22f0*/  IMAD.MOV.U32 R208, RZ, RZ, 0x20 ;  /* 0x00000020ffd07424 */ /* 0x000fc400078e00ff */
[----:B------:R-:W4:Y:S01]  /*2300*/  S2R R12, SR_TID.X ;  /* 0x00000000000c7919 */ /* 0x000f220000002100 */
[----:B------:R-:W-:Y:S01]  /*2310*/  USHF.L.U32 UR9, UR9, 0x5, URZ ;  /* 0x0000000509097899 */ /* 0x000fe2000800063f */
[----:B------:R-:W-:Y:S02]  /*2320*/  IMAD.MOV.U32 R206, RZ, RZ, 0x40 ;  /* 0x00000040ffce7424 */ /* 0x000fe400078e00ff */
[----:B------:R-:W4:Y:S01]  /*2330*/  S2R R13, SR_TID.X ;  /* 0x00000000000d7919 */ /* 0x000f220000002100 */
[----:B------:R-:W-:Y:S01]  /*2340*/  USHF.R.S32.HI UR6, URZ, 0x1f, UR9 ;  /* 0x0000001f3f067899 */ /* 0x000fe20008011409 */
[----:B------:R-:W-:Y:S01]  /*2350*/  IMAD.MOV.U32 R159, RZ, RZ, RZ ;  /* 0x000000ffff9f7224 */ /* 0x000fe200078e00ff */
[----:B-1----:R-:W-:Y:S01]  /*2360*/  SHF.R.S32.HI R2, RZ, 0x1f, R0 ;  /* 0x0000001fff027819 */ /* 0x002fe20000011400 */
[----:B------:R-:W-:Y:S01]  /*2370*/  IMAD.U32 R3, RZ, RZ, UR30 ;  /* 0x0000001eff037e24 */ /* 0x000fe2000f8e00ff */
[----:B----4-:R-:W-:Y:S02]  /*2380*/  SHF.R.S32.HI R12, RZ, 0x1f, R12 ;  /* 0x0000001fff0c7819 */ /* 0x010fe4000001140c */
[----:B------:R-:W-:-:S02]  /*2390*/  LEA.HI R2, R2, R0, RZ, 0x3 ;  /* 0x0000000002027211 */ /* 0x000fc400078f18ff */
[----:B------:R-:W-:Y:S02]  /*23a0*/  LEA.HI R12, R12, R13, RZ, 0x6 ;  /* 0x0000000d0c0c7211 */ /* 0x000fe400078f30ff */
[----:B------:R-:W-:Y:S02]  /*23b0*/  LOP3.LUT R2, R2, 0xfffffff8, RZ, 0xc0, !PT ;  /* 0xfffffff802027812 */ /* 0x000fe400078ec0ff */
[----:B------:R-:W-:-:S03]  /*23c0*/  SHF.R.S32.HI R12, RZ, 0x6, R12 ;  /* 0x00000006ff0c7819 */ /* 0x000fc6000001140c */
[----:B------:R-:W-:Y:S01]  /*23d0*/  IMAD.IADD R0, R0, 0x1, -R2 ;  /* 0x0000000100007824 */ /* 0x000fe200078e0a02 */
[----:B------:R-:W-:Y:S01]  /*23e0*/  SHF.R.S32.HI R2, RZ, 0x1f, R20 ;  /* 0x0000001fff027819 */ /* 0x000fe20000011414 */
[----:B------:R-:W-:-:S03]  /*23f0*/  IMAD R3, R3, 0x4, R12 ;  /* 0x0000000403037824 */ /* 0x000fc600078e020c */
[C---:B------:R-:W-:Y:S02]  /*2400*/  LOP3.LUT P0, RZ, R0.reuse, 0x2, RZ, 0xc0, !PT ;  /* 0x0000000200ff7812 */ /* 0x040fe4000780c0ff */
[----:B------:R-:W-:Y:S02]  /*2410*/  LOP3.LUT P1, RZ, R0, 0x4, RZ, 0xc0, !PT ;  /* 0x0000000400ff7812 */ /* 0x000fe4000782c0ff */
[----:B------:R-:W-:Y:S02]  /*2420*/  IADD3 R0, R209, 0x2000, RZ ;  /* 0x00002000d1007810 */ /* 0x000fe40007ffe0ff */
[----:B------:R-:W-:Y:S02]  /*2430*/  SEL R208, R208, 0xffffffe0, !P0 ;  /* 0xffffffe0d0d07807 */ /* 0x000fe40004000000 */
[----:B------:R-:W-:Y:S02]  /*2440*/  SEL R0, R0, R209, !P2 ;  /* 0x000000d100007207 */ /* 0x000fe40005000000 */
[----:B------:R-:W-:-:S03]  /*2450*/  SEL R206, R206, 0xffffffc0, !P1 ;  /* 0xffffffc0cece7807 */ /* 0x000fc60004800000 */
[----:B------:R-:W-:Y:S01]  /*2460*/  IMAD.SHL.U32 R201, R0, 0x2, RZ ;  /* 0x0000000200c97824 */ /* 0x000fe200078e00ff */
[----:B--2---:R-:W1:Y:S08]  /*2470*/  R2UR UR7, R6 ;  /* 0x00000000060773c2 */ /* 0x004e7000000e0000 */
[----:B------:R-:W2:Y:S01]  /*2480*/  R2UR UR5, R7 ;  /* 0x00000000070573c2 */ /* 0x000ea200000e0000 */
[----:B---3--:R-:W-:-:S04]  /*2490*/  IADD3 R20, P4, P3, R4, UR9, R20 ;  /* 0x0000000904147c10 */ /* 0x008fc8000fb9e014 */
[----:B------:R-:W-:Y:S01]  /*24a0*/  IADD3.X R4, R5, UR6, R2, P4, P3 ;  /* 0x0000000605047c10 */ /* 0x000fe2000a7e6402 */
[----:B------:R-:W-:Y:S01]  /*24b0*/  UMOV UR6, UR10 ;  /* 0x0000000a00067c82 */ /* 0x000fe20008000000 */
[----:B------:R-:W-:Y:S01]  /*24c0*/  IADD3 R2, R207, 0x2000, RZ ;  /* 0x00002000cf027810 */ /* 0x000fe20007ffe0ff */
[----:B------:R-:W-:Y:S01]  /*24d0*/  UIADD3 UR10, UR31, UR12, URZ ;  /* 0x0000000c1f0a7290 */ /* 0x000fe2000fffe03f */
[----:B-1----:R-:W-:Y:S02]  /*24e0*/  LOP3.LUT R0, R4, UR7, RZ, 0x3c, !PT ;  /* 0x0000000704007c12 */ /* 0x002fe4000f8e3cff */
[----:B------:R-:W-:Y:S01]  /*24f0*/  SEL R2, R2, R207, !P2 ;  /* 0x000000cf02027207 */ /* 0x000fe20005000000 */
[----:B------:R-:W-:Y:S01]  /*2500*/  UIADD3 UR10, -UR40, 0x80, UR10 ;  /* 0x00000080280a7890 */ /* 0x000fe2000fffe10a */
[----:B--2---:R-:W-:Y:S01]  /*2510*/  LOP3.LUT R3, R3, UR5, RZ, 0x3c, !PT ;  /* 0x0000000503037c12 */ /* 0x004fe2000f8e3cff */
[----:B------:R1:W-:Y:S01]  /*2520*/  STL [R1], R0 ;  /* 0x0000000001007387 */ /* 0x0003e20000100800 */
[----:B------:R-:W-:Y:S01]  /*2530*/  UMOV UR31, UR11 ;  /* 0x0000000b001f7c82 */ /* 0x000fe20008000000 */
[----:B------:R-:W-:-:S02]  /*2540*/  IMAD.SHL.U32 R198, R2, 0x2, RZ ;  /* 0x0000000202c67824 */ /* 0x000fc400078e00ff */
[----:B-1----:R-:W-:Y:S01]  /*2550*/  IMAD.MOV.U32 R0, RZ, RZ, c[0x0][0x22c] ;  /* 0x00008b00ff007624 */ /* 0x002fe200078e00ff */
[----:B------:R-:W-:Y:S01]  /*2560*/  SHF.L.U32 R2, R12, 0x5, RZ ;  /* 0x000000050c027819 */ /* 0x000fe200000006ff */
[----:B------:R-:W-:-:S04]  /*2570*/  IMAD.WIDE.U32 R4, R20, -0x2daee0ad, RZ ;  /* 0xd2511f5314047825 */ /* 0x000fc800078e00ff */
[----:B------:R-:W-:Y:S01]  /*2580*/  IMAD R0, R0, c[0x0][0x1c0], RZ ;  /* 0x0000700000007a24 */ /* 0x000fe200078e02ff */
[----:B------:R1:W-:Y:S01]  /*2590*/  STL.64 [R1+0x8], R4 ;  /* 0x0000080401007387 */ /* 0x0003e20000100a00 */
[----:B------:R-:W-:Y:S01]  /*25a0*/  LOP3.LUT R3, R5, R3, RZ, 0x3c, !PT ;  /* 0x0000000305037212 */ /* 0x000fe200078e3cff */
[----:B------:R-:W-:Y:S02]  /*25b0*/  IMAD.SHL.U32 R199, R209, 0x2, RZ ;  /* 0x00000002d1c77824 */ /* 0x000fe400078e00ff */
[C---:B------:R-:W-:Y:S01]  /*25c0*/  IMAD.SHL.U32 R6, R0.reuse, 0x10, RZ ;  /* 0x0000001000067824 */ /* 0x040fe200078e00ff */
[----:B------:R2:W-:Y:S01]  /*25d0*/  STL [R1+0x38], R2 ;  /* 0x0000380201007387 */ /* 0x0005e20000100800 */
[----:B------:R-:W-:Y:S01]  /*25e0*/  SHF.L.U32 R238, R0, 0x3, RZ ;  /* 0x0000000300ee7819 */ /* 0x000fe200000006ff */
[----:B------:R-:W-:Y:S01]  /*25f0*/  IMAD.WIDE.U32 R244, R3, -0x326172a9, RZ ;  /* 0xcd9e8d5703f47825 */ /* 0x000fe200078e00ff */
[----:B------:R-:W-:Y:S02]  /*2600*/  IADD3 R200, R208, R199, RZ ;  /* 0x000000c7d0c87210 */ /* 0x000fe40007ffe0ff */
[----:B-1----:R-:W-:-:S02]  /*2610*/  IADD3 R5, R6, 0x20, RZ ;  /* 0x0000002006057810 */ /* 0x002fc40007ffe0ff */
[C---:B------:R-:W-:Y:S02]  /*2620*/  IADD3 R4, R6.reuse, 0x40, RZ ;  /* 0x0000004006047810 */ /* 0x040fe40007ffe0ff */
[----:B--2---:R-:W-:Y:S01]  /*2630*/  IADD3 R2, R6, 0x60, RZ ;  /* 0x0000006006027810 */ /* 0x004fe20007ffe0ff */
[C---:B------:R-:W-:Y:S01]  /*2640*/  IMAD.IADD R5, R238.reuse, 0x1, R5 ;  /* 0x00000001ee057824 */ /* 0x040fe200078e0205 */
[----:B------:R-:W-:-:S03]  /*2650*/  IADD3 R4, R238, R4, RZ ;  /* 0x00000004ee047210 */ /* 0x000fc60007ffe0ff */
[C---:B------:R-:W-:Y:S01]  /*2660*/  IMAD.IADD R2, R238.reuse, 0x1, R2 ;  /* 0x00000001ee027824 */ /* 0x040fe200078e0202 */
[C---:B------:R-:W-:Y:S01]  /*2670*/  IADD3 R5, R238.reuse, R5, RZ ;  /* 0x00000005ee057210 */ /* 0x040fe20007ffe0ff */
[----:B------:R-:W-:-:S03]  /*2680*/  IMAD.IADD R4, R238, 0x1, R4 ;  /* 0x00000001ee047824 */ /* 0x000fc600078e0204 */
[C---:B------:R-:W-:Y:S01]  /*2690*/  IADD3 R2, R238.reuse, R2, RZ ;  /* 0x00000002ee027210 */ /* 0x040fe20007ffe0ff */
        /* <DEDUP_REMOVED lines=8> */
[----:B------:R-:W-:Y:S02]  /*2720*/  IMAD.IADD R252, R238, 0x1, R246 ;  /* 0x00000001eefc7824 */ /* 0x000fe400078e02f6 */
.L_x_790:
[----:B------:R-:W0:Y:S01]  /*2730*/  LDGDEPBAR ;  /* 0x00000000000079af */ /* 0x000e220000000000 */
[C---:B------:R-:W-:Y:S01]  /*2740*/  IMAD.IADD R0, R201.reuse, 0x1, R208 ;  /* 0x00000001c9007824 */ /* 0x040fe200078e02d0 */
[----:B------:R-:W-:Y:S01]  /*2750*/  USHF.L.U32 UR9, UR8, 0x6, URZ ;  /* 0x0000000608097899 */ /* 0x000fe2000800063f */
[--C-:B------:R-:W-:Y:S01]  /*2760*/  IMAD.IADD R3, R201, 0x1, R206.reuse ;  /* 0x00000001c9037824 */ /* 0x100fe200078e02ce */
[----:B------:R-:W-:Y:S01]  /*2770*/  UIADD3 UR41, UR7, -0x61c88647, URZ ;  /* 0x9e3779b907297890 */ /* 0x000fe2000fffe03f */
[----:B------:R-:W-:Y:S01]  /*2780*/  IMAD.IADD R2, R0, 0x1, R206 ;  /* 0x0000000100027824 */ /* 0x000fe200078e02ce */
[----:B------:R-:W-:Y:S01]  /*2790*/  UISETP.GE.AND UP0, UPT, UR9, UR10, UPT ;  /* 0x0000000a0900728c */ /* 0x000fe2000bf06270 */
[----:B-----5:R-:W-:Y:S01]  /*27a0*/  FSETP.NEU.FTZ.AND P3, PT, R243, -INF , PT ;  /* 0xff800000f300780b */ /* 0x020fe20003f7d000 */
[----:B------:R-:W2:Y:S01]  /*27b0*/  LDL R216, [R1+0x18] ;  /* 0x0000180001d87983 */ /* 0x000ea20000100800 */
[----:B------:R-:W-:Y:S01]  /*27c0*/  FSETP.NEU.FTZ.AND P2, PT, R242, -INF , PT ;  /* 0xff800000f200780b */ /* 0x000fe20003f5d000 */
[----:B------:R-:W-:Y:S01]  /*27d0*/  IMAD.MOV.U32 R206, RZ, RZ, 0x40 ;  /* 0x00000040ffce7424 */ /* 0x000fe200078e00ff */
[----:B------:R-:W-:Y:S01]  /*27e0*/  UISETP.GT.AND UP3, UPT, UR8, UR4, UPT ;  /* 0x000000040800728c */ /* 0x000fe2000bf64270 */
[----:B------:R-:W3:Y:S01]  /*27f0*/  LDL R213, [R1] ;  /* 0x0000000001d57983 */ /* 0x000ee20000100800 */
[----:B------:R-:W-:Y:S02]  /*2800*/  PLOP3.LUT P0, PT, PT, PT, UP0, 0x80, 0x0 ;  /* 0x000000000000781c */ /* 0x000fe40003f0f008 */
[----:B------:R-:W-:Y:S01]  /*2810*/  SEL R206, R206, 0xffffffc0, !P1 ;  /* 0xffffffc0cece7807 */ /* 0x000fe20004800000 */
[----:B------:R-:W4:Y:S01]  /*2820*/  LDL R212, [R1+0x38] ;  /* 0x0000380001d47983 */ /* 0x000f220000100800 */
[----:B------:R-:W-:Y:S03]  /*2830*/  @!UP0 UMOV UR11, 0x1 ;  /* 0x00000001000b8882 */ /* 0x000fe60000000000 */
[----:B------:R-:W2:Y:S01]  /*2840*/  LDL.64 R214, [R1+0x8] ;  /* 0x0000080001d67983 */ /* 0x000ea20000100a00 */
[----:B------:R-:W-:Y:S05]  /*2850*/  DEPBAR.LE SB0, 0x0 ;  /* 0x000080000000791a */ /* 0x000fea0000000000 */
        /* <DEDUP_REMOVED lines=16> */
[----:B------:R-:W1:Y:S02]  /*2960*/  LDSM.16.M88.4 R192, [R3+0x1000] ;  /* 0x0010000003c0783b */ /* 0x000e640000000200 */
[C---:B------:R-:W-:Y:S08]  /*2970*/  HMMA.16816.F32 R24, R28.reuse, R164, RZ ;  /* 0x000000a41c18723c */ /* 0x040ff000000018ff */
[-C--:B------:R-:W-:Y:S08]  /*2980*/  HMMA.16816.F32 R28, R28, R166.reuse, RZ ;  /* 0x000000a61c1c723c */ /* 0x080ff000000018ff */
[----:B------:R-:W-:Y:S01]  /*2990*/  HMMA.16816.F32 R32, R32, R166, RZ ;  /* 0x000000a62020723c */ /* 0x000fe200000018ff */
[----:B------:R-:W1:Y:S07]  /*29a0*/  LDSM.16.M88.4 R164, [R204+0xc800] ;  /* 0x00c80000cca4783b */ /* 0x000e6e0000000200 */
        /* <DEDUP_REMOVED lines=10> */
[----:B------:R-:W1:Y:S07]  /*2a50*/  LDSM.16.M88.4 R168, [R2] ;  /* 0x0000000002a8783b */ /* 0x000e6e0000000200 */
[-C--:B------:R-:W-:Y:S01]  /*2a60*/  HMMA.16816.F32 R4, R184, R188.reuse, R4 ;  /* 0x000000bcb804723c */ /* 0x080fe20000001804 */
[----:B------:R-:W1:Y:S07]  /*2a70*/  LDSM.16.M88.4 R180, [R203+0xc800] ;  /* 0x00c80000cbb4783b */ /* 0x000e6e0000000200 */
[C---:B------:R-:W-:Y:S08]  /*2a80*/  HMMA.16816.F32 R8, R192.reuse, R188, R8 ;  /* 0x000000bcc008723c */ /* 0x040ff00000001808 */
[-C--:B------:R-:W-:Y:S08]  /*2a90*/  HMMA.16816.F32 R12, R192, R190.reuse, R12 ;  /* 0x000000bec00c723c */ /* 0x080ff0000000180c */
[C---:B------:R-:W-:Y:S01]  /*2aa0*/  HMMA.16816.F32 R16, R184.reuse, R190, R16 ;  /* 0x000000beb810723c */ /* 0x040fe20000001810 */
[----:B------:R-:W-:Y:S07]  /*2ab0*/  LDSM.16.M88.4 R188, [R201+0x2000] ;  /* 0x00200000c9bc783b */ /* 0x000fee0000000200 */
[-C--:B------:R-:W-:Y:S08]  /*2ac0*/  HMMA.16816.F32 R20, R184, R164.reuse, R20 ;  /* 0x000000a4b814723c */ /* 0x080ff00000001814 */
[C---:B------:R-:W-:Y:S08]  /*2ad0*/  HMMA.16816.F32 R24, R192.reuse, R164, R24 ;  /* 0x000000a4c018723c */ /* 0x040ff00000001818 */
[-C--:B------:R-:W-:Y:S01]  /*2ae0*/  HMMA.16816.F32 R28, R192, R166.reuse, R28 ;  /* 0x000000a6c01c723c */ /* 0x080fe2000000181c */
[----:B------:R-:W2:Y:S07]  /*2af0*/  LDSM.16.M88.4 R192, [R205+0x10000] ;  /* 0x01000000cdc0783b */ /* 0x000eae0000000200 */
[----:B------:R-:W-:Y:S01]  /*2b00*/  HMMA.16816.F32 R32, R184, R166, R32 ;  /* 0x000000a6b820723c */ /* 0x000fe20000001820 */
[----:B------:R-:W2:Y:S07]  /*2b10*/  LDSM.16.M88.4 R164, [R201+0x3000] ;  /* 0x00300000c9a4783b */ /* 0x000eae0000000200 */
[-C--:B-1----:R-:W-:Y:S01]  /*2b20*/  HMMA.16816.F32 R4, R168, R172.reuse, R4 ;  /* 0x000000aca804723c */ /* 0x082fe20000001804 */
        /* <DEDUP_REMOVED lines=10> */
[----:B------:R1:W3:Y:S07]  /*2bd0*/  LDSM.16.M88.4 R168, [R0+0x2000] ;  /* 0x0020000000a8783b */ /* 0x0002ee0000000200 */
[-C--:B--2---:R-:W-:Y:S01]  /*2be0*/  HMMA.16816.F32 R4, R188, R192.reuse, R4 ;  /* 0x000000c0bc04723c */ /* 0x084fe20000001804 */
[----:B------:R-:W2:Y:S07]  /*2bf0*/  LDSM.16.M88.4 R180, [R202+0x10800] ;  /* 0x01080000cab4783b */ /* 0x000eae0000000200 */
[C---:B------:R-:W-:Y:S08]  /*2c00*/  HMMA.16816.F32 R8, R164.reuse, R192, R8 ;  /* 0x000000c0a408723c */ /* 0x040ff00000001808 */
[-C--:B------:R-:W-:Y:S01]  /*2c10*/  HMMA.16816.F32 R12, R164, R194.reuse, R12 ;  /* 0x000000c2a40c723c */ /* 0x080fe2000000180c */
[----:B-1----:R-:W-:Y:S04]  /*2c20*/  IMAD.U32 R0, RZ, RZ, UR8 ;  /* 0x00000008ff007e24 */ /* 0x002fe8000f8e00ff */
[----:B------:R-:W-:Y:S03]  /*2c30*/  IMAD R0, R0, 0x4, R216 ;  /* 0x0000000400007824 */ /* 0x000fe600078e02d8 */
[C---:B------:R-:W-:Y:S01]  /*2c40*/  HMMA.16816.F32 R16, R188.reuse, R194, R16 ;  /* 0x000000c2bc10723c */ /* 0x040fe20000001810 */
[----:B------:R-:W-:Y:S07]  /*2c50*/  LDSM.16.M88.4 R192, [R204+0x10000] ;  /* 0x01000000ccc0783b */ /* 0x000fee0000000200 */
[-C--:B------:R-:W-:Y:S08]  /*2c60*/  HMMA.16816.F32 R20, R188, R184.reuse, R20 ;  /* 0x000000b8bc14723c */ /* 0x080ff00000001814 */
[C---:B------:R-:W-:Y:S08]  /*2c70*/  HMMA.16816.F32 R24, R164.reuse, R184, R24 ;  /* 0x000000b8a418723c */ /* 0x040ff00000001818 */
[-C--:B------:R-:W-:Y:S01]  /*2c80*/  HMMA.16816.F32 R28, R164, R186.reuse, R28 ;  /* 0x000000baa41c723c */ /* 0x080fe2000000181c */
[----:B------:R-:W1:Y:S07]  /*2c90*/  LDSM.16.M88.4 R164, [R3+0x2000] ;  /* 0x0020000003a4783b */ /* 0x000e6e0000000200 */
[----:B------:R-:W-:Y:S01]  /*2ca0*/  HMMA.16816.F32 R32, R188, R186, R32 ;  /* 0x000000babc20723c */ /* 0x000fe20000001820 */
[----:B------:R-:W1:Y:S07]  /*2cb0*/  LDSM.16.M88.4 R184, [R3+0x3000] ;  /* 0x0030000003b8783b */ /* 0x000e6e0000000200 */
[-C--:B---3--:R-:W-:Y:S01]  /*2cc0*/  HMMA.16816.F32 R4, R168, R172.reuse, R4 ;  /* 0x000000aca804723c */ /* 0x088fe20000001804 */
[----:B------:R-:W3:Y:S07]  /*2cd0*/  LDSM.16.M88.4 R188, [R204+0x10800] ;  /* 0x01080000ccbc783b */ /* 0x000eee0000000200 */
[C---:B------:R-:W-:Y:S08]  /*2ce0*/  HMMA.16816.F32 R8, R176.reuse, R172, R8 ;  /* 0x000000acb008723c */ /* 0x040ff00000001808 */
[-C--:B------:R-:W-:Y:S08]  /*2cf0*/  HMMA.16816.F32 R12, R176, R174.reuse, R12 ;  /* 0x000000aeb00c723c */ /* 0x080ff0000000180c */
[C---:B------:R-:W-:Y:S01]  /*2d00*/  HMMA.16816.F32 R16, R168.reuse, R174, R16 ;  /* 0x000000aea810723c */ /* 0x040fe20000001810 */
[----:B------:R-:W-:Y:S07]  /*2d10*/  LDSM.16.M88.4 R172, [R203+0x10000] ;  /* 0x01000000cbac783b */ /* 0x000fee0000000200 */
[-C--:B--2---:R-:W-:Y:S08]  /*2d20*/  HMMA.16816.F32 R20, R168, R180.reuse, R20 ;  /* 0x000000b4a814723c */ /* 0x084ff00000001814 */
[C---:B------:R-:W-:Y:S07]  /*2d30*/  HMMA.16816.F32 R24, R176.reuse, R180, R24 ;  /* 0x000000b4b018723c */ /* 0x040fee0000001818 */
[C---:B------:R-:W-:Y:S01]  /*2d40*/  IMAD.WIDE.U32 R180, R0.reuse, -0x326172a9, RZ ;  /* 0xcd9e8d5700b47825 */ /* 0x040fe200078e00ff */
[-C--:B------:R-:W-:Y:S01]  /*2d50*/  HMMA.16816.F32 R28, R176, R182.reuse, R28 ;  /* 0x000000b6b01c723c */ /* 0x080fe2000000181c */
[----:B------:R-:W-:Y:S07]  /*2d60*/  LDSM.16.M88.4 R176, [R2+0x3000] ;  /* 0x0030000002b0783b */ /* 0x000fee0000000200 */
[----:B------:R-:W-:Y:S01]  /*2d70*/  HMMA.16816.F32 R32, R168, R182, R32 ;  /* 0x000000b6a820723c */ /* 0x000fe20000001820 */
[----:B------:R2:W4:Y:S07]  /*2d80*/  LDSM.16.M88.4 R168, [R2+0x2000] ;  /* 0x0020000002a8783b */ /* 0x00052e0000000200 */
[-C--:B-1----:R-:W-:Y:S01]  /*2d90*/  HMMA.16816.F32 R4, R164, R192.reuse, R4 ;  /* 0x000000c0a404723c */ /* 0x082fe20000001804 */
[----:B------:R-:W1:Y:S07]  /*2da0*/  @!P0 S2R R182, SR_TID.X ;  /* 0x0000000000b68919 */ /* 0x000e6e0000002100 */
[C---:B------:R-:W-:Y:S08]  /*2db0*/  HMMA.16816.F32 R8, R184.reuse, R192, R8 ;  /* 0x000000c0b808723c */ /* 0x040ff00000001808 */
[-C--:B------:R-:W-:Y:S04]  /*2dc0*/  HMMA.16816.F32 R12, R184, R194.reuse, R12 ;  /* 0x000000c2b80c723c */ /* 0x080fe8000000180c */
[----:B--2---:R-:W-:Y:S01]  /*2dd0*/  IADD3 R2, R0, 0x2, RZ ;  /* 0x0000000200027810 */ /* 0x004fe20007ffe0ff */
[----:B------:R-:W-:Y:S01]  /*2de0*/  IMAD.U32 R0, RZ, RZ, UR11 ;  /* 0x0000000bff007e24 */ /* 0x000fe2000f8e00ff */
[----:B------:R-:W-:Y:S02]  /*2df0*/  UIADD3 UR11, UR5, -0x4498517b, URZ ;  /* 0xbb67ae85050b7890 */ /* 0x000fe4000fffe03f */
[C---:B------:R-:W-:Y:S04]  /*2e00*/  HMMA.16816.F32 R16, R164.reuse, R194, R16 ;  /* 0x000000c2a410723c */ /* 0x040fe80000001810 */
[----:B------:R-:W-:Y:S01]  /*2e10*/  IMAD.WIDE.U32 R2, R2, -0x326172a9, RZ ;  /* 0xcd9e8d5702027825 */ /* 0x000fe200078e00ff */
[----:B------:R-:W-:Y:S03]  /*2e20*/  @!P0 IADD3 R0, R239, -c[0x0][0x214], R0 ;  /* 0x80008500ef008a10 */ /* 0x000fe60007ffe000 */
[-C--:B---3--:R-:W-:Y:S08]  /*2e30*/  HMMA.16816.F32 R20, R164, R188.reuse, R20 ;  /* 0x000000bca414723c */ /* 0x088ff00000001814 */
[C---:B------:R-:W-:Y:S08]  /*2e40*/  HMMA.16816.F32 R24, R184.reuse, R188, R24 ;  /* 0x000000bcb818723c */ /* 0x040ff00000001818 */
[-C--:B------:R-:W-:Y:S08]  /*2e50*/  HMMA.16816.F32 R28, R184, R190.reuse, R28 ;  /* 0x000000beb81c723c */ /* 0x080ff0000000181c */
[----:B------:R-:W-:Y:S07]  /*2e60*/  HMMA.16816.F32 R32, R164, R190, R32 ;  /* 0x000000bea420723c */ /* 0x000fee0000001820 */
[----:B------:R-:W-:Y:S01]  /*2e70*/  IMAD.U32 R164, RZ, RZ, UR9 ;  /* 0x00000009ffa47e24 */ /* 0x000fe2000f8e00ff */
[-C--:B----4-:R-:W-:Y:S01]  /*2e80*/  HMMA.16816.F32 R4, R168, R172.reuse, R4 ;  /* 0x000000aca804723c */ /* 0x090fe20000001804 */
[----:B------:R-:W-:Y:S04]  /*2e90*/  UIADD3 UR9, UR5, 0x76cf5d0a, URZ ;  /* 0x76cf5d0a05097890 */ /* 0x000fe8000fffe03f */
[-C--:B------:R-:W-:Y:S02]  /*2ea0*/  LOP3.LUT R166, R3, R213.reuse, RZ, 0x3c, !PT ;  /* 0x000000d503a67212 */ /* 0x080fe400078e3cff */
[----:B------:R-:W-:Y:S01]  /*2eb0*/  @!P0 IADD3 R3, R164, UR40, R0 ;  /* 0x00000028a4038c10 */ /* 0x000fe2000fffe000 */
[C---:B------:R-:W-:Y:S04]  /*2ec0*/  HMMA.16816.F32 R8, R176.reuse, R172, R8 ;  /* 0x000000acb008723c */ /* 0x040fe80000001808 */
[----:B------:R-:W-:Y:S01]  /*2ed0*/  LOP3.LUT R165, R181, R213, RZ, 0x3c, !PT ;  /* 0x000000d5b5a57212 */ /* 0x000fe200078e3cff */
[----:B-1----:R-:W-:Y:S01]  /*2ee0*/  @!P0 IMAD.SHL.U32 R0, R182, 0x2, RZ ;  /* 0x00000002b6008824 */ /* 0x002fe200078e00ff */
[----:B------:R-:W-:Y:S01]  /*2ef0*/  LOP3.LUT R167, R245, UR41, R180, 0x96, !PT ;  /* 0x00000029f5a77c12 */ /* 0x000fe2000f8e96b4 */
[----:B------:R-:W-:Y:S01]  /*2f00*/  IMAD.U32 R180, RZ, RZ, UR30 ;  /* 0x0000001effb47e24 */ /* 0x000fe2000f8e00ff */
[-C--:B------:R-:W-:Y:S04]  /*2f10*/  HMMA.16816.F32 R12, R176, R174.reuse, R12 ;  /* 0x000000aeb00c723c */ /* 0x080fe8000000180c */
[----:B------:R-:W-:Y:S01]  /*2f20*/  @!P0 LOP3.LUT R0, R212, 0x6, R0, 0xf8, !PT ;  /* 0x00000006d4008812 */ /* 0x000fe200078ef800 */
[----:B------:R-:W-:Y:S01]  /*2f30*/  IMAD.WIDE.U32 R164, R165, -0x2daee0ad, RZ ;  /* 0xd2511f53a5a47825 */ /* 0x000fe200078e00ff */
[----:B------:R-:W-:Y:S01]  /*2f40*/  LOP3.LUT R181, R245, UR41, R2, 0x96, !PT ;  /* 0x00000029f5b57c12 */ /* 0x000fe2000f8e9602 */
[----:B------:R-:W-:Y:S01]  /*2f50*/  UIADD3 UR41, UR5, -0x126145ec, URZ ;  /* 0xed9eba1405297890 */ /* 0x000fe2000fffe03f */
[----:B------:R-:W-:Y:S01]  /*2f60*/  LOP3.LUT R2, R214, UR11, RZ, 0x3c, !PT ;  /* 0x0000000bd6027c12 */ /* 0x000fe2000f8e3cff */
[C---:B------:R-:W-:Y:S01]  /*2f70*/  HMMA.16816.F32 R16, R168.reuse, R174, R16 ;  /* 0x000000aea810723c */ /* 0x040fe20000001810 */
[----:B------:R-:W-:Y:S03]  /*2f80*/  UIADD3 UR11, UR7, 0x3c6ef372, URZ ;  /* 0x3c6ef372070b7890 */ /* 0x000fe6000fffe03f */
[----:B------:R-:W-:Y:S01]  /*2f90*/  LOP3.LUT R182, R2, R165, RZ, 0x3c, !PT ;  /* 0x000000a502b67212 */ /* 0x000fe200078e3cff */
[----:B------:R-:W-:Y:S01]  /*2fa0*/  IMAD.WIDE.U32 R192, R167, -0x2daee0ad, RZ ;  /* 0xd2511f53a7c07825 */ /* 0x000fe200078e00ff */
[----:B------:R-:W-:Y:S02]  /*2fb0*/  @!P0 IADD3 R172, R3, 0x8, RZ ;  /* 0x0000000803ac8810 */ /* 0x000fe40007ffe0ff */
[----:B------:R-:W-:Y:S01]  /*2fc0*/  LOP3.LUT R184, R244, UR11, RZ, 0x3c, !PT ;  /* 0x0000000bf4b87c12 */ /* 0x000fe2000f8e3cff */
[----:B------:R-:W-:Y:S01]  /*2fd0*/  IMAD.WIDE.U32 R166, R166, -0x2daee0ad, RZ ;  /* 0xd2511f53a6a67825 */ /* 0x000fe200078e00ff */
[----:B------:R-:W-:Y:S02]  /*2fe0*/  UIADD3 UR11, UR5, 0x32370b8f, URZ ;  /* 0x32370b8f050b7890 */ /* 0x000fe4000fffe03f */
[----:B------:R-:W-:Y:S01]  /*2ff0*/  @!P0 IMNMX R172, R172, UR40, PT ;  /* 0x00000028acac8c17 */ /* 0x000fe2000b800200 */
[----:B------:R-:W-:Y:S01]  /*3000*/  @!P0 IMAD R0, R180, 0x80, R0 ;  /* 0x00000080b4008824 */ /* 0x000fe200078e0200 */
[----:B------:R-:W-:Y:S01]  /*3010*/  LOP3.LUT R185, R2, R167, RZ, 0x3c, !PT ;  /* 0x000000a702b97212 */ /* 0x000fe200078e3cff */
[----:B------:R-:W-:Y:S01]  /*3020*/  FMUL.FTZ R180, R243, 1.4426950216293334961 ;  /* 0x3fb8aa3bf3b47820 */ /* 0x000fe20000410000 */
[----:B------:R-:W-:Y:S01]  /*3030*/  LOP3.LUT R186, R193, UR9, R164, 0x96, !PT ;  /* 0x00000009c1ba7c12 */ /* 0x000fe2000f8e96a4 */
[----:B------:R-:W-:Y:S01]  /*3040*/  IMAD.WIDE.U32 R190, R181, -0x2daee0ad, RZ ;  /* 0xd2511f53b5be7825 */ /* 0x000fe200078e00ff */
[----:B------:R-:W-:Y:S02]  /*3050*/  @!P0 IMNMX R181, R3, UR40, PT ;  /* 0x0000002803b58c17 */ /* 0x000fe4000b800200 */
[----:B------:R-:W-:Y:S01]  /*3060*/  @!P0 IADD3 R2, R0, 0x1, RZ ;  /* 0x0000000100028810 */ /* 0x000fe20007ffe0ff */
[----:B------:R-:W-:Y:S01]  /*3070*/  FMUL.FTZ R173, R242, 1.4426950216293334961 ;  /* 0x3fb8aa3bf2ad7820 */ /* 0x000fe20000410000 */
[----:B------:R-:W-:Y:S01]  /*3080*/  FSEL R180, R180, RZ, P3 ;  /* 0x000000ffb4b47208 */ /* 0x000fe20001800000 */
[----:B------:R-:W-:Y:S01]  /*3090*/  IMAD.WIDE.U32 R182, R182, -0x326172a9, RZ ;  /* 0xcd9e8d57b6b67825 */ /* 0x000fe200078e00ff */
[-C--:B------:R-:W-:Y:S02]  /*30a0*/  @!P0 ISETP.GE.AND P3, PT, R2, R181.reuse, PT ;  /* 0x000000b50200820c */ /* 0x080fe40003f66270 */
[----:B------:R-:W-:Y:S01]  /*30b0*/  @!P0 ISETP.GE.AND P4, PT, R0, R181, PT ;  /* 0x000000b50000820c */ /* 0x000fe20003f86270 */
[----:B------:R-:W-:Y:S01]  /*30c0*/  IMAD.WIDE.U32 R186, R186, -0x326172a9, RZ ;  /* 0xcd9e8d57baba7825 */ /* 0x000fe200078e00ff */
[----:B------:R-:W-:Y:S02]  /*30d0*/  @!P0 FSEL R5, R5, -INF , !P3 ;  /* 0xff80000005058808 */ /* 0x000fe40005800000 */
[-C--:B------:R-:W-:Y:S02]  /*30e0*/  @!P0 ISETP.GE.AND P3, PT, R0, R172.reuse, PT ;  /* 0x000000ac0000820c */ /* 0x080fe40003f66270 */
[----:B------:R-:W-:Y:S01]  /*30f0*/  @!P0 FSEL R4, R4, -INF , !P4 ;  /* 0xff80000004048808 */ /* 0x000fe20006000000 */
[----:B------:R-:W-:Y:S01]  /*3100*/  FFMA.FTZ R5, R5, c[0x0][0x23c], -R180 ;  /* 0x00008f0005057a23 */ /* 0x000fe200000108b4 */
[----:B------:R-:W-:Y:S01]  /*3110*/  LOP3.LUT R188, R191, UR9, R166, 0x96, !PT ;  /* 0x00000009bfbc7c12 */ /* 0x000fe2000f8e96a6 */
[----:B------:R-:W-:Y:S01]  /*3120*/  UIADD3 UR9, UR7, -0x255992d5, URZ ;  /* 0xdaa66d2b07097890 */ /* 0x000fe2000fffe03f */
[----:B------:R-:W1:Y:S01]  /*3130*/  LDSM.16.M88.4 R164, [R203+0x10800] ;  /* 0x01080000cba4783b */ /* 0x000e620000000200 */
[----:B------:R-:W-:Y:S01]  /*3140*/  FSEL R173, R173, RZ, P2 ;  /* 0x000000ffadad7208 */ /* 0x000fe20001000000 */
[----:B------:R-:W-:Y:S01]  /*3150*/  FFMA.FTZ R4, R4, c[0x0][0x23c], -R180 ;  /* 0x00008f0004047a23 */ /* 0x000fe200000108b4 */
[----:B------:R-:W-:Y:S01]  /*3160*/  @!P0 FSEL R6, R6, -INF , !P3 ;  /* 0xff80000006068808 */ /* 0x000fe20005800000 */
[----:B------:R2:W-:Y:S01]  /*3170*/  MUFU.EX2 R218, R5 ;  /* 0x0000000500da7308 */ /* 0x0005e20000000800 */
[-C--:B------:R-:W-:Y:S02]  /*3180*/  @!P0 ISETP.GE.AND P2, PT, R2, R172.reuse, PT ;  /* 0x000000ac0200820c */ /* 0x080fe40003f46270 */
[----:B------:R-:W-:Y:S01]  /*3190*/  FSETP.NEU.FTZ.AND P3, PT, R241, -INF , PT ;  /* 0xff800000f100780b */ /* 0x000fe20003f7d000 */
[--C-:B------:R-:W-:Y:S01]  /*31a0*/  FFMA.FTZ R6, R6, c[0x0][0x23c], -R173.reuse ;  /* 0x00008f0006067a23 */ /* 0x100fe200000108ad */
[----:B------:R-:W-:Y:S02]  /*31b0*/  @!P0 FSEL R7, R7, -INF , !P2 ;  /* 0xff80000007078808 */ /* 0x000fe40005000000 */
[----:B------:R-:W-:Y:S02]  /*31c0*/  FSETP.NEU.FTZ.AND P2, PT, R240, -INF , PT ;  /* 0xff800000f000780b */ /* 0x000fe40003f5d000 */
[----:B------:R-:W-:Y:S01]  /*31d0*/  LOP3.LUT R183, R184, R183, RZ, 0x3c, !PT ;  /* 0x000000b7b8b77212 */ /* 0x000fe200078e3cff */
[----:B------:R3:W4:Y:S01]  /*31e0*/  MUFU.EX2 R219, R4 ;  /* 0x0000000400db7308 */ /* 0x0007220000000800 */
[--C-:B------:R-:W-:Y:S01]  /*31f0*/  FFMA.FTZ R7, R7, c[0x0][0x23c], -R173.reuse ;  /* 0x00008f0007077a23 */ /* 0x100fe200000108ad */
[----:B------:R-:W-:Y:S08]  /*3200*/  LOP3.LUT R182, R187, UR9, R182, 0x96, !PT ;  /* 0x00000009bbb67c12 */ /* 0x000ff0000f8e96b6 */
[----:B------:R4:W4:Y:S01]  /*3210*/  MUFU.EX2 R217, R6 ;  /* 0x0000000600d97308 */ /* 0x0009220000000800 */
[C---:B--2---:R-:W-:Y:S02]  /*3220*/  @!P0 IADD3 R5, R3.reuse, 0x20, RZ ;  /* 0x0000002003058810 */ /* 0x044fe40007ffe0ff */
[----:B------:R-:W-:Y:S02]  /*3230*/  @!P0 IADD3 R3, R3, 0x28, RZ ;  /* 0x0000002803038810 */ /* 0x000fe40007ffe0ff */
[----:B------:R-:W-:Y:S05]  /*3240*/  @!P0 IMNMX R5, R5, UR40, PT ;  /* 0x0000002805058c17 */ /* 0x000fea000b800200 */
[----:B------:R2:W2:Y:S01]  /*3250*/  MUFU.EX2 R224, R7 ;  /* 0x0000000700e07308 */ /* 0x0004a20000000800 */
[----:B------:R-:W-:Y:S02]  /*3260*/  @!P0 IMNMX R3, R3, UR40, PT ;  /* 0x0000002803038c17 */ /* 0x000fe4000b800200 */
[-C--:B------:R-:W-:Y:S01]  /*3270*/  @!P0 ISETP.GE.AND P4, PT, R2, R5.reuse, PT ;  /* 0x000000050200820c */ /* 0x080fe20003f86270 */
[----:B---3--:R-:W-:Y:S01]  /*3280*/  FMUL.FTZ R4, R241, 1.4426950216293334961 ;  /* 0x3fb8aa3bf1047820 */ /* 0x008fe20000410000 */
[-C--:B-1----:R-:W-:Y:S04]  /*3290*/  HMMA.16816.F32 R20, R168, R164.reuse, R20 ;  /* 0x000000a4a814723c */ /* 0x082fe80000001814 */
[----:B------:R-:W-:Y:S02]  /*32a0*/  FSEL R4, R4, RZ, P3 ;  /* 0x000000ff04047208 */ /* 0x000fe40001800000 */
[----:B------:R-:W-:Y:S02]  /*32b0*/  @!P0 ISETP.GE.AND P3, PT, R0, R5, PT ;  /* 0x000000050000820c */ /* 0x000fe40003f66270 */
[----:B------:R-:W-:Y:S01]  /*32c0*/  @!P0 FSEL R9, R9, -INF , !P4 ;  /* 0xff80000009098808 */ /* 0x000fe20006000000 */
[C---:B------:R-:W-:Y:S04]  /*32d0*/  HMMA.16816.F32 R24, R176.reuse, R164, R24 ;  /* 0x000000a4b018723c */ /* 0x040fe80000001818 */
[----:B----4-:R-:W-:Y:S01]  /*32e0*/  FMUL.FTZ R6, R240, 1.4426950216293334961 ;  /* 0x3fb8aa3bf0067820 */ /* 0x010fe20000410000 */
[----:B------:R-:W-:Y:S01]  /*32f0*/  @!P0 FSEL R8, R8, -INF , !P3 ;  /* 0xff80000008088808 */ /* 0x000fe20005800000 */
[--C-:B------:R-:W-:Y:S01]  /*3300*/  FFMA.FTZ R9, R9, c[0x0][0x23c], -R4.reuse ;  /* 0x00008f0009097a23 */ /* 0x100fe20000010804 */
[----:B------:R-:W-:Y:S01]  /*3310*/  @!P0 ISETP.GE.AND P3, PT, R2, R3, PT ;  /* 0x000000030200820c */ /* 0x000fe20003f66270 */
[-C--:B------:R-:W-:Y:S02]  /*3320*/  HMMA.16816.F32 R28, R176, R166.reuse, R28 ;  /* 0x000000a6b01c723c */ /* 0x080fe4000000181c */
[----:B------:R-:W1:Y:S02]  /*3330*/  MUFU.EX2 R225, R9 ;  /* 0x0000000900e17308 */ /* 0x000e640000000800 */
[----:B------:R-:W-:Y:S01]  /*3340*/  FSEL R2, R6, RZ, P2 ;  /* 0x000000ff06027208 */ /* 0x000fe20001000000 */
[--C-:B------:R-:W-:Y:S01]  /*3350*/  FFMA.FTZ R8, R8, c[0x0][0x23c], -R4.reuse ;  /* 0x00008f0008087a23 */ /* 0x100fe20000010804 */
[----:B------:R-:W-:Y:S02]  /*3360*/  @!P0 IADD3 R6, R0, 0x8, RZ ;  /* 0x0000000800068810 */ /* 0x000fe40007ffe0ff */
[----:B------:R-:W-:Y:S04]  /*3370*/  HMMA.16816.F32 R32, R168, R166, R32 ;  /* 0x000000a6a820723c */ /* 0x000fe80000001820 */
[----:B------:R-:W-:Y:S01]  /*3380*/  @!P0 ISETP.GE.AND P6, PT, R6, R5, PT ;  /* 0x000000050600820c */ /* 0x000fe20003fc6270 */
[----:B------:R3:W4:Y:S01]  /*3390*/  MUFU.EX2 R226, R8 ;  /* 0x0000000800e27308 */ /* 0x0007220000000800 */
[C---:B--2---:R-:W-:Y:S02]  /*33a0*/  @!P0 IADD3 R7, R0.reuse, 0x9, RZ ;  /* 0x0000000900078810 */ /* 0x044fe40007ffe0ff */
[-C--:B------:R-:W-:Y:S02]  /*33b0*/  @!P0 ISETP.GE.AND P2, PT, R0, R3.reuse, PT ;  /* 0x000000030000820c */ /* 0x080fe40003f46270 */
[----:B------:R-:W-:Y:S02]  /*33c0*/  @!P0 ISETP.GE.AND P4, PT, R6, R3, PT ;  /* 0x000000030600820c */ /* 0x000fe40003f86270 */
[----:B------:R-:W-:Y:S02]  /*33d0*/  @!P0 FSEL R12, R12, -INF , !P6 ;  /* 0xff8000000c0c8808 */ /* 0x000fe40007000000 */
[----:B------:R-:W-:Y:S02]  /*33e0*/  @!P0 FSEL R10, R10, -INF , !P2 ;  /* 0xff8000000a0a8808 */ /* 0x000fe40005000000 */
[----:B------:R-:W-:Y:S01]  /*33f0*/  @!P0 FSEL R11, R11, -INF , !P3 ;  /* 0xff8000000b0b8808 */ /* 0x000fe20005800000 */
[----:B------:R-:W-:Y:S01]  /*3400*/  FFMA.FTZ R12, R12, c[0x0][0x23c], -R4 ;  /* 0x00008f000c0c7a23 */ /* 0x000fe20000010804 */
[C---:B------:R-:W-:Y:S01]  /*3410*/  @!P0 ISETP.GE.AND P3, PT, R7.reuse, R5, PT ;  /* 0x000000050700820c */ /* 0x040fe20003f66270 */
[--C-:B------:R-:W-:Y:S01]  /*3420*/  FFMA.FTZ R10, R10, c[0x0][0x23c], -R2.reuse ;  /* 0x00008f000a0a7a23 */ /* 0x100fe20000010802 */
[----:B------:R-:W-:Y:S01]  /*3430*/  @!P0 ISETP.GE.AND P6, PT, R7, R3, PT ;  /* 0x000000030700820c */ /* 0x000fe20003fc6270 */
[--C-:B------:R-:W-:Y:S01]  /*3440*/  FFMA.FTZ R11, R11, c[0x0][0x23c], -R2.reuse ;  /* 0x00008f000b0b7a23 */ /* 0x100fe20000010802 */
[----:B------:R-:W-:Y:S01]  /*3450*/  @!P0 FSEL R14, R14, -INF , !P4 ;  /* 0xff8000000e0e8808 */ /* 0x000fe20006000000 */
[----:B------:R-:W-:Y:S01]  /*3460*/  MUFU.EX2 R221, R12 ;  /* 0x0000000c00dd7308 */ /* 0x000fe20000000800 */
[----:B------:R-:W-:Y:S02]  /*3470*/  @!P0 FSEL R13, R13, -INF , !P3 ;  /* 0xff8000000d0d8808 */ /* 0x000fe40005800000 */
[----:B------:R-:W-:Y:S01]  /*3480*/  @!P0 FSEL R15, R15, -INF , !P6 ;  /* 0xff8000000f0f8808 */ /* 0x000fe20007000000 */
[----:B------:R-:W-:Y:S01]  /*3490*/  FFMA.FTZ R14, R14, c[0x0][0x23c], -R2 ;  /* 0x00008f000e0e7a23 */ /* 0x000fe20000010802 */
[CC--:B------:R-:W-:Y:S01]  /*34a0*/  @!P0 ISETP.GE.AND P5, PT, R6.reuse, R181.reuse, PT ;  /* 0x000000b50600820c */ /* 0x0c0fe20003fa6270 */
[----:B------:R-:W-:Y:S01]  /*34b0*/  FFMA.FTZ R13, R13, c[0x0][0x23c], -R4 ;  /* 0x00008f000d0d7a23 */ /* 0x000fe20000010804 */
[-C--:B------:R-:W-:Y:S01]  /*34c0*/  @!P0 ISETP.GE.AND P2, PT, R6, R172.reuse, PT ;  /* 0x000000ac0600820c */ /* 0x080fe20003f46270 */
[----:B------:R-:W-:Y:S01]  /*34d0*/  FFMA.FTZ R15, R15, c[0x0][0x23c], -R2 ;  /* 0x00008f000f0f7a23 */ /* 0x000fe20000010802 */
[CC--:B------:R-:W-:Y:S01]  /*34e0*/  @!P0 ISETP.GE.AND P4, PT, R7.reuse, R172.reuse, PT ;  /* 0x000000ac0700820c */ /* 0x0c0fe20003f86270 */
[----:B------:R-:W-:Y:S01]  /*34f0*/  MUFU.EX2 R228, R10 ;  /* 0x0000000a00e47308 */ /* 0x000fe20000000800 */
[-C--:B------:R-:W-:Y:S01]  /*3500*/  @!P0 ISETP.GE.AND P3, PT, R7, R181.reuse, PT ;  /* 0x000000b50700820c */ /* 0x080fe20003f66270 */
[----:B---3--:R-:W-:Y:S01]  /*3510*/  IMAD.WIDE.U32 R8, R185, -0x326172a9, RZ ;  /* 0xcd9e8d57b9087825 */ /* 0x008fe200078e00ff */
[C---:B------:R-:W-:Y:S02]  /*3520*/  @!P0 IADD3 R7, R0.reuse, 0x10, RZ ;  /* 0x0000001000078810 */ /* 0x040fe40007ffe0ff */
[----:B------:R-:W-:Y:S02]  /*3530*/  @!P0 IADD3 R6, R0, 0x11, RZ ;  /* 0x0000001100068810 */ /* 0x000fe40007ffe0ff */
[----:B------:R-:W-:Y:S02]  /*3540*/  @!P0 FSEL R16, R16, -INF , !P5 ;  /* 0xff80000010108808 */ /* 0x000fe40006800000 */
[CC--:B------:R-:W-:Y:S01]  /*3550*/  @!P0 ISETP.GE.AND P5, PT, R7.reuse, R172.reuse, PT ;  /* 0x000000ac0700820c */ /* 0x0c0fe20003fa6270 */
[----:B------:R2:W3:Y:S01]  /*3560*/  MUFU.EX2 R227, R11 ;  /* 0x0000000b00e37308 */ /* 0x0004e20000000800 */
[-C--:B------:R-:W-:Y:S01]  /*3570*/  @!P0 ISETP.GE.AND P6, PT, R7, R181.reuse, PT ;  /* 0x000000b50700820c */ /* 0x080fe20003fc6270 */
[--C-:B------:R-:W-:Y:S01]  /*3580*/  FFMA.FTZ R16, R16, c[0x0][0x23c], -R180.reuse ;  /* 0x00008f0010107a23 */ /* 0x100fe200000108b4 */
[----:B------:R-:W-:Y:S02]  /*3590*/  @!P0 FSEL R19, R19, -INF , !P4 ;  /* 0xff80000013138808 */ /* 0x000fe40006000000 */
[----:B------:R-:W-:Y:S02]  /*35a0*/  @!P0 ISETP.GE.AND P4, PT, R6, R181, PT ;  /* 0x000000b50600820c */ /* 0x000fe40003f86270 */
[----:B------:R-:W-:Y:S01]  /*35b0*/  @!P0 FSEL R17, R17, -INF , !P3 ;  /* 0xff80000011118808 */ /* 0x000fe20005800000 */
[--C-:B------:R-:W-:Y:S01]  /*35c0*/  FFMA.FTZ R19, R19, c[0x0][0x23c], -R173.reuse ;  /* 0x00008f0013137a23 */ /* 0x100fe200000108ad */
[----:B------:R-:W-:Y:S01]  /*35d0*/  @!P0 FSEL R20, R20, -INF , !P6 ;  /* 0xff80000014148808 */ /* 0x000fe20007000000 */
[----:B------:R1:W-:Y:S01]  /*35e0*/  MUFU.EX2 R220, R13 ;  /* 0x0000000d00dc7308 */ /* 0x0003e20000000800 */
[-C--:B------:R-:W-:Y:S01]  /*35f0*/  @!P0 ISETP.GE.AND P6, PT, R6, R172.reuse, PT ;  /* 0x000000ac0600820c */ /* 0x080fe20003fc6270 */
[--C-:B------:R-:W-:Y:S01]  /*3600*/  FFMA.FTZ R17, R17, c[0x0][0x23c], -R180.reuse ;  /* 0x00008f0011117a23 */ /* 0x100fe200000108b4 */
[-C--:B------:R-:W-:Y:S01]  /*3610*/  @!P0 ISETP.GE.AND P3, PT, R7, R5.reuse, PT ;  /* 0x000000050700820c */ /* 0x080fe20003f66270 */
[--C-:B------:R-:W-:Y:S01]  /*3620*/  FFMA.FTZ R20, R20, c[0x0][0x23c], -R180.reuse ;  /* 0x00008f0014147a23 */ /* 0x100fe200000108b4 */
[----:B------:R-:W-:Y:S02]  /*3630*/  @!P0 FSEL R21, R21, -INF , !P4 ;  /* 0xff80000015158808 */ /* 0x000fe40006000000 */
[----:B------:R-:W-:Y:S02]  /*3640*/  @!P0 ISETP.GE.AND P4, PT, R6, R5, PT ;  /* 0x000000050600820c */ /* 0x000fe40003f86270 */
[----:B------:R-:W-:Y:S01]  /*3650*/  @!P0 FSEL R22, R22, -INF , !P5 ;  /* 0xff80000016168808 */ /* 0x000fe20006800000 */
[----:B------:R-:W-:Y:S01]  /*3660*/  MUFU.EX2 R222, R14 ;  /* 0x0000000e00de7308 */ /* 0x000fe20000000800 */
[----:B------:R-:W-:Y:S01]  /*3670*/  @!P0 ISETP.GE.AND P5, PT, R6, R3, PT ;  /* 0x000000030600820c */ /* 0x000fe20003fa6270 */
[----:B------:R-:W-:Y:S01]  /*3680*/  FFMA.FTZ R21, R21, c[0x0][0x23c], -R180 ;  /* 0x00008f0015157a23 */ /* 0x000fe200000108b4 */
[----:B------:R-:W-:Y:S01]  /*3690*/  @!P0 IADD3 R6, R0, 0x18, RZ ;  /* 0x0000001800068810 */ /* 0x000fe20007ffe0ff */
[----:B--2---:R-:W-:Y:S01]  /*36a0*/  IMAD.WIDE.U32 R10, R188, -0x326172a9, RZ ;  /* 0xcd9e8d57bc0a7825 */ /* 0x004fe200078e00ff */
[----:B------:R-:W-:Y:S02]  /*36b0*/  @!P0 IADD3 R0, R0, 0x19, RZ ;  /* 0x0000001900008810 */ /* 0x000fe40007ffe0ff */
[----:B------:R-:W-:Y:S01]  /*36c0*/  @!P0 FSEL R24, R24, -INF , !P3 ;  /* 0xff80000018188808 */ /* 0x000fe20005800000 */
[----:B------:R-:W-:Y:S01]  /*36d0*/  FFMA.FTZ R22, R22, c[0x0][0x23c], -R173 ;  /* 0x00008f0016167a23 */ /* 0x000fe200000108ad */
[----:B------:R-:W-:Y:S01]  /*36e0*/  @!P0 ISETP.GE.AND P3, PT, R0, R5, PT ;  /* 0x000000050000820c */ /* 0x000fe20003f66270 */
[----:B------:R2:W-:Y:S01]  /*36f0*/  MUFU.EX2 R223, R15 ;  /* 0x0000000f00df7308 */ /* 0x0005e20000000800 */
[----:B------:R-:W-:Y:S01]  /*3700*/  @!P0 FSEL R18, R18, -INF , !P2 ;  /* 0xff80000012128808 */ /* 0x000fe20005000000 */
[----:B------:R-:W-:Y:S01]  /*3710*/  FFMA.FTZ R24, R24, c[0x0][0x23c], -R4 ;  /* 0x00008f0018187a23 */ /* 0x000fe20000010804 */
[----:B------:R-:W-:Y:S01]  /*3720*/  LOP3.LUT R12, R184, R9, RZ, 0x3c, !PT ;  /* 0x00000009b80c7212 */ /* 0x000fe200078e3cff */
[----:B------:R-:W-:Y:S01]  /*3730*/  IMAD.IADD R184, R206, 0x1, R199 ;  /* 0x00000001ceb87824 */ /* 0x000fe200078e02c7 */
[----:B------:R-:W-:Y:S01]  /*3740*/  @!P0 FSEL R29, R29, -INF , !P3 ;  /* 0xff8000001d1d8808 */ /* 0x000fe20005800000 */
[--C-:B------:R-:W-:Y:S01]  /*3750*/  FFMA.FTZ R18, R18, c[0x0][0x23c], -R173.reuse ;  /* 0x00008f0012127a23 */ /* 0x100fe200000108ad */
[-C--:B------:R-:W-:Y:S01]  /*3760*/  @!P0 ISETP.GE.AND P3, PT, R6, R172.reuse, PT ;  /* 0x000000ac0600820c */ /* 0x080fe20003f66270 */
[----:B-1----:R-:W-:Y:S01]  /*3770*/  IMAD.WIDE.U32 R12, R12, -0x2daee0ad, RZ ;  /* 0xd2511f530c0c7825 */ /* 0x002fe200078e00ff */
[----:B------:R-:W-:Y:S01]  /*3780*/  @!P0 ISETP.GE.AND P2, PT, R7, R3, PT ;  /* 0x000000030700820c */ /* 0x000fe20003f46270 */
[----:B------:R1:W-:Y:S01]  /*3790*/  MUFU.EX2 R216, R16 ;  /* 0x0000001000d87308 */ /* 0x0003e20000000800 */
[----:B------:R-:W-:Y:S02]  /*37a0*/  @!P0 FSEL R23, R23, -INF , !P6 ;  /* 0xff80000017178808 */ /* 0x000fe40007000000 */
[C---:B------:R-:W-:Y:S02]  /*37b0*/  @!P0 ISETP.GE.AND P6, PT, R6.reuse, R5, PT ;  /* 0x000000050600820c */ /* 0x040fe40003fc6270 */
[----:B------:R-:W-:Y:S01]  /*37c0*/  @!P0 FSEL R25, R25, -INF , !P4 ;  /* 0xff80000019198808 */ /* 0x000fe20006000000 */
[----:B------:R-:W-:Y:S01]  /*37d0*/  FFMA.FTZ R23, R23, c[0x0][0x23c], -R173 ;  /* 0x00008f0017177a23 */ /* 0x000fe200000108ad */
[C---:B------:R-:W-:Y:S02]  /*37e0*/  @!P0 ISETP.GE.AND P4, PT, R6.reuse, R3, PT ;  /* 0x000000030600820c */ /* 0x040fe40003f86270 */
[----:B------:R-:W-:Y:S01]  /*37f0*/  @!P0 FSEL R27, R27, -INF , !P5 ;  /* 0xff8000001b1b8808 */ /* 0x000fe20006800000 */
[----:B------:R3:W-:Y:S01]  /*3800*/  MUFU.EX2 R215, R17 ;  /* 0x0000001100d77308 */ /* 0x0007e20000000800 */
[-C--:B------:R-:W-:Y:S01]  /*3810*/  @!P0 ISETP.GE.AND P5, PT, R6, R181.reuse, PT ;  /* 0x000000b50600820c */ /* 0x080fe20003fa6270 */
[----:B------:R-:W-:Y:S01]  /*3820*/  IMAD.WIDE.U32 R6, R183, -0x2daee0ad, RZ ;  /* 0xd2511f53b7067825 */ /* 0x000fe200078e00ff */
[----:B------:R-:W-:Y:S01]  /*3830*/  LOP3.LUT R164, R11, UR9, R8, 0x96, !PT ;  /* 0x000000090ba47c12 */ /* 0x000fe2000f8e9608 */
[----:B------:R-:W-:Y:S01]  /*3840*/  UIADD3 UR9, UR7, 0x78dde6e4, URZ ;  /* 0x78dde6e407097890 */ /* 0x000fe2000fffe03f */
[----:B------:R-:W-:Y:S01]  /*3850*/  @!P0 FSEL R28, R28, -INF , !P6 ;  /* 0xff8000001c1c8808 */ /* 0x000fe20007000000 */
[----:B--2---:R-:W-:Y:S01]  /*3860*/  IMAD.WIDE.U32 R14, R182, -0x2daee0ad, RZ ;  /* 0xd2511f53b60e7825 */ /* 0x004fe200078e00ff */
[----:B------:R-:W-:Y:S02]  /*3870*/  LOP3.LUT R8, R7, UR11, R192, 0x96, !PT ;  /* 0x0000000b07087c12 */ /* 0x000fe4000f8e96c0 */
[----:B------:R-:W-:Y:S01]  /*3880*/  @!P0 ISETP.GE.AND P6, PT, R0, R181, PT ;  /* 0x000000b50000820c */ /* 0x000fe20003fc6270 */
[----:B------:R2:W-:Y:S01]  /*3890*/  MUFU.EX2 R214, R18 ;  /* 0x0000001200d67308 */ /* 0x0005e20000000800 */
[----:B------:R-:W-:Y:S01]  /*38a0*/  LOP3.LUT R174, R15, UR41, R6, 0x96, !PT ;  /* 0x000000290fae7c12 */ /* 0x000fe2000f8e9606 */
[----:B------:R-:W-:Y:S01]  /*38b0*/  IMAD.WIDE.U32 R8, R8, -0x326172a9, RZ ;  /* 0xcd9e8d5708087825 */ /* 0x000fe200078e00ff */
[----:B------:R-:W-:Y:S01]  /*38c0*/  LOP3.LUT R6, R13, UR11, R190, 0x96, !PT ;  /* 0x0000000b0d067c12 */ /* 0x000fe2000f8e96be */
[----:B------:R-:W-:Y:S01]  /*38d0*/  UIADD3 UR11, UR7, 0x1715609d, URZ ;  /* 0x1715609d070b7890 */ /* 0x000fe2000fffe03f */
[----:B------:R-:W-:Y:S01]  /*38e0*/  @!P0 FSEL R30, R30, -INF , !P4 ;  /* 0xff8000001e1e8808 */ /* 0x000fe20006000000 */
[----:B------:R-:W-:Y:S01]  /*38f0*/  IMAD.WIDE.U32 R164, R164, -0x2daee0ad, RZ ;  /* 0xd2511f53a4a47825 */ /* 0x000fe200078e00ff */
[----:B------:R-:W-:Y:S02]  /*3900*/  LOP3.LUT R11, R9, UR9, R186, 0x96, !PT ;  /* 0x00000009090b7c12 */ /* 0x000fe4000f8e96ba */
[----:B------:R-:W-:Y:S01]  /*3910*/  @!P0 ISETP.GE.AND P4, PT, R0, R172, PT ;  /* 0x000000ac0000820c */ /* 0x000fe20003f86270 */
[----:B------:R-:W-:Y:S01]  /*3920*/  IMAD.WIDE.U32 R6, R6, -0x326172a9, RZ ;  /* 0xcd9e8d5706067825 */ /* 0x000fe200078e00ff */
[----:B-1----:R-:W-:Y:S01]  /*3930*/  LOP3.LUT R16, R165, UR41, R12, 0x96, !PT ;  /* 0x00000029a5107c12 */ /* 0x002fe2000f8e960c */
[----:B------:R1:W-:Y:S01]  /*3940*/  MUFU.EX2 R213, R19 ;  /* 0x0000001300d57308 */ /* 0x0003e20000000800 */
[----:B------:R-:W-:Y:S01]  /*3950*/  UIADD3 UR41, UR5, 0x646e171e, URZ ;  /* 0x646e171e05297890 */ /* 0x000fe2000fffe03f */
[----:B------:R-:W-:Y:S01]  /*3960*/  IMAD.WIDE.U32 R174, R174, -0x326172a9, RZ ;  /* 0xcd9e8d57aeae7825 */ /* 0x000fe200078e00ff */
[----:B------:R-:W-:Y:S01]  /*3970*/  LOP3.LUT R12, R7, UR9, R10, 0x96, !PT ;  /* 0x00000009070c7c12 */ /* 0x000fe2000f8e960a */
[----:B------:R-:W-:Y:S01]  /*3980*/  UIADD3 UR9, UR5, -0x56f99767, URZ ;  /* 0xa906689905097890 */ /* 0x000fe2000fffe03f */
[----:B------:R-:W-:Y:S01]  /*3990*/  @!P0 FSEL R26, R26, -INF , !P2 ;  /* 0xff8000001a1a8808 */ /* 0x000fe20005000000 */
[----:B------:R-:W-:Y:S01]  /*39a0*/  IMAD.WIDE.U32 R10, R11, -0x2daee0ad, RZ ;  /* 0xd2511f530b0a7825 */ /* 0x000fe200078e00ff */
[----:B------:R-:W-:Y:S02]  /*39b0*/  LOP3.LUT R8, R175, UR11, R8, 0x96, !PT ;  /* 0x0000000baf087c12 */ /* 0x000fe4000f8e9608 */
[----:B------:R-:W-:Y:S01]  /*39c0*/  @!P0 ISETP.GE.AND P2, PT, R0, R3, PT ;  /* 0x000000030000820c */ /* 0x000fe20003f46270 */
[----:B---3--:R-:W-:Y:S01]  /*39d0*/  IMAD.WIDE.U32 R16, R16, -0x326172a9, RZ ;  /* 0xcd9e8d5710107825 */ /* 0x008fe200078e00ff */
[----:B------:R-:W-:Y:S01]  /*39e0*/  LOP3.LUT R14, R11, UR9, R14, 0x96, !PT ;  /* 0x000000090b0e7c12 */ /* 0x000fe2000f8e960e */
[----:B------:R-:W-:Y:S01]  /*39f0*/  MUFU.EX2 R189, R21 ;  /* 0x0000001500bd7308 */ /* 0x000fe20000000800 */
[----:B------:R-:W-:Y:S01]  /*3a00*/  @!P0 FSEL R32, R32, -INF , !P5 ;  /* 0xff80000020208808 */ /* 0x000fe20006800000 */
[----:B------:R-:W-:Y:S01]  /*3a10*/  IMAD.WIDE.U32 R8, R8, -0x2daee0ad, RZ ;  /* 0xd2511f5308087825 */ /* 0x000fe200078e00ff */
[----:B------:R-:W-:Y:S01]  /*3a20*/  LOP3.LUT R6, R17, UR11, R6, 0x96, !PT ;  /* 0x0000000b11067c12 */ /* 0x000fe2000f8e9606 */
[----:B------:R-:W-:Y:S01]  /*3a30*/  UIADD3 UR11, UR7, -0x4ab325aa, URZ ;  /* 0xb54cda56070b7890 */ /* 0x000fe2000fffe03f */
[----:B------:R-:W-:Y:S01]  /*3a40*/  @!P0 FSEL R31, R31, -INF , !P2 ;  /* 0xff8000001f1f8808 */ /* 0x000fe20005000000 */
[----:B------:R-:W-:Y:S01]  /*3a50*/  IMAD.WIDE.U32 R12, R12, -0x2daee0ad, RZ ;  /* 0xd2511f530c0c7825 */ /* 0x000fe200078e00ff */
[----:B------:R-:W-:Y:S02]  /*3a60*/  LOP3.LUT R166, R8, 0xffff, RZ, 0xc0, !PT ;  /* 0x0000ffff08a67812 */ /* 0x000fe400078ec0ff */
[--C-:B--2---:R-:W-:Y:S01]  /*3a70*/  SHF.R.U32.HI R18, RZ, 0x10, R8.reuse ;  /* 0x00000010ff127819 */ /* 0x104fe20000011608 */
[----:B------:R-:W-:Y:S01]  /*3a80*/  IMAD.WIDE.U32 R6, R6, -0x2daee0ad, RZ ;  /* 0xd2511f5306067825 */ /* 0x000fe200078e00ff */
[----:B------:R-:W-:Y:S01]  /*3a90*/  SHF.R.U32.HI R3, RZ, 0x18, R8 ;  /* 0x00000018ff037819 */ /* 0x000fe20000011608 */
[----:B------:R-:W-:Y:S01]  /*3aa0*/  MUFU.EX2 R193, R20 ;  /* 0x0000001400c17308 */ /* 0x000fe20000000800 */
[----:B------:R-:W-:Y:S01]  /*3ab0*/  LOP3.LUT R10, R9, UR41, R10, 0x96, !PT ;  /* 0x00000029090a7c12 */ /* 0x000fe2000f8e960a */
[----:B------:R-:W-:Y:S01]  /*3ac0*/  FFMA.FTZ R28, R28, c[0x0][0x23c], -R4 ;  /* 0x00008f001c1c7a23 */ /* 0x000fe20000010804 */
[----:B------:R-:W-:Y:S01]  /*3ad0*/  LOP3.LUT R0, R8, 0xff, RZ, 0xc0, !PT ;  /* 0x000000ff08007812 */ /* 0x000fe200078ec0ff */
[----:B------:R-:W-:Y:S01]  /*3ae0*/  IMAD.WIDE.U32 R8, R14, -0x326172a9, RZ ;  /* 0xcd9e8d570e087825 */ /* 0x000fe200078e00ff */
[----:B------:R-:W-:Y:S01]  /*3af0*/  LOP3.LUT R164, R13, UR9, R164, 0x96, !PT ;  /* 0x000000090da47c12 */ /* 0x000fe2000f8e96a4 */
[----:B------:R-:W-:Y:S01]  /*3b00*/  ULDC.U8 UR9, c[0x0][0x2d8] ;  /* 0x0000b60000097ab9 */ /* 0x000fe20000000000 */
[----:B------:R-:W-:Y:S01]  /*3b10*/  LOP3.LUT R17, R6, 0xff, RZ, 0xc0, !PT ;  /* 0x000000ff06117812 */ /* 0x000fe200078ec0ff */
[--C-:B------:R-:W-:Y:S01]  /*3b20*/  FFMA.FTZ R25, R25, c[0x0][0x23c], -R4.reuse ;  /* 0x00008f0019197a23 */ /* 0x100fe20000010804 */
[----:B------:R-:W-:Y:S01]  /*3b30*/  ISETP.LE.U32.AND P5, PT, R3, UR9, PT ;  /* 0x0000000903007c0c */ /* 0x000fe2000bfa3070 */
[----:B------:R-:W-:Y:S01]  /*3b40*/  FFMA.FTZ R4, R29, c[0x0][0x23c], -R4 ;  /* 0x00008f001d047a23 */ /* 0x000fe20000010804 */
[----:B------:R-:W-:Y:S01]  /*3b50*/  LOP3.LUT R3, R9, UR11, R174, 0x96, !PT ;  /* 0x0000000b09037c12 */ /* 0x000fe2000f8e96ae */
[----:B------:R-:W-:Y:S01]  /*3b60*/  MUFU.EX2 R190, R22 ;  /* 0x0000001600be7308 */ /* 0x000fe20000000800 */
[----:B------:R-:W-:Y:S01]  /*3b70*/  ISETP.LE.U32.AND P2, PT, R0, UR9, PT ;  /* 0x0000000900007c0c */ /* 0x000fe2000bf43070 */
[----:B------:R-:W-:Y:S01]  /*3b80*/  FFMA.FTZ R32, R32, c[0x0][0x23c], -R180 ;  /* 0x00008f0020207a23 */ /* 0x000fe200000108b4 */
[----:B------:R-:W-:Y:S01]  /*3b90*/  LOP3.LUT R0, R3, 0xffff, RZ, 0xc0, !PT ;  /* 0x0000ffff03007812 */ /* 0x000fe200078ec0ff */
[--C-:B------:R-:W-:Y:S01]  /*3ba0*/  FFMA.FTZ R30, R30, c[0x0][0x23c], -R2.reuse ;  /* 0x00008f001e1e7a23 */ /* 0x100fe20000010802 */
[----:B-1----:R-:W-:Y:S01]  /*3bb0*/  LOP3.LUT R19, R6, 0xffff, RZ, 0xc0, !PT ;  /* 0x0000ffff06137812 */ /* 0x002fe200078ec0ff */
[----:B------:R-:W-:Y:S01]  /*3bc0*/  FFMA.FTZ R26, R26, c[0x0][0x23c], -R2 ;  /* 0x00008f001a1a7a23 */ /* 0x000fe20000010802 */
[----:B------:R-:W-:Y:S01]  /*3bd0*/  SHF.R.U32.HI R165, RZ, 0x18, R6 ;  /* 0x00000018ffa57819 */ /* 0x000fe20000011606 */
[----:B------:R-:W-:Y:S01]  /*3be0*/  FFMA.FTZ R27, R27, c[0x0][0x23c], -R2 ;  /* 0x00008f001b1b7a23 */ /* 0x000fe20000010802 */
[----:B------:R-:W-:Y:S01]  /*3bf0*/  LOP3.LUT R5, R7, UR41, R12, 0x96, !PT ;  /* 0x0000002907057c12 */ /* 0x000fe2000f8e960c */
[----:B------:R-:W-:Y:S01]  /*3c00*/  MUFU.EX2 R186, R4 ;  /* 0x0000000400ba7308 */ /* 0x000fe20000000800 */
[----:B------:R-:W-:Y:S01]  /*3c10*/  SHF.R.U32.HI R15, RZ, 0x10, R6 ;  /* 0x00000010ff0f7819 */ /* 0x000fe20000011606 */
[----:B------:R-:W-:Y:S01]  /*3c20*/  IMAD.WIDE.U32 R6, R164, -0x326172a9, RZ ;  /* 0xcd9e8d57a4067825 */ /* 0x000fe200078e00ff */
[C---:B------:R-:W-:Y:S02]  /*3c30*/  LOP3.LUT R11, R8.reuse, 0xffff, RZ, 0xc0, !PT ;  /* 0x0000ffff080b7812 */ /* 0x040fe400078ec0ff */
[----:B------:R-:W-:Y:S01]  /*3c40*/  LOP3.LUT R13, R8, 0xff, RZ, 0xc0, !PT ;  /* 0x000000ff080d7812 */ /* 0x000fe200078ec0ff */
[----:B------:R-:W-:Y:S01]  /*3c50*/  FFMA.FTZ R2, R31, c[0x0][0x23c], -R2 ;  /* 0x00008f001f027a23 */ /* 0x000fe20000010802 */
[--C-:B------:R-:W-:Y:S02]  /*3c60*/  SHF.R.U32.HI R14, RZ, 0x18, R8.reuse ;  /* 0x00000018ff0e7819 */ /* 0x100fe40000011608 */
[----:B------:R-:W-:Y:S01]  /*3c70*/  SHF.R.U32.HI R12, RZ, 0x10, R8 ;  /* 0x00000010ff0c7819 */ /* 0x000fe20000011608 */
[----:B------:R-:W-:Y:S01]  /*3c80*/  MUFU.EX2 R192, R25 ;  /* 0x0000001900c07308 */ /* 0x000fe20000000800 */
[----:B------:R-:W-:Y:S02]  /*3c90*/  SHF.R.U32.HI R8, RZ, 0x8, R0 ;  /* 0x00000008ff087819 */ /* 0x000fe40000011600 */
[----:B------:R-:W-:Y:S02]  /*3ca0*/  LOP3.LUT R9, R3, 0xff, RZ, 0xc0, !PT ;  /* 0x000000ff03097812 */ /* 0x000fe400078ec0ff */
[----:B------:R-:W-:Y:S02]  /*3cb0*/  LOP3.LUT R8, R8, 0xffff, RZ, 0xc0, !PT ;  /* 0x0000ffff08087812 */ /* 0x000fe400078ec0ff */
[----:B------:R-:W-:Y:S02]  /*3cc0*/  LOP3.LUT R0, R7, UR11, R16, 0x96, !PT ;  /* 0x0000000b07007c12 */ /* 0x000fe4000f8e9610 */
[----:B------:R-:W-:Y:S01]  /*3cd0*/  @!P0 FSEL R33, R33, -INF , !P6 ;  /* 0xff80000021218808 */ /* 0x000fe20007000000 */
[----:B------:R-:W-:Y:S01]  /*3ce0*/  MUFU.EX2 R194, R24 ;  /* 0x0000001800c27308 */ /* 0x000fe20000000800 */
[----:B------:R-:W-:Y:S02]  /*3cf0*/  ISETP.LE.U32.AND P6, PT, R9, UR9, PT ;  /* 0x0000000909007c0c */ /* 0x000fe4000bfc3070 */
[--C-:B------:R-:W-:Y:S01]  /*3d00*/  SHF.R.U32.HI R9, RZ, 0x10, R3.reuse ;  /* 0x00000010ff097819 */ /* 0x100fe20000011603 */
[----:B------:R-:W-:Y:S01]  /*3d10*/  FFMA.FTZ R180, R33, c[0x0][0x23c], -R180 ;  /* 0x00008f0021b47a23 */ /* 0x000fe200000108b4 */
[----:B------:R-:W-:Y:S02]  /*3d20*/  @!P0 FSEL R34, R34, -INF , !P3 ;  /* 0xff80000022228808 */ /* 0x000fe40005800000 */
[----:B------:R-:W-:Y:S02]  /*3d30*/  ISETP.LE.U32.AND P3, PT, R8, UR9, PT ;  /* 0x0000000908007c0c */ /* 0x000fe4000bf63070 */
[----:B------:R-:W-:Y:S01]  /*3d40*/  LOP3.LUT R9, R9, 0xff, RZ, 0xc0, !PT ;  /* 0x000000ff09097812 */ /* 0x000fe200078ec0ff */
[----:B------:R-:W-:Y:S01]  /*3d50*/  MUFU.EX2 R191, R23 ;  /* 0x0000001700bf7308 */ /* 0x000fe20000000800 */
[----:B------:R-:W-:Y:S01]  /*3d60*/  SHF.R.U32.HI R8, RZ, 0x18, R3 ;  /* 0x00000018ff087819 */ /* 0x000fe20000011603 */
[----:B------:R-:W-:Y:S01]  /*3d70*/  FFMA.FTZ R34, R34, c[0x0][0x23c], -R173 ;  /* 0x00008f0022227a23 */ /* 0x000fe200000108ad */
[----:B------:R-:W-:Y:S01]  /*3d80*/  LOP3.LUT R3, R0, 0xffff, RZ, 0xc0, !PT ;  /* 0x0000ffff00037812 */ /* 0x000fe200078ec0ff */
[----:B------:R-:W-:Y:S01]  /*3d90*/  @!P6 FADD.FTZ R219, -R219, -RZ ;  /* 0x800000ffdbdbe221 */ /* 0x000fe20000010100 */
[----:B------:R-:W-:Y:S02]  /*3da0*/  @!P0 FSEL R35, R35, -INF , !P4 ;  /* 0xff80000023238808 */ /* 0x000fe40006000000 */
[----:B------:R-:W-:Y:S02]  /*3db0*/  ISETP.LE.U32.AND P0, PT, R9, UR9, PT ;  /* 0x0000000909007c0c */ /* 0x000fe4000bf03070 */
[----:B------:R-:W-:Y:S01]  /*3dc0*/  SHF.R.U32.HI R3, RZ, 0x8, R3 ;  /* 0x00000008ff037819 */ /* 0x000fe20000011603 */
[----:B------:R-:W-:Y:S01]  /*3dd0*/  @!P3 FADD.FTZ R218, -R218, -RZ ;  /* 0x800000ffdadab221 */ /* 0x000fe20000010100 */
[----:B------:R-:W-:Y:S01]  /*3de0*/  ISETP.LE.U32.AND P4, PT, R8, UR9, PT ;  /* 0x0000000908007c0c */ /* 0x000fe2000bf83070 */
[----:B------:R-:W-:Y:S01]  /*3df0*/  MUFU.EX2 R180, R180 ;  /* 0x000000b400b47308 */ /* 0x000fe20000000800 */
[----:B------:R-:W-:Y:S01]  /*3e00*/  LOP3.LUT R3, R3, 0xffff, RZ, 0xc0, !PT ;  /* 0x0000ffff03037812 */ /* 0x000fe200078ec0ff */
[----:B------:R-:W-:Y:S01]  /*3e10*/  FFMA.FTZ R173, R35, c[0x0][0x23c], -R173 ;  /* 0x00008f0023ad7a23 */ /* 0x000fe200000108ad */
[----:B------:R-:W-:Y:S02]  /*3e20*/  LOP3.LUT R8, R0, 0xff, RZ, 0xc0, !PT ;  /* 0x000000ff00087812 */ /* 0x000fe400078ec0ff */
[----:B------:R-:W-:Y:S02]  /*3e30*/  ISETP.LE.U32.AND P3, PT, R3, UR9, PT ;  /* 0x0000000903007c0c */ /* 0x000fe4000bf63070 */
[----:B------:R-:W-:Y:S01]  /*3e40*/  LOP3.LUT R7, R6, 0xffff, RZ, 0xc0, !PT ;  /* 0x0000ffff06077812 */ /* 0x000fe200078ec0ff */
[----:B------:R-:W-:Y:S01]  /*3e50*/  @!P0 FADD.FTZ R217, -R217, -RZ ;  /* 0x800000ffd9d98221 */ /* 0x000fe20000010100 */
[--C-:B------:R-:W-:Y:S01]  /*3e60*/  SHF.R.U32.HI R3, RZ, 0x10, R0.reuse ;  /* 0x00000010ff037819 */ /* 0x100fe20000011600 */
[----:B------:R-:W1:Y:S01]  /*3e70*/  MUFU.EX2 R182, R32 ;  /* 0x0000002000b67308 */ /* 0x000e620000000800 */
[----:B------:R-:W-:Y:S01]  /*3e80*/  SHF.R.U32.HI R0, RZ, 0x18, R0 ;  /* 0x00000018ff007819 */ /* 0x000fe20000011600 */
[----:B------:R-:W-:Y:S01]  /*3e90*/  @!P4 FADD.FTZ R224, -R224, -RZ ;  /* 0x800000ffe0e0c221 */ /* 0x000fe20000010100 */
[----:B------:R-:W-:Y:S02]  /*3ea0*/  ISETP.LE.U32.AND P6, PT, R8, UR9, PT ;  /* 0x0000000908007c0c */ /* 0x000fe4000bfc3070 */
[----:B------:R-:W-:Y:S02]  /*3eb0*/  ISETP.LE.U32.AND P0, PT, R0, UR9, PT ;  /* 0x0000000900007c0c */ /* 0x000fe4000bf03070 */
[----:B------:R-:W-:Y:S01]  /*3ec0*/  SHF.R.U32.HI R0, RZ, 0x8, R7 ;  /* 0x00000008ff007819 */ /* 0x000fe20000011607 */
[----:B------:R-:W-:Y:S01]  /*3ed0*/  @!P3 FADD.FTZ R225, -R225, -RZ ;  /* 0x800000ffe1e1b221 */ /* 0x000fe20000010100 */
[----:B------:R-:W-:Y:S01]  /*3ee0*/  LOP3.LUT R3, R3, 0xff, RZ, 0xc0, !PT ;  /* 0x000000ff03037812 */ /* 0x000fe200078ec0ff */
[----:B------:R-:W-:Y:S01]  /*3ef0*/  MUFU.EX2 R185, R2 ;  /* 0x0000000200b97308 */ /* 0x000fe20000000800 */
[----:B------:R-:W-:Y:S02]  /*3f00*/  LOP3.LUT R0, R0, 0xffff, RZ, 0xc0, !PT ;  /* 0x0000ffff00007812 */ /* 0x000fe400078ec0ff */
[----:B------:R-:W-:Y:S02]  /*3f10*/  ISETP.LE.U32.AND P4, PT, R3, UR9, PT ;  /* 0x0000000903007c0c */ /* 0x000fe4000bf83070 */
[----:B------:R-:W-:Y:S01]  /*3f20*/  LOP3.LUT R7, R6, 0xff, RZ, 0xc0, !PT ;  /* 0x000000ff06077812 */ /* 0x000fe200078ec0ff */
[----:B----4-:R-:W-:Y:S01]  /*3f30*/  @!P6 FADD.FTZ R226, -R226, -RZ ;  /* 0x800000ffe2e2e221 */ /* 0x010fe20000010100 */
[----:B------:R-:W-:Y:S01]  /*3f40*/  ISETP.LE.U32.AND P3, PT, R0, UR9, PT ;  /* 0x0000000900007c0c */ /* 0x000fe2000bf63070 */
[----:B------:R-:W-:Y:S01]  /*3f50*/  @!P0 FADD.FTZ R227, -R227, -RZ ;  /* 0x800000ffe3e38221 */ /* 0x000fe20000010100 */
[----:B------:R-:W-:Y:S01]  /*3f60*/  ISETP.LE.U32.AND P6, PT, R7, UR9, PT ;  /* 0x0000000907007c0c */ /* 0x000fe2000bfc3070 */
[----:B------:R-:W-:Y:S01]  /*3f70*/  MUFU.EX2 R212, R26 ;  /* 0x0000001a00d47308 */ /* 0x000fe20000000800 */
[----:B------:R-:W-:Y:S02]  /*3f80*/  SHF.R.U32.HI R0, RZ, 0x8, R11 ;  /* 0x00000008ff007819 */ /* 0x000fe4000001160b */
[--C-:B------:R-:W-:Y:S01]  /*3f90*/  SHF.R.U32.HI R3, RZ, 0x10, R6.reuse ;  /* 0x00000010ff037819 */ /* 0x100fe20000011606 */
[----:B-1----:R-:W-:Y:S01]  /*3fa0*/  @!P2 FADD.FTZ R182, -R182, -RZ ;  /* 0x800000ffb6b6a221 */ /* 0x002fe20000010100 */
[----:B------:R-:W-:Y:S01]  /*3fb0*/  SHF.R.U32.HI R6, RZ, 0x18, R6 ;  /* 0x00000018ff067819 */ /* 0x000fe20000011606 */
[----:B------:R-:W-:Y:S01]  /*3fc0*/  @!P4 FADD.FTZ R228, -R228, -RZ ;  /* 0x800000ffe4e4c221 */ /* 0x000fe20000010100 */
[----:B------:R-:W-:Y:S02]  /*3fd0*/  LOP3.LUT R3, R3, 0xff, RZ, 0xc0, !PT ;  /* 0x000000ff03037812 */ /* 0x000fe400078ec0ff */
[----:B------:R-:W-:Y:S01]  /*3fe0*/  LOP3.LUT R0, R0, 0xffff, RZ, 0xc0, !PT ;  /* 0x0000ffff00007812 */ /* 0x000fe200078ec0ff */
[----:B------:R-:W-:Y:S01]  /*3ff0*/  @!P3 FADD.FTZ R220, -R220, -RZ ;  /* 0x800000ffdcdcb221 */ /* 0x000fe20000010100 */
[----:B------:R-:W-:Y:S01]  /*4000*/  ISETP.LE.U32.AND P4, PT, R3, UR9, PT ;  /* 0x0000000903007c0c */ /* 0x000fe2000bf83070 */
[----:B------:R-:W-:Y:S01]  /*4010*/  @!P6 FADD.FTZ R221, -R221, -RZ ;  /* 0x800000ffdddde221 */ /* 0x000fe20000010100 */
[----:B------:R-:W-:Y:S01]  /*4020*/  ISETP.LE.U32.AND P0, PT, R6, UR9, PT ;  /* 0x0000000906007c0c */ /* 0x000fe2000bf03070 */
[----:B------:R-:W-:Y:S01]  /*4030*/  MUFU.EX2 R195, R27 ;  /* 0x0000001b00c37308 */ /* 0x000fe20000000800 */
[----:B------:R-:W-:Y:S02]  /*4040*/  ISETP.LE.U32.AND P3, PT, R0, UR9, PT ;  /* 0x0000000900007c0c */ /* 0x000fe4000bf63070 */
[----:B------:R-:W-:Y:S02]  /*4050*/  LOP3.LUT R0, R10, 0xffff, RZ, 0xc0, !PT ;  /* 0x0000ffff0a007812 */ /* 0x000fe400078ec0ff */
[----:B------:R-:W-:Y:S02]  /*4060*/  ISETP.LE.U32.AND P6, PT, R13, UR9, PT ;  /* 0x000000090d007c0c */ /* 0x000fe4000bfc3070 */
[----:B------:R-:W-:Y:S02]  /*4070*/  SHF.R.U32.HI R0, RZ, 0x8, R0 ;  /* 0x00000008ff007819 */ /* 0x000fe40000011600 */
[----:B------:R-:W-:Y:S01]  /*4080*/  LOP3.LUT R3, R12, 0xff, RZ, 0xc0, !PT ;  /* 0x000000ff0c037812 */ /* 0x000fe200078ec0ff */
[----:B------:R-:W-:Y:S01]  /*4090*/  @!P4 FADD.FTZ R222, -R222, -RZ ;  /* 0x800000ffdedec221 */ /* 0x000fe20000010100 */
[----:B------:R-:W-:Y:S01]  /*40a0*/  LOP3.LUT R0, R0, 0xffff, RZ, 0xc0, !PT ;  /* 0x0000ffff00007812 */ /* 0x000fe200078ec0ff */
[----:B------:R-:W-:Y:S01]  /*40b0*/  @!P0 FADD.FTZ R223, -R223, -RZ ;  /* 0x800000ffdfdf8221 */ /* 0x000fe20000010100 */
[----:B------:R-:W-:Y:S01]  /*40c0*/  ISETP.LE.U32.AND P4, PT, R14, UR9, PT ;  /* 0x000000090e007c0c */ /* 0x000fe2000bf83070 */
[----:B------:R-:W-:Y:S01]  /*40d0*/  @!P3 FADD.FTZ R215, -R215, -RZ ;  /* 0x800000ffd7d7b221 */ /* 0x000fe20000010100 */
[----:B------:R-:W-:Y:S01]  /*40e0*/  ISETP.LE.U32.AND P0, PT, R3, UR9, PT ;  /* 0x0000000903007c0c */ /* 0x000fe2000bf03070 */
[----:B------:R-:W-:Y:S01]  /*40f0*/  MUFU.EX2 R183, R34 ;  /* 0x0000002200b77308 */ /* 0x000fe20000000800 */
[----:B------:R-:W-:Y:S01]  /*4100*/  ISETP.LE.U32.AND P3, PT, R0, UR9, PT ;  /* 0x0000000900007c0c */ /* 0x000fe2000bf63070 */
[----:B------:R-:W-:Y:S01]  /*4110*/  @!P6 FADD.FTZ R216, -R216, -RZ ;  /* 0x800000ffd8d8e221 */ /* 0x000fe20000010100 */
[----:B------:R-:W-:Y:S02]  /*4120*/  LOP3.LUT R3, R10, 0xff, RZ, 0xc0, !PT ;  /* 0x000000ff0a037812 */ /* 0x000fe400078ec0ff */
[----:B------:R-:W-:Y:S02]  /*4130*/  LOP3.LUT R0, R5, 0xffff, RZ, 0xc0, !PT ;  /* 0x0000ffff05007812 */ /* 0x000fe400078ec0ff */
[----:B------:R-:W-:Y:S02]  /*4140*/  ISETP.LE.U32.AND P6, PT, R3, UR9, PT ;  /* 0x0000000903007c0c */ /* 0x000fe4000bfc3070 */
[----:B------:R-:W-:Y:S01]  /*4150*/  SHF.R.U32.HI R0, RZ, 0x8, R0 ;  /* 0x00000008ff007819 */ /* 0x000fe20000011600 */
[----:B------:R-:W-:Y:S01]  /*4160*/  @!P4 FADD.FTZ R213, -R213, -RZ ;  /* 0x800000ffd5d5c221 */ /* 0x000fe20000010100 */
[----:B------:R-:W-:Y:S01]  /*4170*/  SHF.R.U32.HI R3, RZ, 0x10, R10 ;  /* 0x00000010ff037819 */ /* 0x000fe2000001160a */
[----:B------:R-:W-:Y:S01]  /*4180*/  @!P0 FADD.FTZ R214, -R214, -RZ ;  /* 0x800000ffd6d68221 */ /* 0x000fe20000010100 */
[----:B------:R-:W-:Y:S01]  /*4190*/  LOP3.LUT R0, R0, 0xffff, RZ, 0xc0, !PT ;  /* 0x0000ffff00007812 */ /* 0x000fe200078ec0ff */
[----:B------:R-:W-:Y:S01]  /*41a0*/  @!P3 FADD.FTZ R189, -R189, -RZ ;  /* 0x800000ffbdbdb221 */ /* 0x000fe20000010100 */
[----:B------:R-:W-:Y:S01]  /*41b0*/  LOP3.LUT R3, R3, 0xff, RZ, 0xc0, !PT ;  /* 0x000000ff03037812 */ /* 0x000fe200078ec0ff */
[----:B------:R-:W1:Y:S01]  /*41c0*/  MUFU.EX2 R181, R173 ;  /* 0x000000ad00b57308 */ /* 0x000e620000000800 */
[----:B------:R-:W-:Y:S02]  /*41d0*/  ISETP.LE.U32.AND P3, PT, R0, UR9, PT ;  /* 0x0000000900007c0c */ /* 0x000fe4000bf63070 */
[----:B------:R-:W-:Y:S01]  /*41e0*/  LOP3.LUT R4, R5, 0xff, RZ, 0xc0, !PT ;  /* 0x000000ff05047812 */ /* 0x000fe200078ec0ff */
[----:B------:R-:W-:Y:S01]  /*41f0*/  @!P6 FADD.FTZ R193, -R193, -RZ ;  /* 0x800000ffc1c1e221 */ /* 0x000fe20000010100 */
[----:B------:R-:W-:Y:S02]  /*4200*/  ISETP.LE.U32.AND P4, PT, R3, UR9, PT ;  /* 0x0000000903007c0c */ /* 0x000fe4000bf83070 */
[----:B------:R-:W-:Y:S02]  /*4210*/  ISETP.LE.U32.AND P6, PT, R4, UR9, PT ;  /* 0x0000000904007c0c */ /* 0x000fe4000bfc3070 */
[----:B------:R-:W-:Y:S01]  /*4220*/  SHF.R.U32.HI R0, RZ, 0x8, R166 ;  /* 0x00000008ff007819 */ /* 0x000fe200000116a6 */
[----:B------:R-:W-:Y:S01]  /*4230*/  MUFU.EX2 R187, R28 ;  /* 0x0000001c00bb7308 */ /* 0x000fe20000000800 */
[----:B------:R-:W-:Y:S02]  /*4240*/  SHF.R.U32.HI R3, RZ, 0x10, R5 ;  /* 0x00000010ff037819 */ /* 0x000fe40000011605 */
[----:B------:R-:W-:Y:S01]  /*4250*/  LOP3.LUT R0, R0, 0xffff, RZ, 0xc0, !PT ;  /* 0x0000ffff00007812 */ /* 0x000fe200078ec0ff */
[----:B------:R-:W-:Y:S01]  /*4260*/  @!P3 FADD.FTZ R192, -R192, -RZ ;  /* 0x800000ffc0c0b221 */ /* 0x000fe20000010100 */
[----:B------:R-:W-:Y:S02]  /*4270*/  LOP3.LUT R3, R3, 0xff, RZ, 0xc0, !PT ;  /* 0x000000ff03037812 */ /* 0x000fe400078ec0ff */
[----:B------:R-:W-:Y:S01]  /*4280*/  ISETP.LE.U32.AND P3, PT, R0, UR9, PT ;  /* 0x0000000900007c0c */ /* 0x000fe2000bf63070 */
[----:B------:R-:W-:Y:S01]  /*4290*/  @!P4 FADD.FTZ R190, -R190, -RZ ;  /* 0x800000ffbebec221 */ /* 0x000fe20000010100 */
[----:B------:R-:W-:Y:S01]  /*42a0*/  SHF.R.U32.HI R0, RZ, 0x8, R19 ;  /* 0x00000008ff007819 */ /* 0x000fe20000011613 */
[----:B------:R-:W-:Y:S01]  /*42b0*/  @!P6 FADD.FTZ R194, -R194, -RZ ;  /* 0x800000ffc2c2e221 */ /* 0x000fe20000010100 */
[----:B------:R-:W-:Y:S01]  /*42c0*/  ISETP.LE.U32.AND P4, PT, R3, UR9, PT ;  /* 0x0000000903007c0c */ /* 0x000fe2000bf83070 */
[----:B------:R-:W2:Y:S01]  /*42d0*/  MUFU.EX2 R188, R30 ;  /* 0x0000001e00bc7308 */ /* 0x000ea20000000800 */
[----:B------:R-:W-:Y:S01]  /*42e0*/  LOP3.LUT R3, R18, 0xff, RZ, 0xc0, !PT ;  /* 0x000000ff12037812 */ /* 0x000fe200078ec0ff */
[----:B-1----:R-:W-:Y:S01]  /*42f0*/  @!P5 FADD.FTZ R181, -R181, -RZ ;  /* 0x800000ffb5b5d221 */ /* 0x002fe20000010100 */
[----:B------:R-:W-:Y:S02]  /*4300*/  SHF.R.U32.HI R10, RZ, 0x18, R10 ;  /* 0x00000018ff0a7819 */ /* 0x000fe4000001160a */
[----:B------:R-:W-:Y:S02]  /*4310*/  ISETP.LE.U32.AND P6, PT, R3, UR9, PT ;  /* 0x0000000903007c0c */ /* 0x000fe4000bfc3070 */
[----:B------:R-:W-:Y:S01]  /*4320*/  LOP3.LUT R3, R0, 0xffff, RZ, 0xc0, !PT ;  /* 0x0000ffff00037812 */ /* 0x000fe200078ec0ff */
[----:B------:R-:W-:Y:S01]  /*4330*/  @!P3 FADD.FTZ R180, -R180, -RZ ;  /* 0x800000ffb4b4b221 */ /* 0x000fe20000010100 */
[----:B------:R-:W-:Y:S02]  /*4340*/  F2FP.RELU.PACK_AB R0, R218, R219 ;  /* 0x000000dbda00723e */ /* 0x000fe400000008ff */
[----:B------:R-:W-:Y:S01]  /*4350*/  ISETP.LE.U32.AND P0, PT, R10, UR9, PT ;  /* 0x000000090a007c0c */ /* 0x000fe2000bf03070 */
[----:B------:R-:W-:Y:S01]  /*4360*/  @!P4 FADD.FTZ R212, -R212, -RZ ;  /* 0x800000ffd4d4c221 */ /* 0x000fe20000010100 */
[----:B------:R-:W-:Y:S01]  /*4370*/  SHF.R.U32.HI R5, RZ, 0x18, R5 ;  /* 0x00000018ff057819 */ /* 0x000fe20000011605 */
[----:B------:R1:W-:Y:S01]  /*4380*/  STS [R235+0x20000], R0 ;  /* 0x02000000eb007388 */ /* 0x0003e20000000800 */
[----:B------:R-:W-:Y:S02]  /*4390*/  LOP3.LUT R4, R15, 0xff, RZ, 0xc0, !PT ;  /* 0x000000ff0f047812 */ /* 0x000fe400078ec0ff */
[----:B------:R-:W-:Y:S01]  /*43a0*/  ISETP.LE.U32.AND P3, PT, R3, UR9, PT ;  /* 0x0000000903007c0c */ /* 0x000fe2000bf63070 */
[----:B------:R-:W-:Y:S01]  /*43b0*/  @!P6 FADD.FTZ R183, -R183, -RZ ;  /* 0x800000ffb7b7e221 */ /* 0x000fe20000010100 */
[----:B------:R-:W-:Y:S02]  /*43c0*/  F2FP.RELU.PACK_AB R3, R215, R216 ;  /* 0x000000d8d703723e */ /* 0x000fe400000008ff */
[----:B------:R-:W-:Y:S02]  /*43d0*/  ISETP.LE.U32.AND P2, PT, R4, UR9, PT ;  /* 0x0000000904007c0c */ /* 0x000fe4000bf43070 */
[----:B------:R-:W-:Y:S01]  /*43e0*/  F2FP.RELU.PACK_AB R4, R225, R226 ;  /* 0x000000e2e104723e */ /* 0x000fe200000008ff */
[----:B------:R-:W-:Y:S01]  /*43f0*/  @!P0 FADD.FTZ R191, -R191, -RZ ;  /* 0x800000ffbfbf8221 */ /* 0x000fe20000010100 */
[----:B------:R-:W-:Y:S02]  /*4400*/  ISETP.LE.U32.AND P0, PT, R5, UR9, PT ;  /* 0x0000000905007c0c */ /* 0x000fe4000bf03070 */
[----:B------:R-:W-:Y:S02]  /*4410*/  F2FP.RELU.PACK_AB R5, R224, R217 ;  /* 0x000000d9e005723e */ /* 0x000fe400000008ff */
[----:B------:R-:W-:Y:S01]  /*4420*/  F2FP.RELU.PACK_AB R2, R227, R228 ;  /* 0x000000e4e302723e */ /* 0x000fe200000008ff */
[----:B------:R-:W-:Y:S01]  /*4430*/  @!P3 FADD.FTZ R186, -R186, -RZ ;  /* 0x800000ffbabab221 */ /* 0x000fe20000010100 */
[----:B------:R-:W-:Y:S01]  /*4440*/  ISETP.LE.U32.AND P4, PT, R17, UR9, PT ;  /* 0x0000000911007c0c */ /* 0x000fe2000bf83070 */
[----:B------:R3:W-:Y:S01]  /*4450*/  STS [R235+0x20400], R5 ;  /* 0x02040005eb007388 */ /* 0x0007e20000000800 */
[----:B------:R-:W-:Y:S01]  /*4460*/  FSETP.GE.FTZ.AND P3, PT, R219, RZ, PT ;  /* 0x000000ffdb00720b */ /* 0x000fe20003f76000 */
[----:B--2---:R-:W-:Y:S01]  /*4470*/  @!P2 FADD.FTZ R188, -R188, -RZ ;  /* 0x800000ffbcbca221 */ /* 0x004fe20000010100 */
[----:B------:R-:W-:Y:S01]  /*4480*/  FSETP.GE.FTZ.AND P2, PT, R218, RZ, PT ;  /* 0x000000ffda00720b */ /* 0x000fe20003f56000 */
[----:B------:R2:W-:Y:S01]  /*4490*/  STS [R236+0x20000], R3 ;  /* 0x02000003ec007388 */ /* 0x0005e20000000800 */
[----:B------:R-:W-:Y:S01]  /*44a0*/  FSETP.GE.FTZ.AND P6, PT, R216, RZ, PT ;  /* 0x000000ffd800720b */ /* 0x000fe20003fd6000 */
[----:B------:R-:W-:Y:S01]  /*44b0*/  @!P0 FADD.FTZ R195, -R195, -RZ ;  /* 0x800000ffc3c38221 */ /* 0x000fe20000010100 */
[----:B-1----:R-:W-:Y:S02]  /*44c0*/  F2FP.RELU.PACK_AB R0, R213, R214 ;  /* 0x000000d6d500723e */ /* 0x002fe400000008ff */
[----:B------:R-:W-:Y:S02]  /*44d0*/  ISETP.LE.U32.AND P0, PT, R165, UR9, PT ;  /* 0x00000009a5007c0c */ /* 0x000fe4000bf03070 */
[----:B------:R-:W-:Y:S01]  /*44e0*/  FSETP.GE.FTZ.AND P5, PT, R215, RZ, PT ;  /* 0x000000ffd700720b */ /* 0x000fe20003fb6000 */
[----:B------:R1:W-:Y:S01]  /*44f0*/  STS [R236+0x20400], R0 ;  /* 0x02040000ec007388 */ /* 0x0003e20000000800 */
[----:B------:R-:W-:Y:S01]  /*4500*/  @!P4 FADD.FTZ R187, -R187, -RZ ;  /* 0x800000ffbbbbc221 */ /* 0x000fe20000010100 */
[----:B------:R-:W-:Y:S02]  /*4510*/  FSETP.GE.FTZ.AND P4, PT, R193, RZ, PT ;  /* 0x000000ffc100720b */ /* 0x000fe40003f96000 */
[----:B------:R4:W-:Y:S04]  /*4520*/  STS [R235+0x21000], R4 ;  /* 0x02100004eb007388 */ /* 0x0009e80000000800 */
[----:B------:R4:W-:Y:S02]  /*4530*/  STS [R235+0x21400], R2 ;  /* 0x02140002eb007388 */ /* 0x0009e40000000800 */
[----:B------:R-:W-:Y:S01]  /*4540*/  @!P0 FADD.FTZ R185, -R185, -RZ ;  /* 0x800000ffb9b98221 */ /* 0x000fe20000010100 */
[----:B---3--:R-:W-:Y:S02]  /*4550*/  F2FP.RELU.PACK_AB R5, R220, R221 ;  /* 0x000000dddc05723e */ /* 0x008fe400000008ff */
[----:B--2---:R-:W-:Y:S03]  /*4560*/  F2FP.RELU.PACK_AB R3, R189, R193 ;  /* 0x000000c1bd03723e */ /* 0x004fe600000008ff */
[----:B------:R2:W-:Y:S01]  /*4570*/  STS [R236+0x21000], R5 ;  /* 0x02100005ec007388 */ /* 0x0005e20000000800 */
[----:B-1----:R-:W-:Y:S02]  /*4580*/  F2FP.RELU.PACK_AB R0, R180, R182 ;  /* 0x000000b6b400723e */ /* 0x002fe400000008ff */
[----:B----4-:R-:W-:Y:S02]  /*4590*/  F2FP.RELU.PACK_AB R4, R223, R222 ;  /* 0x000000dedf04723e */ /* 0x010fe400000008ff */
[----:B------:R-:W-:Y:S03]  /*45a0*/  F2FP.RELU.PACK_AB R2, R191, R190 ;  /* 0x000000bebf02723e */ /* 0x000fe600000008ff */
[----:B------:R1:W-:Y:S04]  /*45b0*/  STS [R236+0x21400], R4 ;  /* 0x02140004ec007388 */ /* 0x0003e80000000800 */
[----:B------:R3:W-:Y:S04]  /*45c0*/  STS [R229+0x20000], R3 ;  /* 0x02000003e5007388 */ /* 0x0007e80000000800 */
[----:B------:R4:W-:Y:S01]  /*45d0*/  STS [R229+0x20400], R2 ;  /* 0x02040002e5007388 */ /* 0x0009e20000000800 */
[----:B--2---:R-:W-:Y:S03]  /*45e0*/  F2FP.RELU.PACK_AB R5, R192, R194 ;  /* 0x000000c2c005723e */ /* 0x004fe600000008ff */
[----:B------:R2:W-:Y:S01]  /*45f0*/  STS [R234+0x20000], R0 ;  /* 0x02000000ea007388 */ /* 0x0005e20000000800 */
[----:B-1----:R-:W-:Y:S02]  /*4600*/  F2FP.RELU.PACK_AB R4, R195, R212 ;  /* 0x000000d4c304723e */ /* 0x002fe400000008ff */
[----:B---3--:R-:W-:Y:S02]  /*4610*/  F2FP.RELU.PACK_AB R3, R181, R183 ;  /* 0x000000b7b503723e */ /* 0x008fe400000008ff */
[----:B----4-:R-:W-:Y:S03]  /*4620*/  F2FP.RELU.PACK_AB R2, R186, R187 ;  /* 0x000000bbba02723e */ /* 0x010fe600000008ff */
[----:B------:R1:W-:Y:S01]  /*4630*/  STS [R234+0x20400], R3 ;  /* 0x02040003ea007388 */ /* 0x0003e20000000800 */
[----:B--2---:R-:W-:Y:S03]  /*4640*/  F2FP.RELU.PACK_AB R0, R185, R188 ;  /* 0x000000bcb900723e */ /* 0x004fe600000008ff */
        /* <DEDUP_REMOVED lines=105> */
[----:B------:R-:W-:Y:S01]  /*4ce0*/  IMAD.MOV.U32 R5, RZ, RZ, c[0x0][0x1c0] ;  /* 0x00007000ff057624 */ /* 0x000fe200078e00ff */
[-C--:B------:R-:W-:Y:S01]  /*4cf0*/  FSEL R2, R2, R177.reuse, P2 ;  /* 0x000000b102027208 */ /* 0x080fe20001000000 */
[----:B---3--:R-:W-:Y:S01]  /*4d00*/  FADD.FTZ R0, -R176, R6 ;  /* 0x00000006b0007221 */ /* 0x008fe20000010100 */
[----:B------:R-:W-:Y:S01]  /*4d10*/  FSETP.GE.FTZ.AND P2, PT, R182, RZ, PT ;  /* 0x000000ffb600720b */ /* 0x000fe20003f56000 */
[----:B------:R-:W-:Y:S02]  /*4d20*/  IMAD R5, R5, c[0x0][0x22c], RZ ;  /* 0x00008b0005057a24 */ /* 0x000fe400078e02ff */
[----:B------:R-:W-:Y:S02]  /*4d30*/  FMUL.FTZ R218, R218, R2 ;  /* 0x00000002dada7220 */ /* 0x000fe40000410000 */
[----:B------:R-:W2:Y:S01]  /*4d40*/  LDG.E R2, [R178.64+0x80] ;  /* 0x00008026b2027981 */ /* 0x000ea2000c1e1900 */
[----:B------:R-:W-:Y:S01]  /*4d50*/  FADD.FTZ R4, -R177, R4 ;  /* 0x00000004b1047221 */ /* 0x000fe20000010100 */
[----:B------:R-:W-:Y:S01]  /*4d60*/  FSEL R0, R0, R176, P0 ;  /* 0x000000b000007208 */ /* 0x000fe20000000000 */
[----:B------:R-:W-:Y:S03]  /*4d70*/  IMAD.U32 R5, R5, -0x40, RZ ;  /* 0xffffffc005057824 */ /* 0x000fe600078e00ff */
[----:B------:R-:W-:Y:S01]  /*4d80*/  FSEL R4, R4, R177, P3 ;  /* 0x000000b104047208 */ /* 0x000fe20001800000 */
[----:B------:R-:W-:Y:S01]  /*4d90*/  FMUL.FTZ R217, R217, R0 ;  /* 0x00000000d9d97220 */ /* 0x000fe20000410000 */
[----:B------:R-:W-:Y:S01]  /*4da0*/  LEA R210, P0, R5, R210, 0x2 ;  /* 0x000000d205d27211 */ /* 0x000fe200078010ff */
[----:B------:R-:W3:Y:S01]  /*4db0*/  LDG.E R0, [R178.64+0xa0] ;  /* 0x0000a026b2007981 */ /* 0x000ee2000c1e1900 */
[----:B------:R-:W-:Y:S01]  /*4dc0*/  FSETP.GE.FTZ.AND P3, PT, R189, RZ, PT ;  /* 0x000000ffbd00720b */ /* 0x000fe20003f76000 */
[----:B------:R-:W-:Y:S01]  /*4dd0*/  FMUL.FTZ R219, R219, R4 ;  /* 0x00000004dbdb7220 */ /* 0x000fe20000410000 */
[----:B------:R-:W-:Y:S01]  /*4de0*/  LEA.HI.X.SX32 R211, R5, R211, 0x2, P0 ;  /* 0x000000d305d37211 */ /* 0x000fe200000f16ff */
[C---:B------:R-:W-:Y:S01]  /*4df0*/  FADD.FTZ R4, -R177.reuse, R16 ;  /* 0x00000010b1047221 */ /* 0x040fe20000010100 */
[----:B------:R-:W-:Y:S01]  /*4e00*/  FSETP.GE.FTZ.AND P0, PT, R180, RZ, PT ;  /* 0x000000ffb400720b */ /* 0x000fe20003f16000 */
[----:B------:R-:W-:Y:S02]  /*4e10*/  FADD.FTZ R16, -R177, R17 ;  /* 0x00000011b1107221 */ /* 0x000fe40000010100 */
[----:B------:R-:W-:Y:S01]  /*4e20*/  FADD.FTZ R18, -R176, R18 ;  /* 0x00000012b0127221 */ /* 0x000fe20000010100 */
        /* <DEDUP_REMOVED lines=16> */
[C---:B------:R-:W-:Y:S02]  /*4f30*/  FADD.FTZ R6, -R176.reuse, R7 ;  /* 0x00000007b0067221 */ /* 0x040fe40000010100 */
        /* <DEDUP_REMOVED lines=19> */
[----:B------:R-:W-:Y:S01]  /*5070*/  FSEL R6, R18, R176, P3 ;  /* 0x000000b012067208 */ /* 0x000fe20001800000 */
[----:B------:R-:W-:Y:S01]  /*5080*/  FMUL.FTZ R213, R213, R5 ;  /* 0x00000005d5d57220 */ /* 0x000fe20000410000 */
[----:B------:R-:W-:Y:S01]  /*5090*/  FSETP.GE.FTZ.AND P3, PT, R181, RZ, PT ;  /* 0x000000ffb500720b */ /* 0x000fe20003f76000 */
[----:B------:R-:W-:Y:S01]  /*50a0*/  FMUL.FTZ R190, R190, R4 ;  /* 0x00000004bebe7220 */ /* 0x000fe20000410000 */
[----:B------:R-:W-:Y:S01]  /*50b0*/  FSETP.GE.FTZ.AND P0, PT, R225, RZ, PT ;  /* 0x000000ffe100720b */ /* 0x000fe20003f16000 */
[----:B------:R-:W-:Y:S01]  /*50c0*/  FMUL.FTZ R214, R214, R6 ;  /* 0x00000006d6d67220 */ /* 0x000fe20000410000 */
[----:B------:R-:W-:Y:S01]  /*50d0*/  FSETP.GE.FTZ.AND P2, PT, R226, RZ, PT ;  /* 0x000000ffe200720b */ /* 0x000fe20003f56000 */
        /* <DEDUP_REMOVED lines=9> */
[----:B------:R-:W-:Y:S01]  /*5170*/  FADD.FTZ R12, -R2, R12 ;  /* 0x0000000c020c7221 */ /* 0x000fe20000010100 */
[-C--:B------:R-:W-:Y:S01]  /*5180*/  FSEL R4, R4, R2.reuse, P0 ;  /* 0x0000000204047208 */ /* 0x080fe20000000000 */
[----:B------:R-:W-:Y:S01]  /*5190*/  FADD.FTZ R25, -R2, R25 ;  /* 0x0000001902197221 */ /* 0x000fe20000010100 */
[----:B------:R-:W-:Y:S01]  /*51a0*/  FSETP.GE.FTZ.AND P0, PT, R186, RZ, PT ;  /* 0x000000ffba00720b */ /* 0x000fe20003f16000 */
[C---:B------:R-:W-:Y:S01]  /*51b0*/  FADD.FTZ R13, -R2.reuse, R13 ;  /* 0x0000000d020d7221 */ /* 0x040fe20000010100 */
[-C--:B------:R-:W-:Y:S01]  /*51c0*/  FSEL R5, R5, R2.reuse, P2 ;  /* 0x0000000205057208 */ /* 0x080fe20001000000 */
[C---:B------:R-:W-:Y:S01]  /*51d0*/  FADD.FTZ R24, -R2.reuse, R24 ;  /* 0x0000001802187221 */ /* 0x040fe20000010100 */
[----:B------:R-:W-:Y:S01]  /*51e0*/  FSETP.GE.FTZ.AND P2, PT, R221, RZ, PT ;  /* 0x000000ffdd00720b */ /* 0x000fe20003f56000 */
[----:B------:R-:W-:Y:S01]  /*51f0*/  FADD.FTZ R28, -R2, R28 ;  /* 0x0000001c021c7221 */ /* 0x000fe20000010100 */
[----:B------:R-:W-:Y:S01]  /*5200*/  FSEL R13, R13, R2, P4 ;  /* 0x000000020d0d7208 */ /* 0x000fe20002000000 */
[----:B------:R-:W-:Y:S01]  /*5210*/  FMUL.FTZ R23, R225, R4 ;  /* 0x00000004e1177220 */ /* 0x000fe20000410000 */
[-C--:B------:R-:W-:Y:S01]  /*5220*/  FSEL R12, R12, R2.reuse, P2 ;  /* 0x000000020c0c7208 */ /* 0x080fe20001000000 */
[----:B---3--:R-:W-:Y:S01]  /*5230*/  FADD.FTZ R4, -R0, R14 ;  /* 0x0000000e00047221 */ /* 0x008fe20000010100 */
[----:B------:R-:W-:Y:S01]  /*5240*/  FSETP.GE.FTZ.AND P2, PT, R192, RZ, PT ;  /* 0x000000ffc000720b */ /* 0x000fe20003f56000 */
[----:B------:R-:W-:Y:S01]  /*5250*/  FADD.FTZ R11, -R0, R11 ;  /* 0x0000000b000b7221 */ /* 0x000fe20000010100 */
[-C--:B------:R-:W-:Y:S01]  /*5260*/  FSEL R24, R24, R2.reuse, P3 ;  /* 0x0000000218187208 */ /* 0x080fe20001800000 */
[C---:B------:R-:W-:Y:S01]  /*5270*/  FADD.FTZ R6, -R0.reuse, R15 ;  /* 0x0000000f00067221 */ /* 0x040fe20000010100 */
[-C--:B------:R-:W-:Y:S01]  /*5280*/  FSEL R25, R25, R2.reuse, P2 ;  /* 0x0000000219197208 */ /* 0x080fe20001000000 */
[----:B------:R-:W-:Y:S01]  /*5290*/  FADD.FTZ R10, -R0, R10 ;  /* 0x0000000a000a7221 */ /* 0x000fe20000010100 */
[----:B------:R-:W-:Y:S01]  /*52a0*/  FSETP.GE.FTZ.AND P2, PT, R187, RZ, PT ;  /* 0x000000ffbb00720b */ /* 0x000fe20003f56000 */
[----:B------:R-:W-:Y:S01]  /*52b0*/  FMUL.FTZ R32, R226, R5 ;  /* 0x00000005e2207220 */ /* 0x000fe20000410000 */
[----:B------:R-:W-:Y:S01]  /*52c0*/  FSETP.GE.FTZ.AND P3, PT, R228, RZ, PT ;  /* 0x000000ffe400720b */ /* 0x000fe20003f76000 */
[----:B------:R-:W-:Y:S01]  /*52d0*/  FADD.FTZ R5, -R0, R26 ;  /* 0x0000001a00057221 */ /* 0x000fe20000010100 */
        /* <DEDUP_REMOVED lines=12> */
[----:B------:R-:W-:Y:S01]  /*53a0*/  FSETP.GE.FTZ.AND P2, PT, R185, RZ, PT ;  /* 0x000000ffb900720b */ /* 0x000fe20003f56000 */
[----:B------:R-:W-:Y:S01]  /*53b0*/  FADD.FTZ R4, -R0, R27 ;  /* 0x0000001b00047221 */ /* 0x000fe20000010100 */
[----:B------:R-:W-:Y:S01]  /*53c0*/  FSEL R6, R6, R0, P0 ;  /* 0x0000000006067208 */ /* 0x000fe20000000000 */
[----:B------:R-:W-:Y:S01]  /*53d0*/  FMUL.FTZ R24, R194, R24 ;  /* 0x00000018c2187220 */ /* 0x000fe20000410000 */
[----:B------:R-:W-:Y:S01]  /*53e0*/  PLOP3.LUT P0, PT, PT, PT, UP3, 0x80, 0x0 ;  /* 0x000000000000781c */ /* 0x000fe20003f0f038 */
[----:B------:R-:W-:Y:S01]  /*53f0*/  FMUL.FTZ R25, R192, R25 ;  /* 0x00000019c0197220 */ /* 0x000fe20000410000 */
[----:B------:R-:W-:Y:S01]  /*5400*/  FSEL R10, R10, R0, P3 ;  /* 0x000000000a0a7208 */ /* 0x000fe20001800000 */
[----:B------:R-:W-:Y:S01]  /*5410*/  FMUL.FTZ R28, R187, R28 ;  /* 0x0000001cbb1c7220 */ /* 0x000fe20000410000 */
[----:B------:R-:W-:Y:S01]  /*5420*/  FSETP.GE.FTZ.AND P4, PT, R195, RZ, PT ;  /* 0x000000ffc300720b */ /* 0x000fe20003f96000 */
        /* <DEDUP_REMOVED lines=35> */
.L_x_788:
        /* <DEDUP_REMOVED lines=127> */
[----:B------:R-:W2:Y:S01]  /*5e50*/  LDL R178, [R1+0x4] ;  /* 0x0000040001b27983 */ /* 0x000ea20000100800 */
        /* <DEDUP_REMOVED lines=18> */
.L_x_789:
[----:B------:R-:W-:Y:S01]  /*5f80*/  LDSM.16.M88.4 R32, [R199+0x1c000] ;  /* 0x01c00000c720783b */ /* 0x000fe20000000200 */
[----:B-1----:R-:W-:Y:S01]  /*5f90*/  @P0 IADD3 R0, R239, -0x40, RZ ;  /* 0xffffffc0ef000810 */ /* 0x002fe20007ffe0ff */
[----:B------:R-:W-:Y:S01]  /*5fa0*/  IMAD.MOV.U32 R2, RZ, RZ, 0x4 ;  /* 0x00000004ff027424 */ /* 0x000fe200078e00ff */
[----:B------:R-:W-:Y:S01]  /*5fb0*/  ULOP3.LUT UR9, UR8, 0x1, URZ, 0xc0, !UPT ;  /* 0x0000000108097892 */ /* 0x000fe2000f8ec03f */
[----:B------:R-:W-:Y:S01]  /*5fc0*/  IMAD.MOV.U32 R185, RZ, RZ, c[0x0][0x22c] ;  /* 0x00008b00ffb97624 */ /* 0x000fe200078e00ff */
[----:B------:R-:W1:Y:S01]  /*5fd0*/  LDSM.16.MT88.4 R16, [R196] ;  /* 0x00000000c410783b */ /* 0x000e620000004200 */
[----:B------:R-:W-:Y:S01]  /*5fe0*/  IMAD.MOV.U32 R186, RZ, RZ, c[0x0][0x22c] ;  /* 0x00008b00ffba7624 */ /* 0x000fe200078e00ff */
[----:B------:R-:W-:Y:S01]  /*5ff0*/  UISETP.NE.U32.AND UP0, UPT, UR9, 0x1, UPT ;  /* 0x000000010900788c */ /* 0x000fe2000bf05070 */
[----:B------:R-:W-:Y:S01]  /*6000*/  IMAD R185, R185, c[0x0][0x1c0], RZ ;  /* 0x00007000b9b97a24 */ /* 0x000fe200078e02ff */
[----:B------:R-:W-:Y:S01]  /*6010*/  UISETP.GT.AND UP2, UPT, UR8, UR4, UPT ;  /* 0x000000040800728c */ /* 0x000fe2000bf44270 */
[----:B------:R-:W2:Y:S01]  /*6020*/  LDSM.16.M88.4 R28, [R199+0x1d000] ;  /* 0x01d00000c71c783b */ /* 0x000ea20000000200 */
[----:B------:R-:W-:Y:S01]  /*6030*/  IMAD R186, R186, c[0x0][0x1c0], RZ ;  /* 0x00007000baba7a24 */ /* 0x000fe200078e02ff */
[----:B------:R-:W-:Y:S01]  /*6040*/  @UP3 UIADD3 UR11, UP1, UR46, -0x100, URZ ;  /* 0xffffff002e0b3890 */ /* 0x000fe2000ff3e03f */
[----:B------:R-:W-:Y:S01]  /*6050*/  IMAD.SHL.U32 R185, R185, 0x10, RZ ;  /* 0x00000010b9b97824 */ /* 0x000fe200078e00ff */
[----:B------:R-:W-:Y:S01]  /*6060*/  UIADD3 UR8, UR8, -0x1, URZ ;  /* 0xffffffff08087890 */ /* 0x000fe2000fffe03f */
[----:B------:R-:W3:Y:S01]  /*6070*/  LDSM.16.MT88.4 R164, [R196+0x4000] ;  /* 0x00400000c4a4783b */ /* 0x000ee20000004200 */
[----:B------:R-:W-:Y:S01]  /*6080*/  IMAD R186, R186, 0x18, RZ ;  /* 0x00000018baba7824 */ /* 0x000fe200078e02ff */
[----:B------:R-:W-:Y:S01]  /*6090*/  @UP3 UIADD3.X UR9, UR47, -0x1, URZ, UP1, !UPT ;  /* 0xffffffff2f093890 */ /* 0x000fe20008ffe43f */
[----:B------:R-:W-:Y:S02]  /*60a0*/  IMAD.MOV.U32 R189, RZ, RZ, c[0x0][0x22c] ;  /* 0x00008b00ffbd7624 */ /* 0x000fe400078e00ff */
[----:B------:R-:W-:Y:S01]  /*60b0*/  LDSM.16.M88.4 R168, [R200+0x1c000] ;  /* 0x01c00000c8a8783b */ /* 0x000fe20000000200 */
[----:B------:R-:W-:Y:S02]  /*60c0*/  IMAD.MOV.U32 R188, RZ, RZ, c[0x0][0x22c] ;  /* 0x00008b00ffbc7624 */ /* 0x000fe400078e00ff */
[----:B------:R-:W-:Y:S02]  /*60d0*/  IMAD R189, R189, c[0x0][0x1c0], RZ ;  /* 0x00007000bdbd7a24 */ /* 0x000fe400078e02ff */
[----:B------:R-:W4:Y:S01]  /*60e0*/  LDSM.16.MT88.4 R172, [R196+0x800] ;  /* 0x00080000c4ac783b */ /* 0x000f220000004200 */
[----:B------:R-:W-:Y:S02]  /*60f0*/  IMAD R188, R188, c[0x0][0x1c0], RZ ;  /* 0x00007000bcbc7a24 */ /* 0x000fe400078e02ff */
[----:B------:R-:W-:Y:S02]  /*6100*/  IMAD.SHL.U32 R189, R189, 0x20, RZ ;  /* 0x00000020bdbd7824 */ /* 0x000fe400078e00ff */
[----:B------:R-:W3:Y:S01]  /*6110*/  LDSM.16.M88.4 R176, [R200+0x1d000] ;  /* 0x01d00000c8b0783b */ /* 0x000ee20000000200 */
[----:B------:R-:W-:Y:S02]  /*6120*/  IMAD R188, R188, 0x28, RZ ;  /* 0x00000028bcbc7824 */ /* 0x000fe400078e02ff */
[----:B------:R-:W-:Y:S02]  /*6130*/  IMAD.MOV.U32 R187, RZ, RZ, c[0x0][0x22c] ;  /* 0x00008b00ffbb7624 */ /* 0x000fe400078e00ff */
[----:B------:R-:W3:Y:S02]  /*6140*/  LDSM.16.MT88.4 R180, [R196+0x4800] ;  /* 0x00480000c4b4783b */ /* 0x000ee40000004200 */
[----:B------:R-:W-:Y:S04]  /*6150*/  IMAD R187, R187, c[0x0][0x1c0], RZ ;  /* 0x00007000bbbb7a24 */ /* 0x000fe800078e02ff */
[----:B------:R-:W-:Y:S01]  /*6160*/  IMAD R187, R187, 0x38, RZ ;  /* 0x00000038bbbb7824 */ /* 0x000fe200078e02ff */
        /* <DEDUP_REMOVED lines=79> */
[----:B------:R-:W3:Y:S07]  /*6660*/  LDSM.16.MT88.4 R164, [R196+0x7800] ;  /* 0x00780000c4a4783b */ /* 0x000eee0000004200 */
[-C--:B-1----:R-:W-:Y:S08]  /*6670*/  HMMA.16816.F32 R4, R172, R176.reuse, R4 ;  /* 0x000000b0ac04723c */ /* 0x082ff00000001804 */
[C---:B--2---:R-:W-:Y:S08]  /*6680*/  HMMA.16816.F32 R8, R180.reuse, R176, R8 ;  /* 0x000000b0b408723c */ /* 0x044ff00000001808 */
[-C--:B------:R-:W-:Y:S08]  /*6690*/  HMMA.16816.F32 R12, R180, R178.reuse, R12 ;  /* 0x000000b2b40c723c */ /* 0x080ff0000000180c */
[C---:B------:R-:W-:Y:S08]  /*66a0*/  HMMA.16816.F32 R16, R172.reuse, R178, R16 ;  /* 0x000000b2ac10723c */ /* 0x040ff00000001810 */
[-C--:B---3--:R-:W-:Y:S08]  /*66b0*/  HMMA.16816.F32 R20, R172, R164.reuse, R20 ;  /* 0x000000a4ac14723c */ /* 0x088ff00000001814 */
[C---:B------:R-:W-:Y:S07]  /*66c0*/  HMMA.16816.F32 R24, R180.reuse, R164, R24 ;  /* 0x000000a4b418723c */ /* 0x040fee0000001818 */
[----:B------:R-:W-:Y:S01]  /*66d0*/  @P0 IMAD.WIDE R164, R0, R2, UR46 ;  /* 0x0000002e00a40e25 */ /* 0x000fe2000f8e0202 */
[-C--:B------:R-:W-:Y:S01]  /*66e0*/  HMMA.16816.F32 R28, R180, R166.reuse, R28 ;  /* 0x000000a6b41c723c */ /* 0x080fe2000000181c */
[----:B------:R-:W-:Y:S02]  /*66f0*/  @UP3 UMOV UR46, UR11 ;  /* 0x0000000b002e3c82 */ /* 0x000fe40008000000 */
[----:B------:R-:W-:Y:S01]  /*6700*/  @UP3 UMOV UR47, UR9 ;  /* 0x00000009002f3c82 */ /* 0x000fe20008000000 */
[----:B------:R1:W5:Y:S01]  /*6710*/  @P0 LDG.E R243, [R164.64] ;  /* 0x00000026a4f30981 */ /* 0x000362000c1e1900 */
[CC--:B------:R-:W-:Y:S03]  /*6720*/  LEA R2, P2, R238.reuse, R210.reuse, 0x2 ;  /* 0x000000d2ee027211 */ /* 0x0c0fe600078410ff */
[----:B------:R-:W-:Y:S01]  /*6730*/  HMMA.16816.F32 R32, R172, R166, R32 ;  /* 0x000000a6ac20723c */ /* 0x000fe20000001820 */
[----:B------:R1:W5:Y:S03]  /*6740*/  @P0 LDG.E R242, [R164.64+0x20] ;  /* 0x00002026a4f20981 */ /* 0x000366000c1e1900 */
[-C--:B------:R-:W-:Y:S02]  /*6750*/  LEA.HI.X.SX32 R3, R238, R211.reuse, 0x2, P2 ;  /* 0x000000d3ee037211 */ /* 0x080fe400010f16ff */
[----:B------:R1:W5:Y:S01]  /*6760*/  @P0 LDG.E R241, [R164.64+0x80] ;  /* 0x00008026a4f10981 */ /* 0x000362000c1e1900 */
[CC--:B------:R-:W-:Y:S04]  /*6770*/  LEA R168, P2, R186.reuse, R210.reuse, 0x2 ;  /* 0x000000d2baa87211 */ /* 0x0c0fe800078410ff */
[----:B------:R1:W5:Y:S01]  /*6780*/  @P0 LDG.E R240, [R164.64+0xa0] ;  /* 0x0000a026a4f00981 */ /* 0x000362000c1e1900 */
[CC--:B------:R-:W-:Y:S02]  /*6790*/  LEA R170, P0, R185.reuse, R210.reuse, 0x2 ;  /* 0x000000d2b9aa7211 */ /* 0x0c0fe400078010ff */
[-C--:B------:R-:W-:Y:S01]  /*67a0*/  LEA.HI.X.SX32 R169, R186, R211.reuse, 0x2, P2 ;  /* 0x000000d3baa97211 */ /* 0x080fe200010f16ff */
[----:B------:R-:W-:Y:S01]  /*67b0*/  IMAD.MOV.U32 R186, RZ, RZ, c[0x0][0x22c] ;  /* 0x00008b00ffba7624 */ /* 0x000fe200078e00ff */
[----:B------:R2:W-:Y:S01]  /*67c0*/  RED.E.ADD.F32.FTZ.RN.STRONG.GPU [R210.64], R4 ;  /* 0x00000004d200798e */ /* 0x0005e2000c10e7a6 */
[-C--:B------:R-:W-:Y:S02]  /*67d0*/  LEA.HI.X.SX32 R171, R185, R211.reuse, 0x2, P0 ;  /* 0x000000d3b9ab7211 */ /* 0x080fe400000f16ff */
[CC--:B------:R-:W-:Y:S01]  /*67e0*/  LEA R166, P0, R189.reuse, R210.reuse, 0x2 ;  /* 0x000000d2bda67211 */ /* 0x0c0fe200078010ff */
[----:B------:R-:W-:Y:S01]  /*67f0*/  IMAD R186, R186, c[0x0][0x1c0], RZ ;  /* 0x00007000baba7a24 */ /* 0x000fe200078e02ff */
[----:B------:R3:W-:Y:S02]  /*6800*/  RED.E.ADD.F32.FTZ.RN.STRONG.GPU [R2.64], R5 ;  /* 0x000000050200798e */ /* 0x0007e4000c10e7a6 */
[-C--:B------:R-:W-:Y:S01]  /*6810*/  LEA.HI.X.SX32 R167, R189, R211.reuse, 0x2, P0 ;  /* 0x000000d3bda77211 */ /* 0x080fe200000f16ff */
[----:B------:R-:W-:Y:S02]  /*6820*/  IMAD R186, R186, 0x30, RZ ;  /* 0x00000030baba7824 */ /* 0x000fe400078e02ff */
[----:B------:R4:W-:Y:S05]  /*6830*/  RED.E.ADD.F32.FTZ.RN.STRONG.GPU [R170.64], R6 ;  /* 0x00000006aa00798e */ /* 0x0009ea000c10e7a6 */
[----:B------:R4:W-:Y:S01]  /*6840*/  RED.E.ADD.F32.FTZ.RN.STRONG.GPU [R168.64], R7 ;  /* 0x00000007a800798e */ /* 0x0009e2000c10e7a6 */
[CC--:B-1----:R-:W-:Y:S04]  /*6850*/  LEA R164, P3, R188.reuse, R210.reuse, 0x2 ;  /* 0x000000d2bca47211 */ /* 0x0c2fe800078610ff */
[----:B------:R1:W-:Y:S01]  /*6860*/  RED.E.ADD.F32.FTZ.RN.STRONG.GPU [R166.64], R8 ;  /* 0x00000008a600798e */ /* 0x0003e2000c10e7a6 */
[-C--:B------:R-:W-:Y:S02]  /*6870*/  LEA.HI.X.SX32 R165, R188, R211.reuse, 0x2, P3 ;  /* 0x000000d3bca57211 */ /* 0x080fe400018f16ff */
[CC--:B--2---:R-:W-:Y:S03]  /*6880*/  LEA R4, P2, R186.reuse, R210.reuse, 0x2 ;  /* 0x000000d2ba047211 */ /* 0x0c4fe600078410ff */
[----:B------:R2:W-:Y:S01]  /*6890*/  RED.E.ADD.F32.FTZ.RN.STRONG.GPU [R164.64], R9 ;  /* 0x00000009a400798e */ /* 0x0005e2000c10e7a6 */
[-C--:B---3--:R-:W-:Y:S01]  /*68a0*/  LEA.HI.X.SX32 R5, R186, R211.reuse, 0x2, P2 ;  /* 0x000000d3ba057211 */ /* 0x088fe200010f16ff */
[----:B------:R-:W-:Y:S04]  /*68b0*/  IMAD.MOV.U32 R186, RZ, RZ, c[0x0][0x22c] ;  /* 0x00008b00ffba7624 */ /* 0x000fe800078e00ff */
[----:B------:R3:W-:Y:S01]  /*68c0*/  RED.E.ADD.F32.FTZ.RN.STRONG.GPU [R4.64], R10 ;  /* 0x0000000a0400798e */ /* 0x0007e2000c10e7a6 */
[CC--:B----4-:R-:W-:Y:S01]  /*68d0*/  LEA R6, P0, R187.reuse, R210.reuse, 0x2 ;  /* 0x000000d2bb067211 */ /* 0x0d0fe200078010ff */
[----:B------:R-:W-:Y:S03]  /*68e0*/  IMAD R186, R186, c[0x0][0x1c0], RZ ;  /* 0x00007000baba7a24 */ /* 0x000fe600078e02ff */
[-C--:B------:R-:W-:Y:S01]  /*68f0*/  LEA.HI.X.SX32 R7, R187, R211.reuse, 0x2, P0 ;  /* 0x000000d3bb077211 */ /* 0x080fe200000f16ff */
[----:B------:R-:W-:Y:S04]  /*6900*/  IMAD.SHL.U32 R186, R186, 0x10, RZ ;  /* 0x00000010baba7824 */ /* 0x000fe800078e00ff */
[----:B------:R4:W-:Y:S01]  /*6910*/  RED.E.ADD.F32.FTZ.RN.STRONG.GPU [R6.64], R11 ;  /* 0x0000000b0600798e */ /* 0x0009e2000c10e7a6 */
[C---:B------:R-:W-:Y:S02]  /*6920*/  IADD3 R178, R186.reuse, 0x20, RZ ;  /* 0x00000020bab27810 */ /* 0x040fe40007ffe0ff */
[C---:B------:R-:W-:Y:S02]  /*6930*/  IADD3 R176, R186.reuse, 0x20, RZ ;  /* 0x00000020bab07810 */ /* 0x040fe40007ffe0ff */
[----:B------:R-:W-:Y:S01]  /*6940*/  RED.E.ADD.F32.FTZ.RN.STRONG.GPU [R210.64+0x80], R16 ;  /* 0x00008010d200798e */ /* 0x000fe2000c10e7a6 */
[----:B------:R-:W-:Y:S01]  /*6950*/  IADD3 R177, R186, 0x20, RZ ;  /* 0x00000020bab17810 */ /* 0x000fe20007ffe0ff */
[----:B------:R-:W-:Y:S01]  /*6960*/  IMAD.MOV.U32 R186, RZ, RZ, c[0x0][0x22c] ;  /* 0x00008b00ffba7624 */ /* 0x000fe200078e00ff */
[CC--:B-1----:R-:W-:Y:S01]  /*6970*/  LEA R8, P3, R251.reuse, R210.reuse, 0x2 ;  /* 0x000000d2fb087211 */ /* 0x0c2fe200078610ff */
[C---:B------:R-:W-:Y:S01]  /*6980*/  IMAD.IADD R176, R238.reuse, 0x1, R176 ;  /* 0x00000001eeb07824 */ /* 0x040fe200078e02b0 */
[----:B------:R1:W-:Y:S01]  /*6990*/  RED.E.ADD.F32.FTZ.RN.STRONG.GPU [R2.64+0x80], R17 ;  /* 0x000080110200798e */ /* 0x0003e2000c10e7a6 */
[----:B------:R-:W-:Y:S01]  /*69a0*/  IMAD.IADD R177, R238, 0x1, R177 ;  /* 0x00000001eeb17824 */ /* 0x000fe200078e02b1 */
[-C--:B--2---:R-:W-:Y:S01]  /*69b0*/  LEA.HI.X.SX32 R9, R251, R211.reuse, 0x2, P3 ;  /* 0x000000d3fb097211 */ /* 0x084fe200018f16ff */
[----:B------:R-:W-:Y:S02]  /*69c0*/  IMAD R186, R186, c[0x0][0x1c0], RZ ;  /* 0x00007000baba7a24 */ /* 0x000fe400078e02ff */
[----:B------:R-:W-:Y:S01]  /*69d0*/  IMAD.IADD R177, R238, 0x1, R177 ;  /* 0x00000001eeb17824 */ /* 0x000fe200078e02b1 */
[-C--:B---3--:R-:W-:Y:S01]  /*69e0*/  LEA R4, P0, R178, R210.reuse, 0x2 ;  /* 0x000000d2b2047211 */ /* 0x088fe200078010ff */
[----:B------:R-:W-:Y:S03]  /*69f0*/  IMAD.SHL.U32 R186, R186, 0x10, RZ ;  /* 0x00000010baba7824 */ /* 0x000fe600078e00ff */
[-C--:B------:R-:W-:Y:S02]  /*6a00*/  LEA.HI.X.SX32 R5, R178, R211.reuse, 0x2, P0 ;  /* 0x000000d3b2057211 */ /* 0x080fe400000f16ff */
[CC--:B------:R-:W-:Y:S02]  /*6a10*/  LEA R10, P0, R177.reuse, R210.reuse, 0x2 ;  /* 0x000000d2b10a7211 */ /* 0x0c0fe400078010ff */
[----:B------:R-:W-:Y:S01]  /*6a20*/  IADD3 R170, R186, 0x40, RZ ;  /* 0x00000040baaa7810 */ /* 0x000fe20007ffe0ff */
[----:B------:R2:W-:Y:S01]  /*6a30*/  RED.E.ADD.F32.FTZ.RN.STRONG.GPU [R4.64], R18 ;  /* 0x000000120400798e */ /* 0x0005e2000c10e7a6 */
[CC--:B----4-:R-:W-:Y:S02]  /*6a40*/  LEA R6, P2, R176.reuse, R210.reuse, 0x2 ;  /* 0x000000d2b0067211 */ /* 0x0d0fe400078410ff */
[-C--:B------:R-:W-:Y:S02]  /*6a50*/  LEA.HI.X.SX32 R11, R177, R211.reuse, 0x2, P0 ;  /* 0x000000d3b10b7211 */ /* 0x080fe400000f16ff */
[-C--:B------:R-:W-:Y:S01]  /*6a60*/  LEA.HI.X.SX32 R7, R176, R211.reuse, 0x2, P2 ;  /* 0x000000d3b0077211 */ /* 0x080fe200010f16ff */
[----:B------:R-:W-:Y:S01]  /*6a70*/  IMAD.IADD R176, R238, 0x1, R250 ;  /* 0x00000001eeb07824 */ /* 0x000fe200078e02fa */
[C---:B------:R-:W-:Y:S02]  /*6a80*/  IADD3 R0, R186.reuse, 0x40, RZ ;  /* 0x00000040ba007810 */ /* 0x040fe40007ffe0ff */
[----:B------:R-:W-:Y:S01]  /*6a90*/  IADD3 R168, R186, 0x40, RZ ;  /* 0x00000040baa87810 */ /* 0x000fe20007ffe0ff */
[----:B------:R3:W-:Y:S01]  /*6aa0*/  RED.E.ADD.F32.FTZ.RN.STRONG.GPU [R6.64], R19 ;  /* 0x000000130600798e */ /* 0x0007e2000c10e7a6 */
[C---:B-1----:R-:W-:Y:S01]  /*6ab0*/  IADD3 R17, R185.reuse, 0x60, RZ ;  /* 0x00000060b9117810 */ /* 0x042fe20007ffe0ff */
[C---:B------:R-:W-:Y:S01]  /*6ac0*/  IMAD.IADD R0, R238.reuse, 0x1, R0 ;  /* 0x00000001ee007824 */ /* 0x040fe200078e0200 */
[----:B------:R-:W-:Y:S01]  /*6ad0*/  IADD3 R16, R185, 0x60, RZ ;  /* 0x00000060b9107810 */ /* 0x000fe20007ffe0ff */
[C---:B------:R-:W-:Y:S01]  /*6ae0*/  IMAD.IADD R168, R238.reuse, 0x1, R168 ;  /* 0x00000001eea87824 */ /* 0x040fe200078e02a8 */
[----:B------:R-:W-:Y:S03]  /*6af0*/  RED.E.ADD.F32.FTZ.RN.STRONG.GPU [R10.64], R12 ;  /* 0x0000000c0a00798e */ /* 0x000fe6000c10e7a6 */
[C---:B------:R-:W-:Y:S02]  /*6b00*/  IMAD.IADD R168, R238.reuse, 0x1, R168 ;  /* 0x00000001eea87824 */ /* 0x040fe400078e02a8 */
[----:B------:R1:W-:Y:S01]  /*6b10*/  RED.E.ADD.F32.FTZ.RN.STRONG.GPU [R8.64], R13 ;  /* 0x0000000d0800798e */ /* 0x0003e2000c10e7a6 */
[----:B------:R-:W-:Y:S01]  /*6b20*/  IMAD.IADD R16, R238, 0x1, R16 ;  /* 0x00000001ee107824 */ /* 0x000fe200078e0210 */
[CC--:B--2---:R-:W-:Y:S04]  /*6b30*/  LEA R4, P2, R250.reuse, R210.reuse, 0x2 ;  /* 0x000000d2fa047211 */ /* 0x0c4fe800078410ff */
[-C--:B------:R-:W-:Y:S05]  /*6b40*/  LEA.HI.X.SX32 R5, R250, R211.reuse, 0x2, P2 ;  /* 0x000000d3fa057211 */ /* 0x080fea00010f16ff */
[----:B------:R2:W-:Y:S01]  /*6b50*/  RED.E.ADD.F32.FTZ.RN.STRONG.GPU [R4.64], R14 ;  /* 0x0000000e0400798e */ /* 0x0005e2000c10e7a6 */
[CC--:B---3--:R-:W-:Y:S04]  /*6b60*/  LEA R6, P0, R176.reuse, R210.reuse, 0x2 ;  /* 0x000000d2b0067211 */ /* 0x0c8fe800078010ff */
[-C--:B------:R-:W-:Y:S05]  /*6b70*/  LEA.HI.X.SX32 R7, R176, R211.reuse, 0x2, P0 ;  /* 0x000000d3b0077211 */ /* 0x080fea00000f16ff */
[----:B------:R3:W-:Y:S01]  /*6b80*/  RED.E.ADD.F32.FTZ.RN.STRONG.GPU [R6.64], R15 ;  /* 0x0000000f0600798e */ /* 0x0007e2000c10e7a6 */
[CC--:B-1----:R-:W-:Y:S04]  /*6b90*/  LEA R8, P3, R249.reuse, R210.reuse, 0x2 ;  /* 0x000000d2f9087211 */ /* 0x0c2fe800078610ff */
[----:B------:R-:W-:Y:S01]  /*6ba0*/  RED.E.ADD.F32.FTZ.RN.STRONG.GPU [R210.64+0x100], R20 ;  /* 0x00010014d200798e */ /* 0x000fe2000c10e7a6 */
[-C--:B------:R-:W-:Y:S04]  /*6bb0*/  LEA.HI.X.SX32 R9, R249, R211.reuse, 0x2, P3 ;  /* 0x000000d3f9097211 */ /* 0x080fe800018f16ff */
[----:B------:R-:W-:Y:S05]  /*6bc0*/  RED.E.ADD.F32.FTZ.RN.STRONG.GPU [R2.64+0x100], R21 ;  /* 0x000100150200798e */ /* 0x000fea000c10e7a6 */
[----:B------:R-:W-:Y:S01]  /*6bd0*/  LDSM.16.MT88.4 R12, [R197+0x1e000] ;  /* 0x01e00000c50c783b */ /* 0x000fe20000004200 */
[CC--:B--2---:R-:W-:Y:S04]  /*6be0*/  LEA R4, P0, R170.reuse, R210.reuse, 0x2 ;  /* 0x000000d2aa047211 */ /* 0x0c4fe800078010ff */
[-C--:B------:R-:W-:Y:S02]  /*6bf0*/  LEA.HI.X.SX32 R5, R170, R211.reuse, 0x2, P0 ;  /* 0x000000d3aa057211 */ /* 0x080fe400000f16ff */
[-C--:B------:R-:W-:Y:S03]  /*6c00*/  LEA R10, P0, R168, R210.reuse, 0x2 ;  /* 0x000000d2a80a7211 */ /* 0x080fe600078010ff */
[----:B------:R1:W-:Y:S01]  /*6c10*/  RED.E.ADD.F32.FTZ.RN.STRONG.GPU [R4.64], R22 ;  /* 0x000000160400798e */ /* 0x0003e2000c10e7a6 */
[-C--:B---3--:R-:W-:Y:S02]  /*6c20*/  LEA R6, P2, R0, R210.reuse, 0x2 ;  /* 0x000000d200067211 */ /* 0x088fe400078410ff */
[-C--:B------:R-:W-:Y:S02]  /*6c30*/  LEA.HI.X.SX32 R11, R168, R211.reuse, 0x2, P0 ;  /* 0x000000d3a80b7211 */ /* 0x080fe400000f16ff */
[-C--:B------:R-:W-:Y:S01]  /*6c40*/  LEA.HI.X.SX32 R7, R0, R211.reuse, 0x2, P2 ;  /* 0x000000d300077211 */ /* 0x080fe200010f16ff */
[----:B------:R-:W-:Y:S01]  /*6c50*/  IMAD.IADD R0, R238, 0x1, R248 ;  /* 0x00000001ee007824 */ /* 0x000fe200078e02f8 */
[----:B------:R-:W-:Y:S05]  /*6c60*/  LDSM.16.MT88.4 R168, [R198+0x2800] ;  /* 0x00280000c6a8783b */ /* 0x000fea0000004200 */
[----:B------:R2:W-:Y:S05]  /*6c70*/  RED.E.ADD.F32.FTZ.RN.STRONG.GPU [R6.64], R23 ;  /* 0x000000170600798e */ /* 0x0005ea000c10e7a6 */
[----:B------:R3:W-:Y:S05]  /*6c80*/  RED.E.ADD.F32.FTZ.RN.STRONG.GPU [R10.64], R24 ;  /* 0x000000180a00798e */ /* 0x0007ea000c10e7a6 */
[----:B------:R4:W-:Y:S01]  /*6c90*/  RED.E.ADD.F32.FTZ.RN.STRONG.GPU [R8.64], R25 ;  /* 0x000000190800798e */ /* 0x0009e2000c10e7a6 */
[CC--:B-1----:R-:W-:Y:S04]  /*6ca0*/  LEA R4, P2, R248.reuse, R210.reuse, 0x2 ;  /* 0x000000d2f8047211 */ /* 0x0c2fe800078410ff */
[----:B------:R-:W-:Y:S01]  /*6cb0*/  LDSM.16.MT88.4 R20, [R198+0x2000] ;  /* 0x00200000c614783b */ /* 0x000fe20000004200 */
[-C--:B------:R-:W-:Y:S05]  /*6cc0*/  LEA.HI.X.SX32 R5, R248, R211.reuse, 0x2, P2 ;  /* 0x000000d3f8057211 */ /* 0x080fea00010f16ff */
[----:B------:R1:W-:Y:S01]  /*6cd0*/  RED.E.ADD.F32.FTZ.RN.STRONG.GPU [R4.64], R26 ;  /* 0x0000001a0400798e */ /* 0x0003e2000c10e7a6 */
[CC--:B--2---:R-:W-:Y:S04]  /*6ce0*/  LEA R6, P0, R0.reuse, R210.reuse, 0x2 ;  /* 0x000000d200067211 */ /* 0x0c4fe800078010ff */
[-C--:B------:R-:W-:Y:S02]  /*6cf0*/  LEA.HI.X.SX32 R7, R0, R211.reuse, 0x2, P0 ;  /* 0x000000d300077211 */ /* 0x080fe400000f16ff */
[----:B------:R-:W-:Y:S02]  /*6d00*/  IADD3 R0, R185, 0x60, RZ ;  /* 0x00000060b9007810 */ /* 0x000fe40007ffe0ff */
[-C--:B---3--:R-:W-:Y:S01]  /*6d10*/  LEA R10, P0, R16, R210.reuse, 0x2 ;  /* 0x000000d2100a7211 */ /* 0x088fe200078010ff */
[----:B------:R2:W-:Y:S02]  /*6d20*/  RED.E.ADD.F32.FTZ.RN.STRONG.GPU [R6.64], R27 ;  /* 0x0000001b0600798e */ /* 0x0005e4000c10e7a6 */
[----:B------:R-:W-:Y:S01]  /*6d30*/  IMAD.IADD R0, R238, 0x1, R0 ;  /* 0x00000001ee007824 */ /* 0x000fe200078e0200 */
[-C--:B------:R-:W-:Y:S02]  /*6d40*/  LEA.HI.X.SX32 R11, R16, R211.reuse, 0x2, P0 ;  /* 0x000000d3100b7211 */ /* 0x080fe400000f16ff */
[----:B------:R-:W-:Y:S01]  /*6d50*/  RED.E.ADD.F32.FTZ.RN.STRONG.GPU [R210.64+0x180], R32 ;  /* 0x00018020d200798e */ /* 0x000fe2000c10e7a6 */
[----:B------:R-:W-:Y:S04]  /*6d60*/  IMAD.IADD R0, R238, 0x1, R0 ;  /* 0x00000001ee007824 */ /* 0x000fe800078e0200 */
[----:B------:R3:W-:Y:S01]  /*6d70*/  RED.E.ADD.F32.FTZ.RN.STRONG.GPU [R2.64+0x180], R33 ;  /* 0x000180210200798e */ /* 0x0007e2000c10e7a6 */
[CC--:B----4-:R-:W-:Y:S02]  /*6d80*/  LEA R8, P4, R0.reuse, R210.reuse, 0x2 ;  /* 0x000000d200087211 */ /* 0x0d0fe400078810ff */
[CC--:B-1----:R-:W-:Y:S02]  /*6d90*/  LEA R4, P2, R17.reuse, R210.reuse, 0x2 ;  /* 0x000000d211047211 */ /* 0x0c2fe400078410ff */
[-C--:B------:R-:W-:Y:S01]  /*6da0*/  LEA.HI.X.SX32 R9, R0, R211.reuse, 0x2, P4 ;  /* 0x000000d300097211 */ /* 0x080fe200020f16ff */
[----:B------:R-:W-:Y:S01]  /*6db0*/  IMAD.IADD R0, R206, 0x1, R198 ;  /* 0x00000001ce007824 */ /* 0x000fe200078e02c6 */
        /* <DEDUP_REMOVED lines=8> */
[-C--:B------:R-:W-:Y:S04]  /*6e40*/  LEA.HI.X.SX32 R3, R252, R211.reuse, 0x2, P0 ;  /* 0x000000d3fc037211 */ /* 0x080fe800000f16ff */
[----:B------:R-:W-:Y:S01]  /*6e50*/  RED.E.ADD.F32.FTZ.RN.STRONG.GPU [R6.64], R29 ;  /* 0x0000001d0600798e */ /* 0x000fe2000c10e7a6 */
[----:B------:R-:W-:Y:S04]  /*6e60*/  PLOP3.LUT P0, PT, PT, PT, UP2, 0x80, 0x0 ;  /* 0x000000000000781c */ /* 0x000fe80003f0f028 */
[----:B------:R-:W-:Y:S05]  /*6e70*/  LDSM.16.MT88.4 R8, [R198] ;  /* 0x00000000c608783b */ /* 0x000fea0000004200 */
[----:B------:R-:W-:Y:S01]  /*6e80*/  LDSM.16.MT88.4 R24, [R0+0x2000] ;  /* 0x002000000018783b */ /* 0x000fe20000004200 */
[C---:B-1----:R-:W-:Y:S04]  /*6e90*/  LEA R4, P2, R246.reuse, R210, 0x2 ;  /* 0x000000d2f6047211 */ /* 0x042fe800078410ff */
[----:B------:R-:W-:Y:S01]  /*6ea0*/  LDSM.16.MT88.4 R32, [R197+0x1e800] ;  /* 0x01e80000c520783b */ /* 0x000fe20000004200 */
[----:B------:R-:W-:Y:S02]  /*6eb0*/  LEA.HI.X.SX32 R5, R246, R211, 0x2, P2 ;  /* 0x000000d3f6057211 */ /* 0x000fe400010f16ff */
[----:B------:R-:W-:Y:S01]  /*6ec0*/  PLOP3.LUT P2, PT, PT, PT, UP0, 0x80, 0x0 ;  /* 0x000000000000781c */ /* 0x000fe20003f4f008 */
[----:B------:R-:W-:Y:S01]  /*6ed0*/  @UP3 UIADD3 UR6, UP0, UR6, -0x100, URZ ;  /* 0xffffff0006063890 */ /* 0x000fe2000ff1e03f */
[----:B------:R-:W-:Y:S03]  /*6ee0*/  LDSM.16.MT88.4 R164, [R0+0x800] ;  /* 0x0008000000a4783b */ /* 0x000fe60000004200 */
[----:B------:R-:W-:Y:S02]  /*6ef0*/  @UP3 UIADD3.X UR31, UR31, -0x1, URZ, UP0, !UPT ;  /* 0xffffffff1f1f3890 */ /* 0x000fe400087fe43f */
[----:B------:R-:W-:Y:S05]  /*6f00*/  RED.E.ADD.F32.FTZ.RN.STRONG.GPU [R4.64], R30 ;  /* 0x0000001e0400798e */ /* 0x000fea000c10e7a6 */
[----:B------:R-:W1:Y:S05]  /*6f10*/  LDSM.16.MT88.4 R4, [R197+0x1c000] ;  /* 0x01c00000c504783b */ /* 0x000e6a0000004200 */
        /* <DEDUP_REMOVED lines=84> */
.L_x_787:
[----:B------:R-:W2:Y:S01]  /*7460*/  LDL R172, [R1+0x10] ;  /* 0x0000100001ac7983 */ /* 0x000ea20000100800 */
[----:B------:R-:W-:Y:S01]  /*7470*/  FMUL.FTZ R58, R58, c[0x0][0x2dc] ;  /* 0x0000b7003a3a7a20 */ /* 0x000fe20000410000 */
[----:B------:R-:W-:-:S02]  /*7480*/  ULDC.64 UR6, c[0x0][0x3a0] ;  /* 0x0000e80000067ab9 */ /* 0x000fc40000000a00 */
[----:B------:R-:W3:Y:S01]  /*7490*/  LDL R171, [R1+0x1c] ;  /* 0x00001c0001ab7983 */ /* 0x000ee20000100800 */
[----:B------:R-:W-:Y:S01]  /*74a0*/  FMUL.FTZ R27, R59, c[0x0][0x2dc] ;  /* 0x0000b7003b1b7a20 */ /* 0x000fe20000410000 */
[----:B------:R-:W-:Y:S02]  /*74b0*/  ULDC.64 UR4, c[0x0][0x3a8] ;  /* 0x0000ea0000047ab9 */ /* 0x000fe40000000a00 */
[----:B------:R-:W4:Y:S01]  /*74c0*/  LDL R173, [R1+0x34] ;  /* 0x0000340001ad7983 */ /* 0x000f220000100800 */
[----:B------:R-:W-:Y:S02]  /*74d0*/  FMUL.FTZ R60, R60, c[0x0][0x2dc] ;  /* 0x0000b7003c3c7a20 */ /* 0x000fe40000410000 */
[----:B------:R-:W-:Y:S01]  /*74e0*/  FMUL.FTZ R24, R61, c[0x0][0x2dc] ;  /* 0x0000b7003d187a20 */ /* 0x000fe20000410000 */
[----:B------:R-:W4:Y:S01]  /*74f0*/  LDL R59, [R1+0x14] ;  /* 0x00001400013b7983 */ /* 0x000f220000100800 */
[----:B------:R-:W-:-:S03]  /*7500*/  F2FP.PACK_AB R27, R27, R58 ;  /* 0x0000003a1b1b723e */ /* 0x000fc600000000ff */
[----:B------:R-:W-:Y:S01]  /*7510*/  F2FP.PACK_AB R24, R24, R60 ;  /* 0x0000003c1818723e */ /* 0x000fe200000000ff */
[----:B------:R-:W4:Y:S04]  /*7520*/  LDL R58, [R1+0x20] ;  /* 0x00002000013a7983 */ /* 0x000f280000100800 */
[----:B------:R-:W4:Y:S04]  /*7530*/  LDL R60, [R1+0x30] ;  /* 0x00003000013c7983 */ /* 0x000f280000100800 */
[----:B------:R-:W4:Y:S04]  /*7540*/  LDL.64 R174, [R1+0x28] ;  /* 0x0000280001ae7983 */ /* 0x000f280000100a00 */
[----:B------:R-:W4:Y:S01]  /*7550*/  LDL R170, [R1+0x4] ;  /* 0x0000040001aa7983 */ /* 0x000f220000100800 */
[----:B------:R-:W-:-:S02]  /*7560*/  FMUL.FTZ R100, R100, c[0x0][0x2e0] ;  /* 0x0000b80064647a20 */ /* 0x000fc40000410000 */
[----:B-1----:R-:W-:Y:S02]  /*7570*/  FMUL.FTZ R7, R101, c[0x0][0x2e0] ;  /* 0x0000b80065077a20 */ /* 0x002fe40000410000 */
        /* <DEDUP_REMOVED lines=111> */
[----:B------:R-:W-:Y:S02]  /*7c70*/  F2FP.PACK_AB R154, R155, R154 ;  /* 0x0000009a9b9a723e */ /* 0x000fe400000000ff */
[----:B------:R-:W-:Y:S02]  /*7c80*/  F2FP.PACK_AB R156, R157, R156 ;  /* 0x0000009c9d9c723e */ /* 0x000fe400000000ff */
[----:B------:R-:W-:Y:S02]  /*7c90*/  F2FP.PACK_AB R158, R159, R158 ;  /* 0x0000009e9f9e723e */ /* 0x000fe400000000ff */
[----:B------:R-:W-:Y:S02]  /*7ca0*/  F2FP.PACK_AB R38, R168, R169 ;  /* 0x000000a9a826723e */ /* 0x000fe400000000ff */
[----:B------:R-:W-:-:S02]  /*7cb0*/  F2FP.PACK_AB R37, R37, R167 ;  /* 0x000000a72525723e */ /* 0x000fc400000000ff */
        /* <DEDUP_REMOVED lines=20> */
[----:B------:R-:W1:Y:S01]  /*7e00*/  S2R R55, SR_CTAID.Y ;  /* 0x0000000000377919 */ /* 0x000e620000002600 */
[----:B------:R-:W-:Y:S01]  /*7e10*/  FMUL.FTZ R22, R69, c[0x0][0x2dc] ;  /* 0x0000b70045167a20 */ /* 0x000fe20000410000 */
[----:B------:R-:W-:Y:S01]  /*7e20*/  F2FP.PACK_AB R28, R28, R56 ;  /* 0x000000381c1c723e */ /* 0x000fe200000000ff */
[----:B------:R-:W-:-:S02]  /*7e30*/  FMUL.FTZ R70, R70, c[0x0][0x2dc] ;  /* 0x0000b70046467a20 */ /* 0x000fc40000410000 */
        /* <DEDUP_REMOVED lines=18> */
[----:B--2---:R-:W-:Y:S04]  /*7f60*/  STS [R172], R7 ;  /* 0x00000007ac007388 */ /* 0x004fe80000000800 */
[----:B------:R1:W-:Y:S04]  /*7f70*/  STS [R172+0x400], R6 ;  /* 0x00040006ac007388 */ /* 0x0003e80000000800 */
[----:B---3--:R-:W-:Y:S04]  /*7f80*/  STS [R171], R40 ;  /* 0x00000028ab007388 */ /* 0x008fe80000000800 */
[----:B----4-:R2:W-:Y:S04]  /*7f90*/  STS [R173], R39 ;  /* 0x00000027ad007388 */ /* 0x0105e80000000800 */
[----:B------:R-:W-:Y:S04]  /*7fa0*/  STS [R172+0x2000], R42 ;  /* 0x0020002aac007388 */ /* 0x000fe80000000800 */
[----:B------:R-:W-:Y:S04]  /*7fb0*/  STS [R172+0x2400], R41 ;  /* 0x00240029ac007388 */ /* 0x000fe80000000800 */
[----:B------:R-:W-:Y:S04]  /*7fc0*/  STS [R171+0x2000], R45 ;  /* 0x0020002dab007388 */ /* 0x000fe80000000800 */
[----:B------:R-:W-:Y:S04]  /*7fd0*/  STS [R171+0x2400], R44 ;  /* 0x0024002cab007388 */ /* 0x000fe80000000800 */
        /* <DEDUP_REMOVED lines=35> */
[----:B------:R-:W-:-:S03]  /*8210*/  FMUL.FTZ R84, R84, c[0x0][0x2dc] ;  /* 0x0000b70054547a20 */ /* 0x000fc60000410000 */
[----:B------:R-:W-:Y:S01]  /*8220*/  STS [R60+0x8000], R25 ;  /* 0x008000193c007388 */ /* 0x000fe20000000800 */
[----:B------:R-:W-:-:S03]  /*8230*/  FMUL.FTZ R14, R85, c[0x0][0x2dc] ;  /* 0x0000b700550e7a20 */ /* 0x000fc60000410000 */
[----:B------:R-:W-:Y:S01]  /*8240*/  STS [R59+0xa000], R28 ;  /* 0x00a0001c3b007388 */ /* 0x000fe20000000800 */
[----:B------:R-:W-:Y:S01]  /*8250*/  FMUL.FTZ R86, R86, c[0x0][0x2dc] ;  /* 0x0000b70056567a20 */ /* 0x000fe20000410000 */
[----:B------:R-:W-:Y:S02]  /*8260*/  F2FP.PACK_AB R20, R20, R72 ;  /* 0x000000481414723e */ /* 0x000fe400000000ff */
[----:B------:R-:W-:Y:S01]  /*8270*/  STS [R59+0xa400], R27 ;  /* 0x00a4001b3b007388 */ /* 0x000fe20000000800 */
[----:B------:R-:W-:Y:S01]  /*8280*/  FMUL.FTZ R13, R87, c[0x0][0x2dc] ;  /* 0x0000b700570d7a20 */ /* 0x000fe20000410000 */
[----:B------:R-:W-:Y:S02]  /*8290*/  F2FP.PACK_AB R19, R19, R74 ;  /* 0x0000004a1313723e */ /* 0x000fe400000000ff */
        /* <DEDUP_REMOVED lines=25> */
[----:B------:R-:W-:-:S03]  /*8430*/  F2FP.PACK_AB R12, R12, R88 ;  /* 0x000000580c0c723e */ /* 0x000fc600000000ff */
[----:B------:R-:W3:Y:S01]  /*8440*/  S2R R56, SR_CTAID.Z ;  /* 0x0000000000387919 */ /* 0x000ee20000002700 */
[----:B------:R-:W-:-:S03]  /*8450*/  F2FP.PACK_AB R11, R11, R90 ;  /* 0x0000005a0b0b723e */ /* 0x000fc600000000ff */
[----:B------:R-:W-:Y:S01]  /*8460*/  STS [R172+0xe400], R19 ;  /* 0x00e40013ac007388 */ /* 0x000fe20000000800 */
[----:B------:R-:W-:Y:S01]  /*8470*/  SHF.R.S32.HI R3, RZ, 0x1f, R174 ;  /* 0x0000001fff037819 */ /* 0x000fe200000114ae */
[----:B------:R-:W-:Y:S02]  /*8480*/  UIMAD UR8, UR42, UR6, URZ ;  /* 0x000000062a0872a4 */ /* 0x000fe4000f8e023f */
[----:B------:R-:W-:Y:S01]  /*8490*/  STS [R171+0xe000], R16 ;  /* 0x00e00010ab007388 */ /* 0x000fe20000000800 */
[----:B------:R-:W-:Y:S02]  /*84a0*/  MOV R4, UR43 ;  /* 0x0000002b00047c02 */ /* 0x000fe40008000f00 */
[----:B------:R-:W-:Y:S01]  /*84b0*/  MOV R2, R174 ;  /* 0x000000ae00027202 */ /* 0x000fe20000000f00 */
[----:B------:R-:W-:Y:S01]  /*84c0*/  STS [R171+0xe400], R15 ;  /* 0x00e4000fab007388 */ /* 0x000fe20000000800 */
[----:B------:R-:W-:-:S03]  /*84d0*/  F2FP.PACK_AB R8, R8, R92 ;  /* 0x0000005c0808723e */ /* 0x000fc600000000ff */
[----:B------:R-:W4:Y:S01]  /*84e0*/  S2R R57, SR_TID.X ;  /* 0x0000000000397919 */ /* 0x000f220000002100 */
[----:B------:R-:W-:-:S03]  /*84f0*/  F2FP.PACK_AB R0, R0, R94 ;  /* 0x0000005e0000723e */ /* 0x000fc600000000ff */
[----:B------:R-:W-:Y:S01]  /*8500*/  STS [R59+0xc000], R14 ;  /* 0x00c0000e3b007388 */ /* 0x000fe20000000800 */
[----:B------:R-:W-:-:S03]  /*8510*/  UIMAD UR8, UR43, UR7, UR8 ;  /* 0x000000072b0872a4 */ /* 0x000fc6000f8e0208 */
[----:B------:R-:W-:Y:S01]  /*8520*/  STS [R59+0xc400], R13 ;  /* 0x00c4000d3b007388 */ /* 0x000fe20000000800 */
[----:B------:R-:W-:-:S03]  /*8530*/  IMAD.WIDE.U32 R4, R4, c[0x0][0x3a0], R2 ;  /* 0x0000e80004047a25 */ /* 0x000fc600078e0002 */
[----:B------:R-:W-:Y:S01]  /*8540*/  STS [R58+0xc000], R10 ;  /* 0x00c0000a3a007388 */ /* 0x000fe20000000800 */
[----:B-1----:R-:W-:-:S03]  /*8550*/  SHF.R.S32.HI R6, RZ, 0x1f, R55 ;  /* 0x0000001fff067819 */ /* 0x002fc60000011437 */
[----:B------:R-:W-:Y:S04]  /*8560*/  STS [R58+0xc400], R9 ;  /* 0x00c400093a007388 */ /* 0x000fe80000000800 */
[----:B------:R-:W-:Y:S04]  /*8570*/  STS [R59+0xe000], R12 ;  /* 0x00e0000c3b007388 */ /* 0x000fe80000000800 */
[----:B------:R-:W-:Y:S01]  /*8580*/  STS [R59+0xe400], R11 ;  /* 0x00e4000b3b007388 */ /* 0x000fe20000000800 */
[----:B------:R-:W-:-:S03]  /*8590*/  MOV R43, UR43 ;  /* 0x0000002b002b7c02 */ /* 0x000fc60008000f00 */
[----:B------:R-:W-:Y:S01]  /*85a0*/  STS [R58+0xe000], R8 ;  /* 0x00e000083a007388 */ /* 0x000fe20000000800 */
[----:B------:R-:W-:-:S03]  /*85b0*/  UIMAD UR42, UR42, UR4, URZ ;  /* 0x000000042a2a72a4 */ /* 0x000fc6000f8e023f */
[----:B------:R1:W-:Y:S01]  /*85c0*/  STS [R58+0xe400], R0 ;  /* 0x00e400003a007388 */ /* 0x0003e20000000800 */
[----:B------:R-:W-:Y:S01]  /*85d0*/  IADD3 R5, R5, UR8, RZ ;  /* 0x0000000805057c10 */ /* 0x000fe2000fffe0ff */
[----:B------:R-:W-:Y:S01]  /*85e0*/  IMAD R7, R6, c[0x0][0x388], RZ ;  /* 0x0000e20006077a24 */ /* 0x000fe200078e02ff */
[----:B------:R-:W-:Y:S01]  /*85f0*/  UIMAD UR42, UR43, UR5, UR42 ;  /* 0x000000052b2a72a4 */ /* 0x000fe2000f8e022a */
[----:B------:R-:W-:-:S04]  /*8600*/  IMAD.WIDE.U32 R2, R43, c[0x0][0x3a8], R2 ;  /* 0x0000ea002b027a25 */ /* 0x000fc800078e0002 */
[C---:B------:R-:W-:Y:S02]  /*8610*/  IMAD R7, R55.reuse, c[0x0][0x38c], R7 ;  /* 0x0000e30037077a24 */ /* 0x040fe400078e0207 */
[----:B------:R-:W-:Y:S01]  /*8620*/  IMAD.WIDE.U32 R4, R55, c[0x0][0x388], R4 ;  /* 0x0000e20037047a25 */ /* 0x000fe200078e0004 */
[----:B------:R-:W-:-:S03]  /*8630*/  IADD3 R3, R3, UR42, RZ ;  /* 0x0000002a03037c10 */ /* 0x000fc6000fffe0ff */
[----:B------:R-:W-:Y:S01]  /*8640*/  IMAD R6, R6, c[0x0][0x390], RZ ;  /* 0x0000e40006067a24 */ /* 0x000fe200078e02ff */
[----:B------:R-:W-:Y:S02]  /*8650*/  IADD3 R5, R5, R7, RZ ;  /* 0x0000000705057210 */ /* 0x000fe40007ffe0ff */
[----:B---3--:R-:W-:Y:S01]  /*8660*/  SHF.R.S32.HI R7, RZ, 0x1f, R56 ;  /* 0x0000001fff077819 */ /* 0x008fe20000011438 */
[C---:B------:R-:W-:Y:S01]  /*8670*/  IMAD R6, R55.reuse, c[0x0][0x394], R6 ;  /* 0x0000e50037067a24 */ /* 0x040fe200078e0206 */
[----:B----4-:R-:W-:Y:S01]  /*8680*/  SHF.R.S32.HI R43, RZ, 0x1f, R57 ;  /* 0x0000001fff2b7819 */ /* 0x010fe20000011439 */
[----:B------:R-:W-:Y:S01]  /*8690*/  IMAD.WIDE.U32 R2, R55, c[0x0][0x390], R2 ;  /* 0x0000e40037027a25 */ /* 0x000fe200078e0002 */
[----:B------:R-:W-:Y:S01]  /*86a0*/  SHF.L.U32 R76, R170, 0x1, RZ ;  /* 0x00000001aa4c7819 */ /* 0x000fe200000006ff */
[----:B------:R-:W-:Y:S02]  /*86b0*/  BAR.SYNC.DEFER_BLOCKING 0x0 ;  /* 0x0000000000007b1d */ /* 0x000fe40000010000 */
[----:B--2---:R-:W-:Y:S01]  /*86c0*/  IMAD R39, R7, c[0x0][0x3b8], RZ ;  /* 0x0000ee0007277a24 */ /* 0x004fe200078e02ff */
[----:B------:R-:W-:Y:S01]  /*86d0*/  LEA.HI R43, R43, R57, RZ, 0x3 ;  /* 0x000000392b2b7211 */ /* 0x000fe200078f18ff */
[----:B------:R-:W-:Y:S01]  /*86e0*/  IMAD.WIDE.U32 R4, R56, c[0x0][0x3b8], R4 ;  /* 0x0000ee0038047a25 */ /* 0x000fe200078e0004 */
[----:B------:R-:W-:-:S03]  /*86f0*/  IADD3 R3, R3, R6, RZ ;  /* 0x0000000603037210 */ /* 0x000fc60007ffe0ff */
[C---:B------:R-:W-:Y:S01]  /*8700*/  IMAD R39, R56.reuse, c[0x0][0x3bc], R39 ;  /* 0x0000ef0038277a24 */ /* 0x040fe200078e0227 */
[----:B-1----:R-:W-:Y:S01]  /*8710*/  SHF.R.S32.HI R0, RZ, 0x3, R43 ;  /* 0x00000003ff007819 */ /* 0x002fe2000001142b */
[----:B------:R-:W-:Y:S02]  /*8720*/  IMAD R40, R7, c[0x0][0x3c0], RZ ;  /* 0x0000f00007287a24 */ /* 0x000fe400078e02ff */
[C---:B------:R-:W-:Y:S01]  /*8730*/  IMAD.WIDE.U32 R6, R56.reuse, c[0x0][0x3c0], R2 ;  /* 0x0000f00038067a25 */ /* 0x040fe200078e0002 */
[----:B------:R-:W-:Y:S02]  /*8740*/  IADD3 R3, R5, R39, RZ ;  /* 0x0000002705037210 */ /* 0x000fe40007ffe0ff */
[----:B------:R-:W-:Y:S01]  /*8750*/  SHF.R.S32.HI R5, RZ, 0x1f, R0 ;  /* 0x0000001fff057819 */ /* 0x000fe20000011400 */
[----:B------:R-:W-:Y:S01]  /*8760*/  IMAD R40, R56, c[0x0][0x3c4], R40 ;  /* 0x0000f10038287a24 */ /* 0x000fe200078e0228 */
[----:B------:R-:W1:Y:S04]  /*8770*/  LDS.128 R60, [R76+0xc000] ;  /* 0x00c000004c3c7984 */ /* 0x000e680000000c00 */
[----:B------:R-:W2:Y:S01]  /*8780*/  LDS.128 R68, [R76+0x10000] ;  /* 0x010000004c447984 */ /* 0x000ea20000000c00 */
[----:B------:R-:W-:-:S03]  /*8790*/  MOV R2, R4 ;  /* 0x0000000400027202 */ /* 0x000fc60000000f00 */
[----:B------:R-:W3:Y:S04]  /*87a0*/  LDS.128 R72, [R76+0xd000] ;  /* 0x00d000004c487984 */ /* 0x000ee80000000c00 */
[----:B------:R-:W4:Y:S01]  /*87b0*/  LDS.128 R64, [R76+0x11000] ;  /* 0x011000004c407984 */ /* 0x000f220000000c00 */
[----:B------:R-:W-:-:S03]  /*87c0*/  IMAD R4, R5, c[0x0][0x3a0], RZ ;  /* 0x0000e80005047a24 */ /* 0x000fc600078e02ff */
[----:B------:R-:W1:Y:S01]  /*87d0*/  LDS.128 R56, [R76+0xe000] ;  /* 0x00e000004c387984 */ /* 0x000e620000000c00 */
[----:B------:R-:W-:-:S03]  /*87e0*/  IADD3 R7, R7, R40, RZ ;  /* 0x0000002807077210 */ /* 0x000fc60007ffe0ff */
[----:B------:R-:W1:Y:S01]  /*87f0*/  LDS.128 R52, [R76+0x12000] ;  /* 0x012000004c347984 */ /* 0x000e620000000c00 */
[C---:B------:R-:W-:Y:S02]  /*8800*/  IMAD R4, R0.reuse, c[0x0][0x3a4], R4 ;  /* 0x0000e90000047a24 */ /* 0x040fe400078e0204 */
[C---:B------:R-:W-:Y:S01]  /*8810*/  IMAD.WIDE.U32 R2, R0.reuse, c[0x0][0x3a0], R2 ;  /* 0x0000e80000027a25 */ /* 0x040fe200078e0002 */
[----:B------:R-:W1:Y:S03]  /*8820*/  LDS.128 R48, [R76+0xf000] ;  /* 0x00f000004c307984 */ /* 0x000e660000000c00 */
[----:B------:R-:W-:Y:S01]  /*8830*/  IMAD R5, R5, c[0x0][0x3a8], RZ ;  /* 0x0000ea0005057a24 */ /* 0x000fe200078e02ff */
[----:B------:R-:W1:Y:S01]  /*8840*/  LDS.128 R44, [R76+0x13000] ;  /* 0x013000004c2c7984 */ /* 0x000e620000000c00 */
[----:B------:R-:W-:Y:S01]  /*8850*/  IADD3 R3, R3, R4, RZ ;  /* 0x0000000403037210 */ /* 0x000fe20007ffe0ff */
[----:B------:R-:W-:Y:S01]  /*8860*/  IMAD.WIDE.U32 R6, R0, c[0x0][0x3a8], R6 ;  /* 0x0000ea0000067a25 */ /* 0x000fe200078e0006 */
[----:B------:R-:W-:Y:S01]  /*8870*/  USHF.L.U64.HI UR7, UR6, UR20, UR7 ;  /* 0x0000001406077299 */ /* 0x000fe20008010207 */
[----:B------:R-:W1:Y:S01]  /*8880*/  LDS.128 R40, [R76+0x14000] ;  /* 0x014000004c287984 */ /* 0x000e620000000c00 */
[----:B------:R-:W-:Y:S01]  /*8890*/  LEA R4, P0, R2, c[0x0][0x340], 0x1 ;  /* 0x0000d00002047a11 */ /* 0x000fe200078008ff */
[----:B------:R-:W-:-:S02]  /*88a0*/  IMAD R8, R0, c[0x0][0x3ac], R5 ;  /* 0x0000eb0000087a24 */ /* 0x000fc400078e0205 */
[----:B------:R-:W1:Y:S01]  /*88b0*/  LDS.128 R24, [R76+0x18000] ;  /* 0x018000004c187984 */ /* 0x000e620000000c00 */
[----:B------:R-:W-:-:S03]  /*88c0*/  USHF.L.U32 UR6, UR6, 0x6, URZ ;  /* 0x0000000606067899 */ /* 0x000fc6000800063f */
[----:B------:R-:W2:Y:S04]  /*88d0*/  LDS.128 R36, [R76+0x15000] ;  /* 0x015000004c247984 */ /* 0x000ea80000000c00 */
[----:B------:R-:W3:Y:S04]  /*88e0*/  LDS.128 R20, [R76+0x19000] ;  /* 0x019000004c147984 */ /* 0x000ee80000000c00 */
[----:B------:R-:W4:Y:S04]  /*88f0*/  LDS.128 R32, [R76+0x16000] ;  /* 0x016000004c207984 */ /* 0x000f280000000c00 */
[----:B------:R-:W4:Y:S01]  /*8900*/  LDS.128 R16, [R76+0x1a000] ;  /* 0x01a000004c107984 */ /* 0x000f220000000c00 */
[----:B------:R-:W-:-:S03]  /*8910*/  LEA.HI.X R5, R2, c[0x0][0x344], R3, 0x1, P0 ;  /* 0x0000d10002057a11 */ /* 0x000fc600000f0c03 */
[----:B------:R-:W4:Y:S01]  /*8920*/  LDS.128 R28, [R76+0x17000] ;  /* 0x017000004c1c7984 */ /* 0x000f220000000c00 */
[----:B------:R-:W-:-:S03]  /*8930*/  IADD3 R0, R7, R8, RZ ;  /* 0x0000000807007210 */ /* 0x000fc60007ffe0ff */
[----:B------:R-:W4:Y:S01]  /*8940*/  LDS.128 R12, [R76+0x1b000] ;  /* 0x01b000004c0c7984 */ /* 0x000f220000000c00 */
        /* <DEDUP_REMOVED lines=32> */
.L_x_784:
        /* <DEDUP_REMOVED lines=11> */
.L_x_791:
[----:B------:R-:W-:Y:S05]  /*8c00*/  EXIT ;  /* 0x000000000000794d */ /* 0x000fea0003800000 */
.L_x_793:
        /* <DEDUP_REMOVED lines=15> */
.L_x_1084:


//--------------------- .text._ZN5flash44flash_bwd_dq_dk_dv_loop_seqk_parallel_kernelI23Flash_bwd_kernel_traitsILi128ELi64ELi128ELi8ELi2ELi4ELi2ELb0ELb0EN7cutlass6half_tE19Flash_kernel_traitsILi128ELi64ELi128ELi8ES3_EELb0ELb1ELb0ELb0ELb1ELb1ELb1EEEvNS_16Flash_bwd_paramsE --------------------------
	.section	.text._ZN5flash44flash_bwd_dq_dk_dv_loop_seqk_parallel_kernelI23Flash_bwd_kernel_traitsILi128ELi64ELi128ELi8ELi2ELi4ELi2ELb0ELb0EN7cutlass6half_tE19Flash_kernel_traitsILi128ELi64ELi128ELi8ES3_EELb0ELb1ELb0ELb0ELb1ELb1ELb1EEEvNS_16Flash_bwd_paramsE,"ax",@progbits
	.sectioninfo	@"SHI_REGISTERS=255"
	.align	128
        .global         _ZN5flash44flash_bwd_dq_dk_dv_loop_seqk_parallel_kernelI23Flash_bwd_kernel_traitsILi128ELi64ELi128ELi8ELi2ELi4ELi2ELb0ELb0EN7cutlass6half_tE19Flash_kernel_traitsILi128ELi64ELi128ELi8ES3_EELb0ELb1ELb0ELb0ELb1ELb1ELb1EEEvNS_16Flash_bwd_paramsE
        .type           _ZN5flash44flash_bwd_dq_dk_dv_loop_seqk_parallel_kernelI23Flash_bwd_kernel_traitsILi128ELi64ELi128ELi8ELi2ELi4ELi2ELb0ELb0EN7cutlass6half_tE19Flash_kernel_traitsILi128ELi64ELi128ELi8ES3_EELb0ELb1ELb0ELb0ELb1ELb1ELb1EEEvNS_16Flash_bwd_paramsE,@function
        .size           _ZN5flash44flash_bwd_dq_dk_dv_loop_seqk_parallel_kernelI23Flash_bwd_kernel_traitsILi128ELi64ELi128ELi8ELi2ELi4ELi2ELb0ELb0EN7cutlass6half_tE19Flash_kernel_traitsILi128ELi64ELi128ELi8ES3_EELb0ELb1ELb0ELb0ELb1ELb1ELb1EEEvNS_16Flash_bwd_paramsE,(.L_x_1085 - _ZN5flash44flash_bwd_dq_dk_dv_loop_seqk_parallel_kernelI23Flash_bwd_kernel_traitsILi128ELi64ELi128ELi8ELi2ELi4ELi2ELb0ELb0EN7cutlass6half_tE19Flash_kernel_traitsILi128ELi64ELi128ELi8ES3_EELb0ELb1ELb0ELb0ELb1ELb1ELb1EEEvNS_16Flash_bwd_paramsE)
        .other          _ZN5flash44flash_bwd_dq_dk_dv_loop_seqk_parallel_kernelI23Flash_bwd_kernel_traitsILi128ELi64ELi128ELi8ELi2ELi4ELi2ELb0ELb0EN7cutlass6half_tE19Flash_kernel_traitsILi128ELi64ELi128ELi8ES3_EELb0ELb1ELb0ELb0ELb1ELb1ELb1EEEvNS_16Flash_bwd_paramsE,@"STO_CUDA_ENTRY STV_DEFAULT"
_ZN5flash44flash_bwd_dq_dk_dv_loop_seqk_parallel_kernelI23Flash_bwd_kernel_traitsILi128ELi64ELi128ELi8ELi2ELi4ELi2ELb0ELb0EN7cutlass6half_tE19Flash_kernel_traitsILi128ELi64ELi128ELi8ES3_EELb0ELb1ELb0ELb0ELb1ELb1ELb1EEEvNS_16Flash_bwd_paramsE:
.text._ZN5flash44flash_bwd_dq_dk_dv_loop_seqk_parallel_kernelI23Flash_bwd_kernel_traitsILi128ELi64ELi128ELi8ELi2ELi4ELi2ELb0ELb0EN7cutlass6half_tE19Flash_kernel_traitsILi128ELi64ELi128ELi8ES3_EELb0ELb1ELb0ELb0ELb1ELb1ELb1EEEvNS_16Flash_bwd_paramsE:
        /* <DEDUP_REMOVED lines=112> */
[----:B------:R-:W-:Y:S01]  /*0700*/  STL [R1+0x28], R8 ;  /* 0x0000280801007387 */ /* 0x000fe20000100800 */
        /* <DEDUP_REMOVED lines=24> */
[----:B------:R-:W-:Y:S01]  /*0890*/  IMAD.SHL.U32 R217, R6, 0x2, RZ ;  /* 0x0000000206d97824 */ /* 0x000fe200078e00ff */
[----:B------:R-:W-:Y:S01]  /*08a0*/  LEA R7, R7, 0xc000, 0x1 ;  /* 0x0000c00007077811 */ /* 0x000fe200078e08ff */
        /* <DEDUP_REMOVED lines=37> */
[----:B------:R-:W-:Y:S02]  /*0b00*/  IMAD.IADD R225, R225, 0x1, R224 ;  /* 0x00000001e1e17824 */ /* 0x000fe400078e02e0 */
        /* <DEDUP_REMOVED lines=11> */
.L_x_802:
        /* <DEDUP_REMOVED lines=31> */
[----:B------:R-:W-:Y:S05]  /*0db0*/  @P0 BRA `(.L_x_794) ;  /* 0x00007a2000000947 */ /* 0x000fea0003800000 */
        /* <DEDUP_REMOVED lines=73> */
.L_x_795:
[----:B------:R-:W-:-:S04]  /*1250*/  UIMAD UR45, UR43, UR18, UR42 ;  /* 0x000000122b2d72a4 */ /* 0x000fc8000f8e022a */
[----:B------:R-:W-:Y:S02]  /*1260*/  UIMAD UR45, UR45, UR17, URZ ;  /* 0x000000112d2d72a4 */ /* 0x000fe4000f8e023f */
.L_x_796:
        /* <DEDUP_REMOVED lines=43> */
[----:B------:R-:W3:Y:S01]  /*1520*/  LDL R24, [R1+0x28] ;  /* 0x0000280001187983 */ /* 0x000ee20000100800 */
        /* <DEDUP_REMOVED lines=222> */
[----:B------:R1:W2:Y:S04]  /*2310*/  LDG.E R7, [R2.64] ;  /* 0x0000002402077981 */ /* 0x0002a8000c1e1900 */
[----:B------:R1:W3:Y:S04]  /*2320*/  LDG.E R6, [R2.64+0x20] ;  /* 0x0000202402067981 */ /* 0x0002e8000c1e1900 */
[----:B------:R1:W4:Y:S04]  /*2330*/  LDG.E R5, [R2.64+0x80] ;  /* 0x0000802402057981 */ /* 0x000328000c1e1900 */
[----:B-1----:R1:W5:Y:S01]  /*2340*/  LDG.E R3, [R2.64+0xa0] ;  /* 0x0000a02402037981 */ /* 0x002362000c1e1900 */
[----:B------:R-:W-:Y:S01]  /*2350*/  LEA.HI R0, R21, R22, RZ, 0x4 ;  /* 0x0000001615007211 */ /* 0x000fe200078f20ff */
[----:B------:R-:W-:Y:S01]  /*2360*/  IMAD.MOV.U32 R215, RZ, RZ, 0x20 ;  /* 0x00000020ffd77424 */ /* 0x000fe200078e00ff */
[----:B------:R-:W-:Y:S01]  /*2370*/  UIADD3 UR9, UR38, UR12, URZ ;  /* 0x0000000c26097290 */ /* 0x000fe2000fffe03f */
[----:B------:R-:W-:Y:S01]  /*2380*/  IMAD.MOV.U32 R192, RZ, RZ, 0x40 ;  /* 0x00000040ffc07424 */ /* 0x000fe200078e00ff */
[----:B------:R-:W-:Y:S01]  /*2390*/  LOP3.LUT R0, R0, 0xfffffff0, RZ, 0xc0, !PT ;  /* 0xfffffff000007812 */ /* 0x000fe200078ec0ff */
[----:B------:R-:W-:Y:S01]  /*23a0*/  IMAD.MOV.U32 R159, RZ, RZ, RZ ;  /* 0x000000ffff9f7224 */ /* 0x000fe200078e00ff */
[----:B------:R-:W-:-:S03]  /*23b0*/  UIADD3 UR9, -UR39, 0x80, UR9 ;  /* 0x0000008027097890 */ /* 0x000fc6000fffe109 */
[----:B------:R-:W-:-:S05]  /*23c0*/  IMAD.IADD R0, R22, 0x1, -R0 ;  /* 0x0000000116007824 */ /* 0x000fca00078e0a00 */
        /* <DEDUP_REMOVED lines=13> */
[----:B------:R-:W-:Y:S01]  /*24a0*/  IMAD.SHL.U32 R206, R0, 0x2, RZ ;  /* 0x0000000200ce7824 */ /* 0x000fe200078e00ff */
[----:B-----5:R1:W-:Y:S04]  /*24b0*/  STL [R1], R3 ;  /* 0x0000000301007387 */ /* 0x0203e80000100800 */
[----:B--2---:R1:W-:Y:S04]  /*24c0*/  STL [R1+0xc], R7 ;  /* 0x00000c0701007387 */ /* 0x0043e80000100800 */
[----:B----4-:R1:W-:Y:S04]  /*24d0*/  STL [R1+0x4], R5 ;  /* 0x0000040501007387 */ /* 0x0103e80000100800 */
[----:B---3--:R1:W-:Y:S02]  /*24e0*/  STL [R1+0x8], R6 ;  /* 0x0000080601007387 */ /* 0x0083e40000100800 */
[----:B------:R-:W-:Y:S01]  /*24f0*/  IMAD.MOV.U32 R0, RZ, RZ, c[0x0][0x22c] ;  /* 0x00008b00ff007624 */ /* 0x000fe200078e00ff */
[----:B------:R-:W-:Y:S01]  /*2500*/  SHF.L.U64.HI R2, R13, 0x2, R4 ;  /* 0x000000020d027819 */ /* 0x000fe20000010204 */
[----:B------:R-:W-:-:S02]  /*2510*/  IMAD.SHL.U32 R207, R216, 0x2, RZ ;  /* 0x00000002d8cf7824 */ /* 0x000fc400078e00ff */
[----:B------:R-:W-:Y:S02]  /*2520*/  IMAD R0, R0, c[0x0][0x1c0], RZ ;  /* 0x0000700000007a24 */ /* 0x000fe400078e02ff */
[----:B------:R2:W-:Y:S01]  /*2530*/  STL [R1+0x2c], R2 ;  /* 0x00002c0201007387 */ /* 0x0005e20000100800 */
[----:B------:R-:W-:Y:S01]  /*2540*/  IADD3 R208, R215, R207, RZ ;  /* 0x000000cfd7d07210 */ /* 0x000fe20007ffe0ff */
[C---:B-1----:R-:W-:Y:S02]  /*2550*/  IMAD.SHL.U32 R5, R0.reuse, 0x10, RZ ;  /* 0x0000001000057824 */ /* 0x042fe400078e00ff */
[----:B------:R-:W-:-:S03]  /*2560*/  IMAD.SHL.U32 R241, R0, 0x8, RZ ;  /* 0x0000000800f17824 */ /* 0x000fc600078e00ff */
[C---:B------:R-:W-:Y:S02]  /*2570*/  IADD3 R4, R5.reuse, 0x20, RZ ;  /* 0x0000002005047810 */ /* 0x040fe40007ffe0ff */
[----:B------:R-:W-:Y:S02]  /*2580*/  IADD3 R3, R5, 0x40, RZ ;  /* 0x0000004005037810 */ /* 0x000fe40007ffe0ff */
[----:B------:R-:W-:-:S03]  /*2590*/  IADD3 R4, R241, R4, RZ ;  /* 0x00000004f1047210 */ /* 0x000fc60007ffe0ff */
[C---:B------:R-:W-:Y:S02]  /*25a0*/  IMAD.IADD R3, R241.reuse, 0x1, R3 ;  /* 0x00000001f1037824 */ /* 0x040fe400078e0203 */
[----:B------:R-:W-:-:S03]  /*25b0*/  IMAD.IADD R4, R241, 0x1, R4 ;  /* 0x00000001f1047824 */ /* 0x000fc600078e0204 */
[C---:B------:R-:W-:Y:S02]  /*25c0*/  IADD3 R3, R241.reuse, R3, RZ ;  /* 0x00000003f1037210 */ /* 0x040fe40007ffe0ff */
[----:B------:R-:W-:-:S03]  /*25d0*/  IADD3 R4, R241, R4, RZ ;  /* 0x00000004f1047210 */ /* 0x000fc60007ffe0ff */
[----:B------:R-:W-:Y:S01]  /*25e0*/  IMAD.IADD R3, R241, 0x1, R3 ;  /* 0x00000001f1037824 */ /* 0x000fe200078e0203 */
[----:B--2---:R-:W-:Y:S01]  /*25f0*/  SHF.L.U32 R2, R13, 0x2, RZ ;  /* 0x000000020d027819 */ /* 0x004fe200000006ff */
[----:B------:R-:W-:-:S03]  /*2600*/  IMAD.IADD R4, R241, 0x1, R4 ;  /* 0x00000001f1047824 */ /* 0x000fc600078e0204 */
[C---:B------:R-:W-:Y:S01]  /*2610*/  IADD3 R3, R241.reuse, R3, RZ ;  /* 0x00000003f1037210 */ /* 0x040fe20007ffe0ff */
[----:B------:R1:W-:Y:S01]  /*2620*/  STL [R1+0x30], R2 ;  /* 0x0000300201007387 */ /* 0x0003e20000100800 */
[----:B------:R-:W-:-:S03]  /*2630*/  IADD3 R0, R241, R4, RZ ;  /* 0x00000004f1007210 */ /* 0x000fc60007ffe0ff */
[----:B------:R-:W-:Y:S04]  /*2640*/  STL [R1+0x18], R4 ;  /* 0x0000180401007387 */ /* 0x000fe80000100800 */
[----:B------:R2:W-:Y:S04]  /*2650*/  STL [R1+0x14], R3 ;  /* 0x0000140301007387 */ /* 0x0005e80000100800 */
[----:B------:R3:W-:Y:S01]  /*2660*/  STL [R1+0x24], R0 ;  /* 0x0000240001007387 */ /* 0x0007e20000100800 */
[----:B-1----:R-:W-:-:S04]  /*2670*/  IADD3 R2, R5, 0x60, RZ ;  /* 0x0000006005027810 */ /* 0x002fc80007ffe0ff */
[C---:B------:R-:W-:Y:S01]  /*2680*/  IADD3 R2, R241.reuse, R2, RZ ;  /* 0x00000002f1027210 */ /* 0x040fe20007ffe0ff */
[----:B--2---:R-:W-:-:S04]  /*2690*/  IMAD.IADD R3, R241, 0x1, R3 ;  /* 0x00000001f1037824 */ /* 0x004fc800078e0203 */
[----:B------:R-:W-:-:S05]  /*26a0*/  IMAD.IADD R2, R241, 0x1, R2 ;  /* 0x00000001f1027824 */ /* 0x000fca00078e0202 */
[----:B------:R-:W-:-:S05]  /*26b0*/  IADD3 R2, R241, R2, RZ ;  /* 0x00000002f1027210 */ /* 0x000fca0007ffe0ff */
[----:B------:R-:W-:-:S05]  /*26c0*/  IMAD.IADD R2, R241, 0x1, R2 ;  /* 0x00000001f1027824 */ /* 0x000fca00078e0202 */
[----:B---3--:R-:W-:Y:S01]  /*26d0*/  IADD3 R0, R241, R2, RZ ;  /* 0x00000002f1007210 */ /* 0x008fe20007ffe0ff */
[----:B------:R1:W-:Y:S04]  /*26e0*/  STL [R1+0x10], R2 ;  /* 0x0000100201007387 */ /* 0x0003e80000100800 */
[----:B------:R1:W-:Y:S04]  /*26f0*/  STL [R1+0x20], R3 ;  /* 0x0000200301007387 */ /* 0x0003e80000100800 */
[----:B------:R1:W-:Y:S02]  /*2700*/  STL [R1+0x1c], R0 ;  /* 0x00001c0001007387 */ /* 0x0003e40000100800 */
.L_x_800:
[----:B------:R-:W0:Y:S01]  /*2710*/  LDGDEPBAR ;  /* 0x00000000000079af */ /* 0x000e220000000000 */
[C---:B-1----:R-:W-:Y:S01]  /*2720*/  IADD3 R0, R209.reuse, R215, RZ ;  /* 0x000000d7d1007210 */ /* 0x042fe20007ffe0ff */
[----:B------:R-:W-:Y:S01]  /*2730*/  USHF.L.U32 UR7, UR8, 0x6, URZ ;  /* 0x0000000608077899 */ /* 0x000fe2000800063f */
[-C--:B------:R-:W-:Y:S01]  /*2740*/  IADD3 R3, R209, R192.reuse, RZ ;  /* 0x000000c0d1037210 */ /* 0x080fe20007ffe0ff */
[----:B------:R-:W-:Y:S01]  /*2750*/  UISETP.GT.AND UP3, UPT, UR8, UR4, UPT ;  /* 0x000000040800728c */ /* 0x000fe2000bf64270 */
[----:B------:R-:W-:Y:S01]  /*2760*/  IADD3 R2, R0, R192, RZ ;  /* 0x000000c000027210 */ /* 0x000fe20007ffe0ff */
[----:B------:R-:W-:Y:S02]  /*2770*/  UISETP.GE.AND UP0, UPT, UR7, UR9, UPT ;  /* 0x000000090700728c */ /* 0x000fe4000bf06270 */
[----:B------:R-:W2:Y:S04]  /*2780*/  LDL R232, [R1+0x44] ;  /* 0x0000440001e87983 */ /* 0x000ea80000100800 */
[----:B------:R-:W3:Y:S01]  /*2790*/  LDL R231, [R1+0x48] ;  /* 0x0000480001e77983 */ /* 0x000ee20000100800 */
[----:B------:R-:W-:Y:S03]  /*27a0*/  PLOP3.LUT P0, PT, PT, PT, UP0, 0x80, 0x0 ;  /* 0x000000000000781c */ /* 0x000fe60003f0f008 */
[----:B------:R-:W4:Y:S04]  /*27b0*/  LDL R230, [R1+0xc] ;  /* 0x00000c0001e67983 */ /* 0x000f280000100800 */
        /* <DEDUP_REMOVED lines=56> */
[C---:B---3--:R-:W-:Y:S08]  /*2b40*/  HMMA.16816.F32 R8, R164.reuse, R188, R8 ;  /* 0x000000bca408723c */ /* 0x048ff00000001808 */
[-C--:B------:R-:W-:Y:S03]  /*2b50*/  HMMA.16816.F32 R12, R164, R190.reuse, R12 ;  /* 0x000000bea40c723c */ /* 0x080fe6000000180c */
[----:B----4-:R-:W-:Y:S05]  /*2b60*/  FSETP.NEU.FTZ.AND P2, PT, R230, -INF , PT ;  /* 0xff800000e600780b */ /* 0x010fea0003f5d000 */
        /* <DEDUP_REMOVED lines=45> */
[C---:B-1----:R-:W-:Y:S01]  /*2e40*/  HMMA.16816.F32 R8, R164.reuse, R200, R8 ;  /* 0x000000c8a408723c */ /* 0x042fe20000001808 */
[----:B----4-:R-:W-:Y:S04]  /*2e50*/  MOV R2, UR7 ;  /* 0x0000000700027c02 */ /* 0x010fe80008000f00 */
[----:B------:R-:W-:Y:S03]  /*2e60*/  @!P0 IADD3 R2, R2, UR39, R232 ;  /* 0x0000002702028c10 */ /* 0x000fe6000fffe0e8 */
        /* <DEDUP_REMOVED lines=38> */
[----:B----4-:R-:W4:Y:S09]  /*30d0*/  LDL R15, [R1] ;  /* 0x00000000010f7983 */ /* 0x010f320000100800 */
        /* <DEDUP_REMOVED lines=41> */
[----:B------:R-:W2:Y:S01]  /*3370*/  MUFU.TANH R198, R18 ;  /* 0x0000001200c67308 */ /* 0x000ea20000002400 */
[----:B------:R-:W-:Y:S01]  /*3380*/  MOV R2, R242 ;  /* 0x000000f200027202 */ /* 0x000fe20000000f00 */
[----:B------:R-:W-:Y:S01]  /*3390*/  FMUL.FTZ R26, R26, c[0x0][0x2ec] ;  /* 0x0000bb001a1a7a20 */ /* 0x000fe20000410000 */
[----:B------:R-:W-:Y:S01]  /*33a0*/  MOV R6, R251 ;  /* 0x000000fb00067202 */ /* 0x000fe20000000f00 */
[----:B-1----:R-:W-:Y:S02]  /*33b0*/  FMUL.FTZ R8, R229, 1.4426950216293334961 ;  /* 0x3fb8aa3be5087820 */ /* 0x002fe40000410000 */
[----:B------:R-:W-:Y:S02]  /*33c0*/  FMUL.FTZ R27, R27, c[0x0][0x2ec] ;  /* 0x0000bb001b1b7a20 */ /* 0x000fe40000410000 */
[----:B------:R-:W-:Y:S01]  /*33d0*/  FMUL.FTZ R28, R28, c[0x0][0x2ec] ;  /* 0x0000bb001c1c7a20 */ /* 0x000fe20000410000 */
[----:B------:R-:W-:Y:S01]  /*33e0*/  FSEL R8, R8, RZ, P2 ;  /* 0x000000ff08087208 */ /* 0x000fe20001000000 */
[----:B------:R-:W1:Y:S01]  /*33f0*/  MUFU.TANH R196, R19 ;  /* 0x0000001300c47308 */ /* 0x000e620000002400 */
[----:B------:R-:W-:Y:S01]  /*3400*/  @!P0 ISETP.GE.AND P2, PT, R12, R10, PT ;  /* 0x0000000a0c00820c */ /* 0x000fe20003f46270 */
[----:B------:R-:W-:Y:S02]  /*3410*/  FMUL.FTZ R29, R29, c[0x0][0x2ec] ;  /* 0x0000bb001d1d7a20 */ /* 0x000fe40000410000 */
[--C-:B------:R-:W-:Y:S01]  /*3420*/  FFMA.FTZ R4, R3, c[0x0][0x23c], -R8.reuse ;  /* 0x00008f0003047a23 */ /* 0x100fe20000010808 */
[----:B------:R-:W-:Y:S01]  /*3430*/  MOV R3, R203 ;  /* 0x000000cb00037202 */ /* 0x000fe20000000f00 */
[----:B------:R-:W-:Y:S01]  /*3440*/  FMUL.FTZ R30, R30, c[0x0][0x2ec] ;  /* 0x0000bb001e1e7a20 */ /* 0x000fe20000410000 */
[----:B------:R-:W-:Y:S01]  /*3450*/  @!P0 FSEL R3, R203, -INF , !P2 ;  /* 0xff800000cb038808 */ /* 0x000fe20005000000 */
[----:B------:R-:W-:Y:S02]  /*3460*/  FMUL.FTZ R32, R32, c[0x0][0x2ec] ;  /* 0x0000bb0020207a20 */ /* 0x000fe40000410000 */
[----:B------:R1:W-:Y:S01]  /*3470*/  MUFU.EX2 R53, R4 ;  /* 0x0000000400357308 */ /* 0x0003e20000000800 */
[----:B------:R-:W-:Y:S02]  /*3480*/  FMUL.FTZ R33, R33, c[0x0][0x2ec] ;  /* 0x0000bb0021217a20 */ /* 0x000fe40000410000 */
[----:B------:R-:W-:Y:S02]  /*3490*/  FFMA.FTZ R3, R3, c[0x0][0x23c], -R8 ;  /* 0x00008f0003037a23 */ /* 0x000fe40000010808 */
[----:B------:R-:W-:Y:S02]  /*34a0*/  FMUL.FTZ R34, R34, c[0x0][0x2ec] ;  /* 0x0000bb0022227a20 */ /* 0x000fe40000410000 */
[----:B------:R-:W-:Y:S02]  /*34b0*/  FMUL.FTZ R35, R35, c[0x0][0x2ec] ;  /* 0x0000bb0023237a20 */ /* 0x000fe40000410000 */
[----:B------:R-:W-:Y:S01]  /*34c0*/  FMUL.FTZ R31, R31, c[0x0][0x2ec] ;  /* 0x0000bb001f1f7a20 */ /* 0x000fe20000410000 */
[----:B------:R3:W-:Y:S10]  /*34d0*/  MUFU.EX2 R52, R3 ;  /* 0x0000000300347308 */ /* 0x0007f40000000800 */
[----:B------:R-:W2:Y:S01]  /*34e0*/  MUFU.TANH R189, R20 ;  /* 0x0000001400bd7308 */ /* 0x000ea20000002400 */
[----:B-1----:R-:W-:Y:S02]  /*34f0*/  MOV R4, R244 ;  /* 0x000000f400047202 */ /* 0x002fe40000000f00 */
[----:B------:R-:W-:Y:S07]  /*3500*/  @!P0 FSEL R4, R244, -INF , !P3 ;  /* 0xff800000f4048808 */ /* 0x000fee0005800000 */
[----:B------:R-:W1:Y:S10]  /*3510*/  MUFU.TANH R187, R21 ;  /* 0x0000001500bb7308 */ /* 0x000e740000002400 */
[----:B------:R-:W1:Y:S10]  /*3520*/  MUFU.TANH R200, R22 ;  /* 0x0000001600c87308 */ /* 0x000e740000002400 */
        /* <DEDUP_REMOVED lines=60> */
[-C--:B------:R-:W-:Y:S03]  /*38f0*/  @!P0 ISETP.GE.AND P2, PT, R12, R11.reuse, PT ;  /* 0x0000000b0c00820c */ /* 0x080fe60003f46270 */
[--C-:B------:R-:W-:Y:S01]  /*3900*/  FFMA.FTZ R7, R6, c[0x0][0x23c], -R9.reuse ;  /* 0x00008f0006077a23 */ /* 0x100fe20000010809 */
[----:B------:R-:W-:Y:S02]  /*3910*/  MOV R6, R186 ;  /* 0x000000ba00067202 */ /* 0x000fe40000000f00 */
[----:B------:R-:W-:Y:S01]  /*3920*/  @!P0 FSEL R6, R186, -INF , !P2 ;  /* 0xff800000ba068808 */ /* 0x000fe20005000000 */
[----:B------:R1:W-:Y:S01]  /*3930*/  MUFU.EX2 R234, R7 ;  /* 0x0000000700ea7308 */ /* 0x0003e20000000800 */
[----:B------:R-:W-:Y:S03]  /*3940*/  @!P0 ISETP.GE.AND P2, PT, R13, R10, PT ;  /* 0x0000000a0d00820c */ /* 0x000fe60003f46270 */
        /* <DEDUP_REMOVED lines=21> */
[----:B------:R-:W-:Y:S03]  /*3aa0*/  @!P0 ISETP.GE.AND P2, PT, R7, R10, PT ;  /* 0x0000000a0700820c */ /* 0x000fe60003f46270 */
        /* <DEDUP_REMOVED lines=19> */
[----:B------:R-:W-:Y:S02]  /*3be0*/  @!P0 ISETP.GE.AND P2, PT, R7, R4, PT ;  /* 0x000000040700820c */ /* 0x000fe40003f46270 */
[----:B------:R-:W-:Y:S01]  /*3bf0*/  MOV R7, R240 ;  /* 0x000000f000077202 */ /* 0x000fe20000000f00 */
[--C-:B------:R-:W-:Y:S01]  /*3c00*/  FFMA.FTZ R12, R12, c[0x0][0x23c], -R3.reuse ;  /* 0x00008f000c0c7a23 */ /* 0x100fe20000010803 */
[----:B------:R-:W-:Y:S02]  /*3c10*/  @!P0 FSEL R7, R240, -INF , !P2 ;  /* 0xff800000f0078808 */ /* 0x000fe40005000000 */
[-C--:B------:R-:W-:Y:S02]  /*3c20*/  @!P0 ISETP.GE.AND P2, PT, R6, R4.reuse, PT ;  /* 0x000000040600820c */ /* 0x080fe40003f46270 */
[C---:B------:R-:W-:Y:S01]  /*3c30*/  @!P0 IADD3 R6, R0.reuse, 0x18, RZ ;  /* 0x0000001800068810 */ /* 0x040fe20007ffe0ff */
[----:B------:R1:W-:Y:S01]  /*3c40*/  MUFU.EX2 R46, R12 ;  /* 0x0000000c002e7308 */ /* 0x0003e20000000800 */
[----:B------:R-:W-:Y:S02]  /*3c50*/  @!P0 IADD3 R0, R0, 0x19, RZ ;  /* 0x0000001900008810 */ /* 0x000fe40007ffe0ff */
[----:B------:R-:W-:Y:S01]  /*3c60*/  @!P0 ISETP.GE.AND P3, PT, R6, R5, PT ;  /* 0x000000050600820c */ /* 0x000fe20003f66270 */
        /* <DEDUP_REMOVED lines=45> */
[----:B------:R-:W4:Y:S02]  /*3f40*/  MUFU.EX2 R235, R8 ;  /* 0x0000000800eb7308 */ /* 0x000f240000000800 */
        /* <DEDUP_REMOVED lines=129> */
[C---:B--2---:R-:W-:Y:S01]  /*4760*/  FADD.FTZ R2, -R176.reuse, R4 ;  /* 0x00000004b0027221 */ /* 0x044fe20000010100 */
[C---:B------:R-:W-:Y:S01]  /*4770*/  HMMA.16816.F32 R16, R168.reuse, R166, R16 ;  /* 0x000000a6a810723c */ /* 0x040fe20000001810 */
[----:B------:R-:W2:Y:S03]  /*4780*/  LDG.E R4, [R178.64+0x20] ;  /* 0x00002024b2047981 */ /* 0x000ea6000c1e1900 */
[----:B------:R-:W-:Y:S01]  /*4790*/  FMUL.FTZ R2, R245, R2 ;  /* 0x00000002f5027220 */ /* 0x000fe20000410000 */
[----:B------:R-:W1:Y:S01]  /*47a0*/  LDSM.16.M88.4 R164, [R212+0x18800] ;  /* 0x01880000d4a4783b */ /* 0x000e620000000200 */
[----:B------:R-:W-:Y:S01]  /*47b0*/  FADD.FTZ R5, -R176, R5 ;  /* 0x00000005b0057221 */ /* 0x000fe20000010100 */
[----:B------:R-:W-:Y:S01]  /*47c0*/  MOV R245, c[0x0][0x1c0] ;  /* 0x0000700000f57a02 */ /* 0x000fe20000000f00 */
[----:B------:R-:W-:Y:S04]  /*47d0*/  FMUL.FTZ R180, R2, R0 ;  /* 0x0000000002b47220 */ /* 0x000fe80000410000 */
[----:B------:R-:W-:Y:S01]  /*47e0*/  FMUL.FTZ R177, R243, R5 ;  /* 0x00000005f3b17220 */ /* 0x000fe20000410000 */
[----:B------:R-:W3:Y:S01]  /*47f0*/  LDG.E R2, [R178.64+0x80] ;  /* 0x00008024b2027981 */ /* 0x000ee2000c1e1900 */
[----:B------:R-:W-:Y:S02]  /*4800*/  FFMA.FTZ R5, -R191, R191, 1 ;  /* 0x3f800000bf057423 */ /* 0x000fe400000101bf */
[----:B------:R-:W-:Y:S01]  /*4810*/  IMAD R245, R245, c[0x0][0x22c], RZ ;  /* 0x00008b00f5f57a24 */ /* 0x000fe200078e02ff */
[----:B------:R-:W4:Y:S01]  /*4820*/  LDG.E R0, [R178.64+0xa0] ;  /* 0x0000a024b2007981 */ /* 0x000f22000c1e1900 */
[----:B------:R-:W-:Y:S03]  /*4830*/  FMUL.FTZ R5, R5, c[0x0][0x2ec] ;  /* 0x0000bb0005057a20 */ /* 0x000fe60000410000 */
[----:B------:R-:W-:Y:S03]  /*4840*/  LEA R245, -R245, RZ, 0x6 ;  /* 0x000000fff5f57211 */ /* 0x000fe600078e31ff */
[C---:B------:R-:W-:Y:S01]  /*4850*/  FADD.FTZ R17, -R176.reuse, R17 ;  /* 0x00000011b0117221 */ /* 0x040fe20000010100 */
[----:B------:R-:W-:Y:S01]  /*4860*/  LEA R218, P0, R245, R218, 0x2 ;  /* 0x000000daf5da7211 */ /* 0x000fe200078010ff */
[----:B------:R-:W-:Y:S02]  /*4870*/  FADD.FTZ R16, -R176, R16 ;  /* 0x00000010b0107221 */ /* 0x000fe40000010100 */
[----:B------:R-:W-:Y:S01]  /*4880*/  FMUL.FTZ R17, R233, R17 ;  /* 0x00000011e9117220 */ /* 0x000fe20000410000 */
[----:B------:R-:W-:Y:S02]  /*4890*/  LEA.HI.X.SX32 R219, R245, R219, 0x2, P0 ;  /* 0x000000dbf5db7211 */ /* 0x000fe400000f16ff */
[----:B------:R-:W-:Y:S01]  /*48a0*/  PLOP3.LUT P0, PT, PT, PT, UP3, 0x80, 0x0 ;  /* 0x000000000000781c */ /* 0x000fe20003f0f038 */
[-C--:B-1----:R-:W-:Y:S08]  /*48b0*/  HMMA.16816.F32 R20, R168, R164.reuse, R20 ;  /* 0x000000a4a814723c */ /* 0x082ff00000001814 */
[C---:B------:R-:W-:Y:S07]  /*48c0*/  HMMA.16816.F32 R24, R172.reuse, R164, R24 ;  /* 0x000000a4ac18723c */ /* 0x040fee0000001818 */
[----:B------:R-:W-:Y:S01]  /*48d0*/  FMUL.FTZ R164, R234, R16 ;  /* 0x00000010eaa47220 */ /* 0x000fe20000410000 */
[-C--:B------:R-:W-:Y:S04]  /*48e0*/  HMMA.16816.F32 R28, R172, R166.reuse, R28 ;  /* 0x000000a6ac1c723c */ /* 0x080fe8000000181c */
[----:B------:R-:W-:Y:S03]  /*48f0*/  FFMA.FTZ R16, -R190, R190, 1 ;  /* 0x3f800000be107423 */ /* 0x000fe600000101be */
[----:B------:R-:W-:Y:S01]  /*4900*/  FMUL.FTZ R173, R177, R5 ;  /* 0x00000005b1ad7220 */ /* 0x000fe20000410000 */
[----:B------:R-:W-:Y:S04]  /*4910*/  HMMA.16816.F32 R32, R168, R166, R32 ;  /* 0x000000a6a820723c */ /* 0x000fe80000001820 */
[----:B------:R-:W-:Y:S02]  /*4920*/  FFMA.FTZ R5, -R186, R186, 1 ;  /* 0x3f800000ba057423 */ /* 0x000fe400000101ba */
[----:B------:R-:W-:Y:S02]  /*4930*/  FADD.FTZ R21, -R176, R21 ;  /* 0x00000015b0157221 */ /* 0x000fe40000010100 */
[----:B------:R-:W-:Y:S04]  /*4940*/  FMUL.FTZ R5, R5, c[0x0][0x2ec] ;  /* 0x0000bb0005057a20 */ /* 0x000fe80000410000 */
[----:B------:R-:W-:Y:S02]  /*4950*/  FMUL.FTZ R165, R229, R21 ;  /* 0x00000015e5a57220 */ /* 0x000fe40000410000 */
[----:B------:R-:W-:Y:S02]  /*4960*/  FMUL.FTZ R171, R17, R5 ;  /* 0x0000000511ab7220 */ /* 0x000fe40000410000 */
[----:B------:R-:W-:Y:S02]  /*4970*/  FFMA.FTZ R5, -R181, R181, 1 ;  /* 0x3f800000b5057423 */ /* 0x000fe400000101b5 */
[----:B------:R-:W-:Y:S02]  /*4980*/  FMUL.FTZ R16, R16, c[0x0][0x2ec] ;  /* 0x0000bb0010107a20 */ /* 0x000fe40000410000 */
[----:B------:R-:W-:Y:S02]  /*4990*/  FMUL.FTZ R5, R5, c[0x0][0x2ec] ;  /* 0x0000bb0005057a20 */ /* 0x000fe40000410000 */
[----:B------:R-:W-:Y:S02]  /*49a0*/  FMUL.FTZ R172, R164, R16 ;  /* 0x00000010a4ac7220 */ /* 0x000fe40000410000 */
[C---:B------:R-:W-:Y:S02]  /*49b0*/  FADD.FTZ R21, -R176.reuse, R33 ;  /* 0x00000021b0157221 */ /* 0x040fe40000010100 */
[----:B------:R-:W-:Y:S02]  /*49c0*/  FADD.FTZ R32, -R176, R32 ;  /* 0x00000020b0207221 */ /* 0x000fe40000010100 */
[----:B------:R-:W-:Y:S02]  /*49d0*/  FMUL.FTZ R21, R195, R21 ;  /* 0x00000015c3157220 */ /* 0x000fe40000410000 */
[----:B------:R-:W-:Y:S02]  /*49e0*/  FFMA.FTZ R17, -R187, R187, 1 ;  /* 0x3f800000bb117423 */ /* 0x000fe400000101bb */
[----:B------:R-:W-:Y:S02]  /*49f0*/  FFMA.FTZ R16, -R182, R182, 1 ;  /* 0x3f800000b6107423 */ /* 0x000fe400000101b6 */
[----:B------:R-:W-:Y:S02]  /*4a00*/  FMUL.FTZ R167, R21, R5 ;  /* 0x0000000515a77220 */ /* 0x000fe40000410000 */
[----:B------:R-:W-:Y:S02]  /*4a10*/  FFMA.FTZ R5, -R203, R203, 1 ;  /* 0x3f800000cb057423 */ /* 0x000fe400000101cb */
[----:B------:R-:W-:Y:S02]  /*4a20*/  FADD.FTZ R20, -R176, R20 ;  /* 0x00000014b0147221 */ /* 0x000fe40000010100 */
[----:B------:R-:W-:Y:S02]  /*4a30*/  FMUL.FTZ R32, R199, R32 ;  /* 0x00000020c7207220 */ /* 0x000fe40000410000 */
[----:B------:R-:W-:Y:S02]  /*4a40*/  FMUL.FTZ R17, R17, c[0x0][0x2ec] ;  /* 0x0000bb0011117a20 */ /* 0x000fe40000410000 */
[----:B------:R-:W-:Y:S02]  /*4a50*/  FMUL.FTZ R16, R16, c[0x0][0x2ec] ;  /* 0x0000bb0010107a20 */ /* 0x000fe40000410000 */
[----:B------:R-:W-:Y:S02]  /*4a60*/  FMUL.FTZ R5, R5, c[0x0][0x2ec] ;  /* 0x0000bb0005057a20 */ /* 0x000fe40000410000 */
[----:B------:R-:W-:Y:S02]  /*4a70*/  FMUL.FTZ R166, R230, R20 ;  /* 0x00000014e6a67220 */ /* 0x000fe40000410000 */
[----:B------:R-:W-:Y:S02]  /*4a80*/  FFMA.FTZ R20, -R189, R189, 1 ;  /* 0x3f800000bd147423 */ /* 0x000fe400000101bd */
[----:B------:R-:W-:Y:S02]  /*4a90*/  FMUL.FTZ R169, R165, R17 ;  /* 0x00000011a5a97220 */ /* 0x000fe40000410000 */
[----:B------:R-:W-:Y:S02]  /*4aa0*/  FMUL.FTZ R168, R32, R16 ;  /* 0x0000001020a87220 */ /* 0x000fe40000410000 */
[----:B------:R-:W-:Y:S02]  /*4ab0*/  FMUL.FTZ R20, R20, c[0x0][0x2ec] ;  /* 0x0000bb0014147a20 */ /* 0x000fe40000410000 */
[----:B------:R-:W-:Y:S02]  /*4ac0*/  FFMA.FTZ R21, -R244, R244, 1 ;  /* 0x3f800000f4157423 */ /* 0x000fe400000101f4 */
[----:B------:R-:W-:Y:S02]  /*4ad0*/  FMUL.FTZ R170, R166, R20 ;  /* 0x00000014a6aa7220 */ /* 0x000fe40000410000 */
[----:B------:R-:W-:Y:S02]  /*4ae0*/  FMUL.FTZ R21, R21, c[0x0][0x2ec] ;  /* 0x0000bb0015157a20 */ /* 0x000fe40000410000 */
[----:B------:R-:W-:Y:S04]  /*4af0*/  FFMA.FTZ R20, -R232, R232, 1 ;  /* 0x3f800000e8147423 */ /* 0x000fe800000101e8 */
[----:B------:R-:W-:Y:S02]  /*4b00*/  FMUL.FTZ R20, R20, c[0x0][0x2ec] ;  /* 0x0000bb0014147a20 */ /* 0x000fe40000410000 */
[C---:B--2---:R-:W-:Y:S02]  /*4b10*/  FADD.FTZ R7, -R4.reuse, R7 ;  /* 0x0000000704077221 */ /* 0x044fe40000010100 */
[----:B------:R-:W-:Y:S02]  /*4b20*/  FADD.FTZ R16, -R4, R6 ;  /* 0x0000000604107221 */ /* 0x000fe40000010100 */
[----:B------:R-:W-:Y:S02]  /*4b30*/  FMUL.FTZ R7, R52, R7 ;  /* 0x0000000734077220 */ /* 0x000fe40000410000 */
[----:B------:R-:W-:Y:S02]  /*4b40*/  FFMA.FTZ R6, -R228, R228, 1 ;  /* 0x3f800000e4067423 */ /* 0x000fe400000101e4 */
[----:B------:R-:W-:Y:S02]  /*4b50*/  FADD.FTZ R18, -R4, R18 ;  /* 0x0000001204127221 */ /* 0x000fe40000010100 */
[----:B------:R-:W-:Y:S02]  /*4b60*/  FMUL.FTZ R165, R7, R5 ;  /* 0x0000000507a57220 */ /* 0x000fe40000410000 */
[----:B------:R-:W-:Y:S02]  /*4b70*/  FFMA.FTZ R5, -R198, R198, 1 ;  /* 0x3f800000c6057423 */ /* 0x000fe400000101c6 */
[----:B------:R-:W-:Y:S02]  /*4b80*/  FMUL.FTZ R16, R53, R16 ;  /* 0x0000001035107220 */ /* 0x000fe40000410000 */
[----:B------:R-:W-:Y:S01]  /*4b90*/  FMUL.FTZ R6, R6, c[0x0][0x2ec] ;  /* 0x0000bb0006067a20 */ /* 0x000fe20000410000 */
[----:B------:R1:W5:Y:S01]  /*4ba0*/  LDL.LU R53, [R1+0xb0] ;  /* 0x0000b00001357983 */ /* 0x0003620000300800 */
[C---:B------:R-:W-:Y:S02]  /*4bb0*/  FADD.FTZ R19, -R4.reuse, R19 ;  /* 0x0000001304137221 */ /* 0x040fe40000010100 */
[----:B------:R-:W-:Y:S01]  /*4bc0*/  FMUL.FTZ R164, R249, R18 ;  /* 0x00000012f9a47220 */ /* 0x000fe20000410000 */
[----:B------:R1:W5:Y:S01]  /*4bd0*/  LDL.LU R52, [R1+0xac] ;  /* 0x0000ac0001347983 */ /* 0x0003620000300800 */
[C---:B------:R-:W-:Y:S02]  /*4be0*/  FADD.FTZ R17, -R4.reuse, R22 ;  /* 0x0000001604117221 */ /* 0x040fe40000010100 */
[----:B------:R-:W-:Y:S02]  /*4bf0*/  FADD.FTZ R23, -R4, R23 ;  /* 0x0000001704177221 */ /* 0x000fe40000010100 */
[----:B------:R-:W-:Y:S02]  /*4c00*/  FFMA.FTZ R7, -R196, R196, 1 ;  /* 0x3f800000c4077423 */ /* 0x000fe400000101c4 */
[----:B------:R-:W-:Y:S02]  /*4c10*/  FMUL.FTZ R5, R5, c[0x0][0x2ec] ;  /* 0x0000bb0005057a20 */ /* 0x000fe40000410000 */
[C---:B------:R-:W-:Y:S02]  /*4c20*/  FADD.FTZ R34, -R4.reuse, R34 ;  /* 0x0000002204227221 */ /* 0x040fe40000010100 */
[----:B------:R-:W-:Y:S02]  /*4c30*/  FADD.FTZ R32, -R4, R35 ;  /* 0x0000002304207221 */ /* 0x000fe40000010100 */
[----:B------:R-:W-:Y:S02]  /*4c40*/  FFMA.FTZ R4, -R183, R183, 1 ;  /* 0x3f800000b7047423 */ /* 0x000fe400000101b7 */
[----:B------:R-:W-:Y:S02]  /*4c50*/  FMUL.FTZ R166, R16, R6 ;  /* 0x0000000610a67220 */ /* 0x000fe40000410000 */
        /* <DEDUP_REMOVED lines=22> */
[----:B------:R-:W-:Y:S02]  /*4dc0*/  FADD.FTZ R6, -R2, R12 ;  /* 0x0000000c02067221 */ /* 0x000fe40000010100 */
[----:B------:R-:W-:Y:S02]  /*4dd0*/  FMUL.FTZ R5, R50, R5 ;  /* 0x0000000532057220 */ /* 0x000fe40000410000 */
[----:B------:R-:W-:Y:S01]  /*4de0*/  FMUL.FTZ R35, R17, R16 ;  /* 0x0000001011237220 */ /* 0x000fe20000410000 */
[----:B------:R1:W5:Y:S01]  /*4df0*/  LDL.LU R50, [R1+0xa4] ;  /* 0x0000a40001327983 */ /* 0x0003620000300800 */
[----:B------:R-:W-:Y:S02]  /*4e00*/  FADD.FTZ R8, -R2, R13 ;  /* 0x0000000d02087221 */ /* 0x000fe40000010100 */
[----:B------:R-:W-:Y:S02]  /*4e10*/  FMUL.FTZ R6, R49, R6 ;  /* 0x0000000631067220 */ /* 0x000fe40000410000 */
[----:B------:R-:W-:Y:S01]  /*4e20*/  FFMA.FTZ R17, -R242, R242, 1 ;  /* 0x3f800000f2117423 */ /* 0x000fe200000101f2 */
[----:B------:R1:W5:Y:S01]  /*4e30*/  LDL.LU R49, [R1+0xa0] ;  /* 0x0000a00001317983 */ /* 0x0003620000300800 */
[----:B------:R-:W-:Y:S02]  /*4e40*/  FFMA.FTZ R23, -R238, R238, 1 ;  /* 0x3f800000ee177423 */ /* 0x000fe400000101ee */
[----:B------:R-:W-:Y:S02]  /*4e50*/  FMUL.FTZ R8, R48, R8 ;  /* 0x0000000830087220 */ /* 0x000fe40000410000 */
[----:B------:R-:W-:Y:S01]  /*4e60*/  FMUL.FTZ R17, R17, c[0x0][0x2ec] ;  /* 0x0000bb0011117a20 */ /* 0x000fe20000410000 */
[----:B------:R1:W5:Y:S01]  /*4e70*/  LDL.LU R48, [R1+0x9c] ;  /* 0x00009c0001307983 */ /* 0x0003620000300800 */
[----:B------:R-:W-:Y:S02]  /*4e80*/  FMUL.FTZ R23, R23, c[0x0][0x2ec] ;  /* 0x0000bb0017177a20 */ /* 0x000fe40000410000 */
        /* <DEDUP_REMOVED lines=29> */
[----:B------:R-:W-:Y:S02]  /*5060*/  FFMA.FTZ R28, -R193, R193, 1 ;  /* 0x3f800000c11c7423 */ /* 0x000fe400000101c1 */
[----:B------:R-:W-:Y:S02]  /*5070*/  FMUL.FTZ R29, R5, R29 ;  /* 0x0000001d051d7220 */ /* 0x000fe40000410000 */
[----:B------:R-:W-:Y:S02]  /*5080*/  FADD.FTZ R5, -R0, R14 ;  /* 0x0000000e00057221 */ /* 0x000fe40000010100 */
[----:B------:R-:W-:Y:S02]  /*5090*/  FMUL.FTZ R4, R42, R4 ;  /* 0x000000042a047220 */ /* 0x000fe40000410000 */
[----:B------:R-:W-:Y:S01]  /*50a0*/  FMUL.FTZ R22, R8, R22 ;  /* 0x0000001608167220 */ /* 0x000fe20000410000 */
[----:B------:R1:W5:Y:S01]  /*50b0*/  LDL.LU R42, [R1+0x84] ;  /* 0x00008400012a7983 */ /* 0x0003620000300800 */
[----:B------:R-:W-:Y:S02]  /*50c0*/  FMUL.FTZ R28, R28, c[0x0][0x2ec] ;  /* 0x0000bb001c1c7a20 */ /* 0x000fe40000410000 */
[----:B------:R-:W-:Y:S02]  /*50d0*/  FADD.FTZ R8, -R0, R15 ;  /* 0x0000000f00087221 */ /* 0x000fe40000010100 */
[----:B------:R-:W-:Y:S02]  /*50e0*/  FMUL.FTZ R5, R41, R5 ;  /* 0x0000000529057220 */ /* 0x000fe40000410000 */
[----:B------:R-:W-:Y:S01]  /*50f0*/  FMUL.FTZ R28, R6, R28 ;  /* 0x0000001c061c7220 */ /* 0x000fe20000410000 */
[----:B------:R1:W5:Y:S01]  /*5100*/  LDL.LU R41, [R1+0x80] ;  /* 0x0000800001297983 */ /* 0x0003620000300800 */
[----:B------:R-:W-:Y:S02]  /*5110*/  FMUL.FTZ R8, R40, R8 ;  /* 0x0000000828087220 */ /* 0x000fe40000410000 */
[----:B------:R-:W-:Y:S01]  /*5120*/  FFMA.FTZ R6, -R39, R39, 1 ;  /* 0x3f80000027067423 */ /* 0x000fe20000010127 */
[----:B------:R1:W5:Y:S01]  /*5130*/  LDL.LU R40, [R1+0x7c] ;  /* 0x00007c0001287983 */ /* 0x0003620000300800 */
[----:B------:R-:W-:Y:S02]  /*5140*/  FFMA.FTZ R9, -R252, R252, 1 ;  /* 0x3f800000fc097423 */ /* 0x000fe400000101fc */
[----:B------:R-:W-:Y:S01]  /*5150*/  FFMA.FTZ R14, -R251, R251, 1 ;  /* 0x3f800000fb0e7423 */ /* 0x000fe200000101fb */
[----:B------:R1:W5:Y:S01]  /*5160*/  LDL.LU R39, [R1+0x78] ;  /* 0x0000780001277983 */ /* 0x0003620000300800 */
[----:B------:R-:W-:Y:S02]  /*5170*/  FMUL.FTZ R6, R6, c[0x0][0x2ec] ;  /* 0x0000bb0006067a20 */ /* 0x000fe40000410000 */
[----:B------:R-:W-:Y:S02]  /*5180*/  FMUL.FTZ R9, R9, c[0x0][0x2ec] ;  /* 0x0000bb0009097a20 */ /* 0x000fe40000410000 */
        /* <DEDUP_REMOVED lines=19> */
[----:B------:R-:W-:Y:S02]  /*52c0*/  FFMA.FTZ R19, -R231, R231, 1 ;  /* 0x3f800000e7137423 */ /* 0x000fe400000101e7 */
[----:B------:R-:W-:Y:S02]  /*52d0*/  IMAD R241, R241, c[0x0][0x1c0], RZ ;  /* 0x00007000f1f17a24 */ /* 0x000fe400078e02ff */
        /* <DEDUP_REMOVED lines=9> */
[----:B------:R-:W-:Y:S01]  /*5370*/  FMUL.FTZ R19, R5, R19 ;  /* 0x0000001305137220 */ /* 0x000fe20000410000 */
[----:B------:R-:W-:-:S05]  /*5380*/  @!P0 BRA `(.L_x_798) ;  /* 0x0000016000008947 */ /* 0x000fca0003800000 */
[----:B-1----:R-:W-:Y:S01]  /*5390*/  IMAD.MOV.U32 R5, RZ, RZ, c[0x0][0x190] ;  /* 0x00006400ff057624 */ /* 0x002fe200078e00ff */
        /* <DEDUP_REMOVED lines=21> */
.L_x_798:
[----:B-1----:R-:W-:Y:S02]  /*54f0*/  F2FP.PACK_AB R12, R173, R180 ;  /* 0x000000b4ad0c723e */ /* 0x002fe400000000ff */
        /* <DEDUP_REMOVED lines=41> */
[----:B------:R-:W3:Y:S05]  /*5790*/  LDSM.16.MT88.4 R24, [R2+0x2000] ;  /* 0x002000000218783b */ /* 0x000eea0000004200 */
[----:B------:R-:W-:Y:S05]  /*57a0*/  LDSM.16.MT88.4 R28, [R0+0x8800] ;  /* 0x00880000001c783b */ /* 0x000fea0000004200 */
[----:B------:R-:W-:Y:S05]  /*57b0*/  LDSM.16.MT88.4 R32, [R205+0x22800] ;  /* 0x02280000cd20783b */ /* 0x000fea0000004200 */
[----:B------:R-:W-:Y:S01]  /*57c0*/  LDSM.16.MT88.4 R164, [R2+0x800] ;  /* 0x0008000002a4783b */ /* 0x000fe20000004200 */
[-C--:B-1---5:R-:W-:Y:S04]  /*57d0*/  HMMA.16816.F32 R36, R4, R8.reuse, R36 ;  /* 0x000000080424723c */ /* 0x0a2fe80000001824 */
        /* <DEDUP_REMOVED lines=99> */
.L_x_799:
[----:B------:R-:W-:Y:S01]  /*5e10*/  LDSM.16.M88.4 R32, [R207+0x1c000] ;  /* 0x01c00000cf20783b */ /* 0x000fe20000000200 */
[----:B------:R-:W-:Y:S01]  /*5e20*/  IMAD.MOV.U32 R189, RZ, RZ, c[0x0][0x22c] ;  /* 0x00008b00ffbd7624 */ /* 0x000fe200078e00ff */
[----:B------:R-:W-:Y:S02]  /*5e30*/  ULOP3.LUT UR7, UR8, 0x1, URZ, 0xc0, !UPT ;  /* 0x0000000108077892 */ /* 0x000fe4000f8ec03f */
[----:B------:R-:W-:Y:S01]  /*5e40*/  UISETP.GT.AND UP2, UPT, UR8, UR4, UPT ;  /* 0x000000040800728c */ /* 0x000fe2000bf44270 */
[----:B------:R-:W2:Y:S01]  /*5e50*/  LDSM.16.MT88.4 R16, [R204] ;  /* 0x00000000cc10783b */ /* 0x000ea20000004200 */
[----:B------:R-:W-:Y:S01]  /*5e60*/  IMAD R189, R189, c[0x0][0x1c0], RZ ;  /* 0x00007000bdbd7a24 */ /* 0x000fe200078e02ff */
[----:B------:R-:W-:Y:S02]  /*5e70*/  UISETP.NE.U32.AND UP0, UPT, UR7, 0x1, UPT ;  /* 0x000000010700788c */ /* 0x000fe4000bf05070 */
[----:B------:R-:W-:Y:S01]  /*5e80*/  UIADD3 UR8, UR8, -0x1, URZ ;  /* 0xffffffff08087890 */ /* 0x000fe2000fffe03f */
[----:B------:R-:W3:Y:S01]  /*5e90*/  LDSM.16.M88.4 R28, [R207+0x1d000] ;  /* 0x01d00000cf1c783b */ /* 0x000ee20000000200 */
[----:B------:R-:W-:Y:S04]  /*5ea0*/  IMAD.SHL.U32 R189, R189, 0x20, RZ ;  /* 0x00000020bdbd7824 */ /* 0x000fe800078e00ff */
[----:B------:R-:W4:Y:S05]  /*5eb0*/  LDSM.16.MT88.4 R164, [R204+0x4000] ;  /* 0x00400000cca4783b */ /* 0x000f2a0000004200 */
[----:B------:R-:W5:Y:S05]  /*5ec0*/  LDL R188, [R1+0x3c] ;  /* 0x00003c0001bc7983 */ /* 0x000f6a0000100800 */
[----:B------:R-:W-:Y:S05]  /*5ed0*/  LDSM.16.M88.4 R168, [R208+0x1c000] ;  /* 0x01c00000d0a8783b */ /* 0x000fea0000000200 */
[----:B------:R-:W5:Y:S05]  /*5ee0*/  LDL R2, [R1+0x40] ;  /* 0x0000400001027983 */ /* 0x000f6a0000100800 */
[----:B------:R-:W1:Y:S05]  /*5ef0*/  LDSM.16.MT88.4 R172, [R204+0x800] ;  /* 0x00080000ccac783b */ /* 0x000e6a0000004200 */
[----:B------:R1:W5:Y:S02]  /*5f00*/  LDL R185, [R1+0xc] ;  /* 0x00000c0001b97983 */ /* 0x0003640000100800 */
[-C--:B-12---:R-:W-:Y:S03]  /*5f10*/  HMMA.16816.F32 R4, R32, R16.reuse, RZ ;  /* 0x000000102004723c */ /* 0x086fe600000018ff */
[----:B------:R-:W1:Y:S05]  /*5f20*/  LDSM.16.M88.4 R176, [R208+0x1d000] ;  /* 0x01d00000d0b0783b */ /* 0x000e6a0000000200 */
[----:B------:R2:W2:Y:S01]  /*5f30*/  LDL R0, [R1] ;  /* 0x0000000001007983 */ /* 0x0004a20000100800 */
[C---:B---3--:R-:W-:Y:S04]  /*5f40*/  HMMA.16816.F32 R8, R28.reuse, R16, RZ ;  /* 0x000000101c08723c */ /* 0x048fe800000018ff */
[----:B------:R-:W3:Y:S04]  /*5f50*/  LDSM.16.MT88.4 R180, [R204+0x4800] ;  /* 0x00480000ccb4783b */ /* 0x000ee80000004200 */
[-C--:B------:R-:W-:Y:S01]  /*5f60*/  HMMA.16816.F32 R12, R28, R18.reuse, RZ ;  /* 0x000000121c0c723c */ /* 0x080fe200000018ff */
[----:B------:R1:W2:Y:S05]  /*5f70*/  LDL R186, [R1+0x4] ;  /* 0x0000040001ba7983 */ /* 0x0002aa0000100800 */
[----:B------:R1:W2:Y:S02]  /*5f80*/  LDL R187, [R1+0x8] ;  /* 0x0000080001bb7983 */ /* 0x0002a40000100800 */
[C---:B------:R-:W-:Y:S08]  /*5f90*/  HMMA.16816.F32 R16, R32.reuse, R18, RZ ;  /* 0x000000122010723c */ /* 0x040ff000000018ff */
[-C--:B----4-:R-:W-:Y:S08]  /*5fa0*/  HMMA.16816.F32 R20, R32, R164.reuse, RZ ;  /* 0x000000a42014723c */ /* 0x090ff000000018ff */
        /* <DEDUP_REMOVED lines=9> */
[-C--:B---3--:R-:W-:Y:S08]  /*6040*/  HMMA.16816.F32 R20, R168, R180.reuse, R20 ;  /* 0x000000b4a814723c */ /* 0x088ff00000001814 */
[C---:B------:R-:W-:Y:S08]  /*6050*/  HMMA.16816.F32 R24, R176.reuse, R180, R24 ;  /* 0x000000b4b018723c */ /* 0x040ff00000001818 */
[-C--:B------:R-:W-:Y:S01]  /*6060*/  HMMA.16816.F32 R28, R176, R182.reuse, R28 ;  /* 0x000000b6b01c723c */ /* 0x080fe2000000181c */
[----:B------:R-:W3:Y:S07]  /*6070*/  LDSM.16.M88.4 R176, [R184+0x1d000] ;  /* 0x01d00000b8b0783b */ /* 0x000eee0000000200 */
[----:B------:R-:W-:Y:S01]  /*6080*/  HMMA.16816.F32 R32, R168, R182, R32 ;  /* 0x000000b6a820723c */ /* 0x000fe20000001820 */
[----:B------:R-:W4:Y:S05]  /*6090*/  LDSM.16.MT88.4 R168, [R204+0x5000] ;  /* 0x00500000cca8783b */ /* 0x000f2a0000004200 */
[----:B------:R-:W-:Y:S02]  /*60a0*/  LDSM.16.M88.4 R180, [R3+0x1d000] ;  /* 0x01d0000003b4783b */ /* 0x000fe40000000200 */
[-C--:B-1----:R-:W-:Y:S08]  /*60b0*/  HMMA.16816.F32 R4, R164, R172.reuse, R4 ;  /* 0x000000aca404723c */ /* 0x082ff00000001804 */
[C---:B---3--:R-:W-:Y:S08]  /*60c0*/  HMMA.16816.F32 R8, R176.reuse, R172, R8 ;  /* 0x000000acb008723c */ /* 0x048ff00000001808 */
[-C--:B------:R-:W-:Y:S08]  /*60d0*/  HMMA.16816.F32 R12, R176, R174.reuse, R12 ;  /* 0x000000aeb00c723c */ /* 0x080ff0000000180c */
[C---:B------:R-:W-:Y:S01]  /*60e0*/  HMMA.16816.F32 R16, R164.reuse, R174, R16 ;  /* 0x000000aea410723c */ /* 0x040fe20000001810 */
[----:B------:R-:W-:Y:S07]  /*60f0*/  LDSM.16.M88.4 R172, [R3+0x1c000] ;  /* 0x01c0000003ac783b */ /* 0x000fee0000000200 */
[-C--:B----4-:R-:W-:Y:S08]  /*6100*/  HMMA.16816.F32 R20, R164, R168.reuse, R20 ;  /* 0x000000a8a414723c */ /* 0x090ff00000001814 */
[C---:B------:R-:W-:Y:S08]  /*6110*/  HMMA.16816.F32 R24, R176.reuse, R168, R24 ;  /* 0x000000a8b018723c */ /* 0x040ff00000001818 */
[-C--:B------:R-:W-:Y:S01]  /*6120*/  HMMA.16816.F32 R28, R176, R170.reuse, R28 ;  /* 0x000000aab01c723c */ /* 0x080fe2000000181c */
[----:B------:R-:W1:Y:S07]  /*6130*/  LDSM.16.MT88.4 R176, [R204+0x1800] ;  /* 0x00180000ccb0783b */ /* 0x000e6e0000004200 */
[----:B------:R-:W-:Y:S01]  /*6140*/  HMMA.16816.F32 R32, R164, R170, R32 ;  /* 0x000000aaa420723c */ /* 0x000fe20000001820 */
[----:B------:R-:W3:Y:S05]  /*6150*/  LDSM.16.MT88.4 R164, [R204+0x5800] ;  /* 0x00580000cca4783b */ /* 0x000eea0000004200 */
[----:B------:R-:W-:Y:S02]  /*6160*/  LDSM.16.M88.4 R168, [R207+0x1e000] ;  /* 0x01e00000cfa8783b */ /* 0x000fe40000000200 */
[-C--:B-1----:R-:W-:Y:S08]  /*6170*/  HMMA.16816.F32 R4, R172, R176.reuse, R4 ;  /* 0x000000b0ac04723c */ /* 0x082ff00000001804 */
[C---:B------:R-:W-:Y:S08]  /*6180*/  HMMA.16816.F32 R8, R180.reuse, R176, R8 ;  /* 0x000000b0b408723c */ /* 0x040ff00000001808 */
        /* <DEDUP_REMOVED lines=14> */
[----:B------:R-:W1:Y:S07]  /*6270*/  LDSM.16.MT88.4 R176, [R204+0x2800] ;  /* 0x00280000ccb0783b */ /* 0x000e6e0000004200 */
[-C--:B----4-:R-:W-:Y:S08]  /*6280*/  HMMA.16816.F32 R20, R168, R164.reuse, R20 ;  /* 0x000000a4a814723c */ /* 0x090ff00000001814 */
        /* <DEDUP_REMOVED lines=26> */
[----:B------:R3:W4:Y:S07]  /*6430*/  LDSM.16.M88.4 R180, [R3+0x1f000] ;  /* 0x01f0000003b4783b */ /* 0x00072e0000000200 */
[----:B------:R-:W-:Y:S01]  /*6440*/  HMMA.16816.F32 R32, R168, R166, R32 ;  /* 0x000000a6a820723c */ /* 0x000fe20000001820 */
[----:B------:R-:W4:Y:S06]  /*6450*/  LDSM.16.MT88.4 R164, [R204+0x7800] ;  /* 0x00780000cca4783b */ /* 0x000f2c0000004200 */
[----:B-----5:R-:W-:Y:S01]  /*6460*/  @P0 IADD3 R168, P2, R188, UR6, RZ ;  /* 0x00000006bca80c10 */ /* 0x020fe2000ff5e0ff */
[----:B------:R-:W-:Y:S01]  /*6470*/  IMAD.MOV.U32 R188, RZ, RZ, c[0x0][0x22c] ;  /* 0x00008b00ffbc7624 */ /* 0x000fe200078e00ff */
[-C--:B-1----:R-:W-:Y:S01]  /*6480*/  HMMA.16816.F32 R4, R172, R176.reuse, R4 ;  /* 0x000000b0ac04723c */ /* 0x082fe20000001804 */
[----:B------:R-:W-:Y:S04]  /*6490*/  @UP3 UIADD3 UR6, UP1, UR6, -0x100, URZ ;  /* 0xffffff0006063890 */ /* 0x000fe8000ff3e03f */
[----:B------:R-:W-:Y:S01]  /*64a0*/  @P0 IADD3.X R169, R2, UR5, RZ, P2, !PT ;  /* 0x0000000502a90c10 */ /* 0x000fe200097fe4ff */
[----:B------:R-:W-:Y:S01]  /*64b0*/  IMAD R188, R188, c[0x0][0x1c0], RZ ;  /* 0x00007000bcbc7a24 */ /* 0x000fe200078e02ff */
[CC--:B------:R-:W-:Y:S01]  /*64c0*/  LEA R2, P2, R241.reuse, R218.reuse, 0x2 ;  /* 0x000000daf1027211 */ /* 0x0c0fe200078410ff */
[----:B------:R-:W-:Y:S02]  /*64d0*/  @UP3 UIADD3.X UR5, UR5, -0x1, URZ, UP1, !UPT ;  /* 0xffffffff05053890 */ /* 0x000fe40008ffe43f */
[----:B------:R-:W5:Y:S02]  /*64e0*/  @P0 LDG.E R185, [R168.64] ;  /* 0x00000024a8b90981 */ /* 0x000f64000c1e1900 */
[-C--:B---3--:R-:W-:Y:S01]  /*64f0*/  LEA.HI.X.SX32 R3, R241, R219.reuse, 0x2, P2 ;  /* 0x000000dbf1037211 */ /* 0x088fe200010f16ff */
[----:B------:R-:W-:Y:S02]  /*6500*/  IMAD R188, R188, 0x38, RZ ;  /* 0x00000038bcbc7824 */ /* 0x000fe400078e02ff */
[----:B--2---:R-:W2:Y:S05]  /*6510*/  @P0 LDG.E R0, [R168.64+0xa0] ;  /* 0x0000a024a8000981 */ /* 0x004eaa000c1e1900 */
[----:B------:R-:W3:Y:S01]  /*6520*/  @P0 LDG.E R186, [R168.64+0x80] ;  /* 0x00008024a8ba0981 */ /* 0x000ee2000c1e1900 */
[C---:B----4-:R-:W-:Y:S04]  /*6530*/  HMMA.16816.F32 R8, R180.reuse, R176, R8 ;  /* 0x000000b0b408723c */ /* 0x050fe80000001808 */
[----:B------:R-:W4:Y:S05]  /*6540*/  @P0 LDG.E R187, [R168.64+0x20] ;  /* 0x00002024a8bb0981 */ /* 0x000f2a000c1e1900 */
[----:B------:R-:W-:Y:S01]  /*6550*/  RED.E.ADD.F32.FTZ.RN.STRONG.GPU [R218.64], R4 ;  /* 0x00000004da00798e */ /* 0x000fe2000c10e7a4 */
[-C--:B------:R-:W-:Y:S04]  /*6560*/  HMMA.16816.F32 R12, R180, R178.reuse, R12 ;  /* 0x000000b2b40c723c */ /* 0x080fe8000000180c */
[----:B------:R-:W-:Y:S04]  /*6570*/  RED.E.ADD.F32.FTZ.RN.STRONG.GPU [R2.64], R5 ;  /* 0x000000050200798e */ /* 0x000fe8000c10e7a4 */
[C---:B------:R-:W-:Y:S08]  /*6580*/  HMMA.16816.F32 R16, R172.reuse, R178, R16 ;  /* 0x000000b2ac10723c */ /* 0x040ff00000001810 */
[-C--:B------:R-:W-:Y:S08]  /*6590*/  HMMA.16816.F32 R20, R172, R164.reuse, R20 ;  /* 0x000000a4ac14723c */ /* 0x080ff00000001814 */
[C---:B------:R-:W-:Y:S08]  /*65a0*/  HMMA.16816.F32 R24, R180.reuse, R164, R24 ;  /* 0x000000a4b418723c */ /* 0x040ff00000001818 */
[-C--:B------:R-:W-:Y:S08]  /*65b0*/  HMMA.16816.F32 R28, R180, R166.reuse, R28 ;  /* 0x000000a6b41c723c */ /* 0x080ff0000000181c */
[----:B------:R-:W-:Y:S01]  /*65c0*/  HMMA.16816.F32 R32, R172, R166, R32 ;  /* 0x000000a6ac20723c */ /* 0x000fe20000001820 */
[----:B-----5:R1:W-:Y:S05]  /*65d0*/  @P0 STL [R1+0xc], R185 ;  /* 0x00000cb901000387 */ /* 0x0203ea0000100800 */
[----:B------:R-:W5:Y:S05]  /*65e0*/  LDL R170, [R1+0x18] ;  /* 0x0000180001aa7983 */ /* 0x000f6a0000100800 */
[----:B--2---:R2:W-:Y:S01]  /*65f0*/  @P0 STL [R1], R0 ;  /* 0x0000000001000387 */ /* 0x0045e20000100800 */
[----:B-1----:R-:W-:Y:S04]  /*6600*/  IMAD.MOV.U32 R185, RZ, RZ, c[0x0][0x22c] ;  /* 0x00008b00ffb97624 */ /* 0x002fe800078e00ff */
[----:B------:R-:W-:Y:S04]  /*6610*/  IMAD R185, R185, c[0x0][0x1c0], RZ ;  /* 0x00007000b9b97a24 */ /* 0x000fe800078e02ff */
[----:B------:R-:W-:Y:S01]  /*6620*/  IMAD.SHL.U32 R185, R185, 0x10, RZ ;  /* 0x00000010b9b97824 */ /* 0x000fe200078e00ff */
[----:B--2---:R-:W2:Y:S05]  /*6630*/  LDL R0, [R1+0x24] ;  /* 0x0000240001007983 */ /* 0x004eaa0000100800 */
[----:B---3--:R1:W-:Y:S05]  /*6640*/  @P0 STL [R1+0x4], R186 ;  /* 0x000004ba01000387 */ /* 0x0083ea0000100800 */
[----:B----4-:R3:W-:Y:S01]  /*6650*/  @P0 STL [R1+0x8], R187 ;  /* 0x000008bb01000387 */ /* 0x0107e20000100800 */
[CC--:B------:R-:W-:Y:S04]  /*6660*/  LEA R164, P0, R185.reuse, R218.reuse, 0x2 ;  /* 0x000000dab9a47211 */ /* 0x0c0fe800078010ff */
[-C--:B------:R-:W-:Y:S02]  /*6670*/  LEA.HI.X.SX32 R165, R185, R219.reuse, 0x2, P0 ;  /* 0x000000dbb9a57211 */ /* 0x080fe400000f16ff */
[CC--:B------:R-:W-:Y:S03]  /*6680*/  LEA R166, P0, R189.reuse, R218.reuse, 0x2 ;  /* 0x000000dabda67211 */ /* 0x0c0fe600078010ff */
[----:B------:R4:W-:Y:S01]  /*6690*/  RED.E.ADD.F32.FTZ.RN.STRONG.GPU [R164.64], R6 ;  /* 0x00000006a400798e */ /* 0x0009e2000c10e7a4 */
[-C--:B------:R-:W-:Y:S01]  /*66a0*/  LEA.HI.X.SX32 R167, R189, R219.reuse, 0x2, P0 ;  /* 0x000000dbbda77211 */ /* 0x080fe200000f16ff */
[----:B-1----:R-:W-:Y:S04]  /*66b0*/  IMAD.MOV.U32 R186, RZ, RZ, c[0x0][0x22c] ;  /* 0x00008b00ffba7624 */ /* 0x002fe800078e00ff */
[----:B------:R-:W-:Y:S02]  /*66c0*/  IMAD R186, R186, c[0x0][0x1c0], RZ ;  /* 0x00007000baba7a24 */ /* 0x000fe400078e02ff */
[----:B---3--:R-:W-:Y:S02]  /*66d0*/  IMAD.MOV.U32 R187, RZ, RZ, c[0x0][0x22c] ;  /* 0x00008b00ffbb7624 */ /* 0x008fe400078e00ff */
[----:B------:R-:W-:Y:S02]  /*66e0*/  IMAD R186, R186, 0x18, RZ ;  /* 0x00000018baba7824 */ /* 0x000fe400078e02ff */
[----:B------:R-:W-:Y:S03]  /*66f0*/  IMAD R187, R187, c[0x0][0x1c0], RZ ;  /* 0x00007000bbbb7a24 */ /* 0x000fe600078e02ff */
[CC--:B------:R-:W-:Y:S01]  /*6700*/  LEA R168, P2, R186.reuse, R218.reuse, 0x2 ;  /* 0x000000dabaa87211 */ /* 0x0c0fe200078410ff */
[----:B------:R-:W-:Y:S03]  /*6710*/  IMAD R187, R187, 0x28, RZ ;  /* 0x00000028bbbb7824 */ /* 0x000fe600078e02ff */
[-C--:B------:R-:W-:Y:S01]  /*6720*/  LEA.HI.X.SX32 R169, R186, R219.reuse, 0x2, P2 ;  /* 0x000000dbbaa97211 */ /* 0x080fe200010f16ff */
[----:B------:R-:W-:Y:S01]  /*6730*/  IMAD.MOV.U32 R186, RZ, RZ, c[0x0][0x22c] ;  /* 0x00008b00ffba7624 */ /* 0x000fe200078e00ff */
[CC--:B----4-:R-:W-:Y:S02]  /*6740*/  LEA R164, P3, R187.reuse, R218.reuse, 0x2 ;  /* 0x000000dabba47211 */ /* 0x0d0fe400078610ff */
[-C--:B------:R-:W-:Y:S01]  /*6750*/  LEA R6, P0, R188, R218.reuse, 0x2 ;  /* 0x000000dabc067211 */ /* 0x080fe200078010ff */
[----:B------:R1:W-:Y:S01]  /*6760*/  RED.E.ADD.F32.FTZ.RN.STRONG.GPU [R168.64], R7 ;  /* 0x00000007a800798e */ /* 0x0003e2000c10e7a4 */
[-C--:B------:R-:W-:Y:S01]  /*6770*/  LEA.HI.X.SX32 R165, R187, R219.reuse, 0x2, P3 ;  /* 0x000000dbbba57211 */ /* 0x080fe200018f16ff */
[----:B------:R-:W-:Y:S02]  /*6780*/  IMAD R186, R186, c[0x0][0x1c0], RZ ;  /* 0x00007000baba7a24 */ /* 0x000fe400078e02ff */
[----:B------:R-:W-:Y:S01]  /*6790*/  IMAD.MOV.U32 R187, RZ, RZ, c[0x0][0x22c] ;  /* 0x00008b00ffbb7624 */ /* 0x000fe200078e00ff */
[----:B------:R3:W-:Y:S01]  /*67a0*/  RED.E.ADD.F32.FTZ.RN.STRONG.GPU [R166.64], R8 ;  /* 0x00000008a600798e */ /* 0x0007e2000c10e7a4 */
[----:B------:R-:W-:Y:S02]  /*67b0*/  IMAD R186, R186, 0x30, RZ ;  /* 0x00000030baba7824 */ /* 0x000fe400078e02ff */
[----:B------:R-:W-:Y:S02]  /*67c0*/  IMAD R187, R187, c[0x0][0x1c0], RZ ;  /* 0x00007000bbbb7a24 */ /* 0x000fe400078e02ff */
[----:B------:R4:W-:Y:S01]  /*67d0*/  RED.E.ADD.F32.FTZ.RN.STRONG.GPU [R164.64], R9 ;  /* 0x00000009a400798e */ /* 0x0009e2000c10e7a4 */
[CC--:B------:R-:W-:Y:S01]  /*67e0*/  LEA R4, P2, R186.reuse, R218.reuse, 0x2 ;  /* 0x000000daba047211 */ /* 0x0c0fe200078410ff */
[----:B------:R-:W-:Y:S03]  /*67f0*/  IMAD.SHL.U32 R187, R187, 0x10, RZ ;  /* 0x00000010bbbb7824 */ /* 0x000fe600078e00ff */
[-C--:B------:R-:W-:Y:S01]  /*6800*/  LEA.HI.X.SX32 R5, R186, R219.reuse, 0x2, P2 ;  /* 0x000000dbba057211 */ /* 0x080fe200010f16ff */
[----:B------:R-:W-:Y:S01]  /*6810*/  IMAD.MOV.U32 R186, RZ, RZ, c[0x0][0x22c] ;  /* 0x00008b00ffba7624 */ /* 0x000fe200078e00ff */
[----:B------:R-:W-:Y:S01]  /*6820*/  IADD3 R171, R187, 0x20, RZ ;  /* 0x00000020bbab7810 */ /* 0x000fe20007ffe0ff */
[----:B------:R-:W-:Y:S02]  /*6830*/  IMAD.MOV.U32 R187, RZ, RZ, c[0x0][0x22c] ;  /* 0x00008b00ffbb7624 */ /* 0x000fe400078e00ff */
[----:B------:R4:W-:Y:S01]  /*6840*/  RED.E.ADD.F32.FTZ.RN.STRONG.GPU [R4.64], R10 ;  /* 0x0000000a0400798e */ /* 0x0009e2000c10e7a4 */
[----:B------:R-:W-:Y:S02]  /*6850*/  IMAD R186, R186, c[0x0][0x1c0], RZ ;  /* 0x00007000baba7a24 */ /* 0x000fe400078e02ff */
[----:B------:R-:W-:Y:S02]  /*6860*/  IMAD R187, R187, c[0x0][0x1c0], RZ ;  /* 0x00007000bbbb7a24 */ /* 0x000fe400078e02ff */
[----:B------:R-:W-:Y:S01]  /*6870*/  IMAD.SHL.U32 R186, R186, 0x10, RZ ;  /* 0x00000010baba7824 */ /* 0x000fe200078e00ff */
[-C--:B-1----:R-:W-:Y:S01]  /*6880*/  LEA.HI.X.SX32 R7, R188, R219.reuse, 0x2, P0 ;  /* 0x000000dbbc077211 */ /* 0x082fe200000f16ff */
[----:B------:R-:W-:Y:S03]  /*6890*/  IMAD.SHL.U32 R187, R187, 0x10, RZ ;  /* 0x00000010bbbb7824 */ /* 0x000fe600078e00ff */
[C---:B------:R-:W-:Y:S01]  /*68a0*/  IADD3 R177, R186.reuse, 0x20, RZ ;  /* 0x00000020bab17810 */ /* 0x040fe20007ffe0ff */
[----:B------:R1:W-:Y:S01]  /*68b0*/  RED.E.ADD.F32.FTZ.RN.STRONG.GPU [R6.64], R11 ;  /* 0x0000000b0600798e */ /* 0x0003e2000c10e7a4 */
[----:B------:R-:W-:Y:S03]  /*68c0*/  IADD3 R176, R186, 0x20, RZ ;  /* 0x00000020bab07810 */ /* 0x000fe60007ffe0ff */
[----:B------:R-:W-:Y:S01]  /*68d0*/  IMAD.IADD R177, R241, 0x1, R177 ;  /* 0x00000001f1b17824 */ /* 0x000fe200078e02b1 */
[----:B---3--:R-:W-:Y:S01]  /*68e0*/  IADD3 R166, R187, 0x40, RZ ;  /* 0x00000040bba67810 */ /* 0x008fe20007ffe0ff */
[----:B----4-:R-:W3:Y:S01]  /*68f0*/  LDL R165, [R1+0x14] ;  /* 0x0000140001a57983 */ /* 0x010ee20000100800 */
[C---:B------:R-:W-:Y:S04]  /*6900*/  IMAD.IADD R176, R241.reuse, 0x1, R176 ;  /* 0x00000001f1b07824 */ /* 0x040fe800078e02b0 */
[----:B------:R-:W4:Y:S01]  /*6910*/  LDL R164, [R1+0x20] ;  /* 0x0000200001a47983 */ /* 0x000f220000100800 */
[----:B------:R-:W-:Y:S04]  /*6920*/  IMAD.IADD R176, R241, 0x1, R176 ;  /* 0x00000001f1b07824 */ /* 0x000fe800078e02b0 */
[----:B------:R-:W-:Y:S01]  /*6930*/  RED.E.ADD.F32.FTZ.RN.STRONG.GPU [R218.64+0x80], R16 ;  /* 0x00008010da00798e */ /* 0x000fe2000c10e7a4 */
[CC--:B------:R-:W-:Y:S04]  /*6940*/  LEA R4, P0, R171.reuse, R218.reuse, 0x2 ;  /* 0x000000daab047211 */ /* 0x0c0fe800078010ff */
[----:B------:R1:W-:Y:S01]  /*6950*/  RED.E.ADD.F32.FTZ.RN.STRONG.GPU [R2.64+0x80], R17 ;  /* 0x000080110200798e */ /* 0x0003e2000c10e7a4 */
[-C--:B------:R-:W-:Y:S02]  /*6960*/  LEA.HI.X.SX32 R5, R171, R219.reuse, 0x2, P0 ;  /* 0x000000dbab057211 */ /* 0x080fe400000f16ff */
[-C--:B------:R-:W-:Y:S02]  /*6970*/  LEA R10, P0, R176, R218.reuse, 0x2 ;  /* 0x000000dab00a7211 */ /* 0x080fe400078010ff */
[----:B------:R-:W-:Y:S01]  /*6980*/  IADD3 R171, R186, 0x20, RZ ;  /* 0x00000020baab7810 */ /* 0x000fe20007ffe0ff */
[----:B------:R1:W-:Y:S02]  /*6990*/  RED.E.ADD.F32.FTZ.RN.STRONG.GPU [R4.64], R18 ;  /* 0x000000120400798e */ /* 0x0003e4000c10e7a4 */
[-C--:B-1----:R-:W-:Y:S01]  /*69a0*/  LEA R6, P2, R177, R218.reuse, 0x2 ;  /* 0x000000dab1067211 */ /* 0x082fe200078410ff */
[----:B------:R-:W-:Y:S01]  /*69b0*/  IMAD.MOV.U32 R186, RZ, RZ, c[0x0][0x22c] ;  /* 0x00008b00ffba7624 */ /* 0x000fe200078e00ff */
[-C--:B------:R-:W-:Y:S01]  /*69c0*/  LEA.HI.X.SX32 R11, R176, R219.reuse, 0x2, P0 ;  /* 0x000000dbb00b7211 */ /* 0x080fe200000f16ff */
[----:B------:R-:W-:Y:S01]  /*69d0*/  IMAD.IADD R171, R241, 0x1, R171 ;  /* 0x00000001f1ab7824 */ /* 0x000fe200078e02ab */
[-C--:B------:R-:W-:Y:S01]  /*69e0*/  LEA.HI.X.SX32 R7, R177, R219.reuse, 0x2, P2 ;  /* 0x000000dbb1077211 */ /* 0x080fe200010f16ff */
[----:B------:R-:W-:Y:S02]  /*69f0*/  IMAD R186, R186, c[0x0][0x1c0], RZ ;  /* 0x00007000baba7a24 */ /* 0x000fe400078e02ff */
[C---:B------:R-:W-:Y:S02]  /*6a00*/  IMAD.IADD R171, R241.reuse, 0x1, R171 ;  /* 0x00000001f1ab7824 */ /* 0x040fe400078e02ab */
[----:B------:R-:W-:Y:S01]  /*6a10*/  RED.E.ADD.F32.FTZ.RN.STRONG.GPU [R6.64], R19 ;  /* 0x000000130600798e */ /* 0x000fe2000c10e7a4 */
[----:B------:R-:W-:Y:S02]  /*6a20*/  IMAD.SHL.U32 R186, R186, 0x10, RZ ;  /* 0x00000010baba7824 */ /* 0x000fe400078e00ff */
[----:B------:R-:W-:Y:S02]  /*6a30*/  IMAD.IADD R171, R241, 0x1, R171 ;  /* 0x00000001f1ab7824 */ /* 0x000fe400078e02ab */
[----:B------:R1:W-:Y:S01]  /*6a40*/  RED.E.ADD.F32.FTZ.RN.STRONG.GPU [R10.64], R12 ;  /* 0x0000000c0a00798e */ /* 0x0003e2000c10e7a4 */
[C---:B------:R-:W-:Y:S02]  /*6a50*/  IADD3 R168, R186.reuse, 0x40, RZ ;  /* 0x00000040baa87810 */ /* 0x040fe40007ffe0ff */
[-C--:B------:R-:W-:Y:S02]  /*6a60*/  LEA R8, P3, R171, R218.reuse, 0x2 ;  /* 0x000000daab087211 */ /* 0x080fe400078610ff */
[----:B------:R-:W-:Y:S01]  /*6a70*/  IADD3 R167, R186, 0x40, RZ ;  /* 0x00000040baa77810 */ /* 0x000fe20007ffe0ff */
[----:B------:R-:W-:Y:S01]  /*6a80*/  IMAD.IADD R168, R241, 0x1, R168 ;  /* 0x00000001f1a87824 */ /* 0x000fe200078e02a8 */
[-C--:B------:R-:W-:Y:S02]  /*6a90*/  LEA.HI.X.SX32 R9, R171, R219.reuse, 0x2, P3 ;  /* 0x000000dbab097211 */ /* 0x080fe400018f16ff */
[----:B------:R-:W-:Y:S01]  /*6aa0*/  IADD3 R17, R185, 0x60, RZ ;  /* 0x00000060b9117810 */ /* 0x000fe20007ffe0ff */
[----:B------:R-:W-:Y:S02]  /*6ab0*/  IMAD.IADD R167, R241, 0x1, R167 ;  /* 0x00000001f1a77824 */ /* 0x000fe400078e02a7 */
[----:B------:R-:W-:Y:S01]  /*6ac0*/  RED.E.ADD.F32.FTZ.RN.STRONG.GPU [R8.64], R13 ;  /* 0x0000000d0800798e */ /* 0x000fe2000c10e7a4 */
[----:B------:R-:W-:Y:S01]  /*6ad0*/  IADD3 R18, R185, 0x60, RZ ;  /* 0x00000060b9127810 */ /* 0x000fe20007ffe0ff */
[C---:B------:R-:W-:Y:S02]  /*6ae0*/  IMAD.IADD R167, R241.reuse, 0x1, R167 ;  /* 0x00000001f1a77824 */ /* 0x040fe400078e02a7 */
[C---:B------:R-:W-:Y:S02]  /*6af0*/  IMAD.IADD R17, R241.reuse, 0x1, R17 ;  /* 0x00000001f1117824 */ /* 0x040fe400078e0211 */
[C---:B------:R-:W-:Y:S02]  /*6b00*/  IMAD.IADD R18, R241.reuse, 0x1, R18 ;  /* 0x00000001f1127824 */ /* 0x040fe400078e0212 */
[----:B------:R-:W-:Y:S01]  /*6b10*/  IMAD.IADD R17, R241, 0x1, R17 ;  /* 0x00000001f1117824 */ /* 0x000fe200078e0211 */
[----:B-1----:R-:W4:Y:S01]  /*6b20*/  LDL R12, [R1+0x10] ;  /* 0x00001000010c7983 */ /* 0x002f220000100800 */
[CC--:B-----5:R-:W-:Y:S04]  /*6b30*/  LEA R4, P2, R170.reuse, R218.reuse, 0x2 ;  /* 0x000000daaa047211 */ /* 0x0e0fe800078410ff */
[-C--:B------:R-:W-:Y:S05]  /*6b40*/  LEA.HI.X.SX32 R5, R170, R219.reuse, 0x2, P2 ;  /* 0x000000dbaa057211 */ /* 0x080fea00010f16ff */
[----:B------:R1:W-:Y:S01]  /*6b50*/  RED.E.ADD.F32.FTZ.RN.STRONG.GPU [R4.64], R14 ;  /* 0x0000000e0400798e */ /* 0x0003e2000c10e7a4 */
[CC--:B--2---:R-:W-:Y:S04]  /*6b60*/  LEA R6, P0, R0.reuse, R218.reuse, 0x2 ;  /* 0x000000da00067211 */ /* 0x0c4fe800078010ff */
[-C--:B------:R-:W-:Y:S02]  /*6b70*/  LEA.HI.X.SX32 R7, R0, R219.reuse, 0x2, P0 ;  /* 0x000000db00077211 */ /* 0x080fe400000f16ff */
[----:B------:R-:W2:Y:S01]  /*6b80*/  LDL R0, [R1+0x1c] ;  /* 0x00001c0001007983 */ /* 0x000ea20000100800 */
[CC--:B-1----:R-:W-:Y:S04]  /*6b90*/  LEA R4, P0, R166.reuse, R218.reuse, 0x2 ;  /* 0x000000daa6047211 */ /* 0x0c2fe800078010ff */
[----:B------:R1:W-:Y:S01]  /*6ba0*/  RED.E.ADD.F32.FTZ.RN.STRONG.GPU [R6.64], R15 ;  /* 0x0000000f0600798e */ /* 0x0003e2000c10e7a4 */
[-C--:B------:R-:W-:Y:S02]  /*6bb0*/  LEA.HI.X.SX32 R5, R166, R219.reuse, 0x2, P0 ;  /* 0x000000dba6057211 */ /* 0x080fe400000f16ff */
[----:B------:R-:W-:Y:S01]  /*6bc0*/  IADD3 R166, R186, 0x40, RZ ;  /* 0x00000040baa67810 */ /* 0x000fe20007ffe0ff */
[----:B------:R-:W-:Y:S01]  /*6bd0*/  IMAD.MOV.U32 R186, RZ, RZ, c[0x0][0x22c] ;  /* 0x00008b00ffba7624 */ /* 0x000fe200078e00ff */
[----:B------:R-:W-:Y:S01]  /*6be0*/  RED.E.ADD.F32.FTZ.RN.STRONG.GPU [R218.64+0x100], R20 ;  /* 0x00010014da00798e */ /* 0x000fe2000c10e7a4 */
[-C--:B------:R-:W-:Y:S02]  /*6bf0*/  LEA R10, P0, R167, R218.reuse, 0x2 ;  /* 0x000000daa70a7211 */ /* 0x080fe400078010ff */
[----:B------:R-:W-:Y:S02]  /*6c00*/  IMAD.IADD R166, R241, 0x1, R166 ;  /* 0x00000001f1a67824 */ /* 0x000fe400078e02a6 */
[----:B------:R-:W-:Y:S01]  /*6c10*/  RED.E.ADD.F32.FTZ.RN.STRONG.GPU [R2.64+0x100], R21 ;  /* 0x000100150200798e */ /* 0x000fe2000c10e7a4 */
[-C--:B------:R-:W-:Y:S01]  /*6c20*/  LEA.HI.X.SX32 R11, R167, R219.reuse, 0x2, P0 ;  /* 0x000000dba70b7211 */ /* 0x080fe200000f16ff */
[C---:B------:R-:W-:Y:S02]  /*6c30*/  IMAD.IADD R166, R241.reuse, 0x1, R166 ;  /* 0x00000001f1a67824 */ /* 0x040fe400078e02a6 */
[----:B------:R-:W-:Y:S01]  /*6c40*/  IMAD R186, R186, c[0x0][0x1c0], RZ ;  /* 0x00007000baba7a24 */ /* 0x000fe200078e02ff */
[----:B------:R-:W-:Y:S01]  /*6c50*/  RED.E.ADD.F32.FTZ.RN.STRONG.GPU [R4.64], R22 ;  /* 0x000000160400798e */ /* 0x000fe2000c10e7a4 */
[----:B------:R-:W-:Y:S02]  /*6c60*/  IMAD.IADD R166, R241, 0x1, R166 ;  /* 0x00000001f1a67824 */ /* 0x000fe400078e02a6 */
[----:B------:R-:W-:Y:S03]  /*6c70*/  IMAD.SHL.U32 R186, R186, 0x10, RZ ;  /* 0x00000010baba7824 */ /* 0x000fe600078e00ff */
[-C--:B------:R-:W-:Y:S02]  /*6c80*/  LEA R8, P3, R166, R218.reuse, 0x2 ;  /* 0x000000daa6087211 */ /* 0x080fe400078610ff */
[----:B------:R-:W-:Y:S02]  /*6c90*/  IADD3 R16, R186, 0x60, RZ ;  /* 0x00000060ba107810 */ /* 0x000fe40007ffe0ff */
[-C--:B------:R-:W-:Y:S02]  /*6ca0*/  LEA.HI.X.SX32 R9, R166, R219.reuse, 0x2, P3 ;  /* 0x000000dba6097211 */ /* 0x080fe400018f16ff */
[CC--:B-1----:R-:W-:Y:S04]  /*6cb0*/  LEA R6, P2, R168.reuse, R218.reuse, 0x2 ;  /* 0x000000daa8067211 */ /* 0x0c2fe800078410ff */
[-C--:B------:R-:W-:Y:S02]  /*6cc0*/  LEA.HI.X.SX32 R7, R168, R219.reuse, 0x2, P2 ;  /* 0x000000dba8077211 */ /* 0x080fe400010f16ff */
[----:B------:R-:W-:Y:S05]  /*6cd0*/  LDSM.16.MT88.4 R168, [R206+0x2800] ;  /* 0x00280000cea8783b */ /* 0x000fea0000004200 */
[----:B------:R-:W-:Y:S05]  /*6ce0*/  RED.E.ADD.F32.FTZ.RN.STRONG.GPU [R6.64], R23 ;  /* 0x000000170600798e */ /* 0x000fea000c10e7a4 */
[----:B------:R-:W-:Y:S05]  /*6cf0*/  RED.E.ADD.F32.FTZ.RN.STRONG.GPU [R10.64], R24 ;  /* 0x000000180a00798e */ /* 0x000fea000c10e7a4 */
[----:B------:R1:W-:Y:S05]  /*6d00*/  RED.E.ADD.F32.FTZ.RN.STRONG.GPU [R8.64], R25 ;  /* 0x000000190800798e */ /* 0x0003ea000c10e7a4 */
[----:B------:R-:W-:Y:S01]  /*6d10*/  LDSM.16.MT88.4 R20, [R206+0x2000] ;  /* 0x00200000ce14783b */ /* 0x000fe20000004200 */
[-C--:B-1----:R-:W-:Y:S02]  /*6d20*/  LEA R8, P4, R17, R218.reuse, 0x2 ;  /* 0x000000da11087211 */ /* 0x082fe400078810ff */
[-C--:B---3--:R-:W-:Y:S02]  /*6d30*/  LEA R4, P2, R165, R218.reuse, 0x2 ;  /* 0x000000daa5047211 */ /* 0x088fe400078410ff */
[-C--:B------:R-:W-:Y:S02]  /*6d40*/  LEA.HI.X.SX32 R9, R17, R219.reuse, 0x2, P4 ;  /* 0x000000db11097211 */ /* 0x080fe400020f16ff */
[-C--:B------:R-:W-:Y:S02]  /*6d50*/  LEA.HI.X.SX32 R5, R165, R219.reuse, 0x2, P2 ;  /* 0x000000dba5057211 */ /* 0x080fe400010f16ff */
[CC--:B----4-:R-:W-:Y:S03]  /*6d60*/  LEA R6, P0, R164.reuse, R218.reuse, 0x2 ;  /* 0x000000daa4067211 */ /* 0x0d0fe600078010ff */
[----:B------:R1:W-:Y:S01]  /*6d70*/  RED.E.ADD.F32.FTZ.RN.STRONG.GPU [R4.64], R26 ;  /* 0x0000001a0400798e */ /* 0x0003e2000c10e7a4 */
[-C--:B------:R-:W-:Y:S02]  /*6d80*/  LEA.HI.X.SX32 R7, R164, R219.reuse, 0x2, P0 ;  /* 0x000000dba4077211 */ /* 0x080fe400000f16ff */
[CC--:B------:R-:W-:Y:S03]  /*6d90*/  LEA R10, P0, R18.reuse, R218.reuse, 0x2 ;  /* 0x000000da120a7211 */ /* 0x0c0fe600078010ff */
[----:B------:R3:W-:Y:S01]  /*6da0*/  RED.E.ADD.F32.FTZ.RN.STRONG.GPU [R6.64], R27 ;  /* 0x0000001b0600798e */ /* 0x0007e2000c10e7a4 */
[-C--:B------:R-:W-:Y:S04]  /*6db0*/  LEA.HI.X.SX32 R11, R18, R219.reuse, 0x2, P0 ;  /* 0x000000db120b7211 */ /* 0x080fe800000f16ff */
[----:B------:R-:W-:Y:S05]  /*6dc0*/  RED.E.ADD.F32.FTZ.RN.STRONG.GPU [R218.64+0x180], R32 ;  /* 0x00018020da00798e */ /* 0x000fea000c10e7a4 */
[----:B------:R-:W-:Y:S01]  /*6dd0*/  RED.E.ADD.F32.FTZ.RN.STRONG.GPU [R2.64+0x180], R33 ;  /* 0x000180210200798e */ /* 0x000fe2000c10e7a4 */
[CC--:B-1----:R-:W-:Y:S04]  /*6de0*/  LEA R4, P2, R16.reuse, R218.reuse, 0x2 ;  /* 0x000000da10047211 */ /* 0x0c2fe800078410ff */
[-C--:B------:R-:W-:Y:S02]  /*6df0*/  LEA.HI.X.SX32 R5, R16, R219.reuse, 0x2, P2 ;  /* 0x000000db10057211 */ /* 0x080fe400010f16ff */
[----:B------:R-:W-:Y:S03]  /*6e00*/  IADD3 R16, R185, 0x60, RZ ;  /* 0x00000060b9107810 */ /* 0x000fe60007ffe0ff */
[----:B------:R1:W-:Y:S02]  /*6e10*/  RED.E.ADD.F32.FTZ.RN.STRONG.GPU [R4.64], R34 ;  /* 0x000000220400798e */ /* 0x0003e4000c10e7a4 */
[C---:B------:R-:W-:Y:S03]  /*6e20*/  IMAD.IADD R16, R241.reuse, 0x1, R16 ;  /* 0x00000001f1107824 */ /* 0x040fe600078e0210 */
[----:B------:R-:W-:Y:S01]  /*6e30*/  RED.E.ADD.F32.FTZ.RN.STRONG.GPU [R10.64], R35 ;  /* 0x000000230a00798e */ /* 0x000fe2000c10e7a4 */
[C---:B------:R-:W-:Y:S04]  /*6e40*/  IMAD.IADD R16, R241.reuse, 0x1, R16 ;  /* 0x00000001f1107824 */ /* 0x040fe800078e0210 */
[----:B------:R-:W-:Y:S01]  /*6e50*/  IMAD.IADD R16, R241, 0x1, R16 ;  /* 0x00000001f1107824 */ /* 0x000fe200078e0210 */
[----:B------:R-:W-:Y:S04]  /*6e60*/  RED.E.ADD.F32.FTZ.RN.STRONG.GPU [R8.64], R28 ;  /* 0x0000001c0800798e */ /* 0x000fe8000c10e7a4 */
[CC--:B---3--:R-:W-:Y:S01]  /*6e70*/  LEA R6, P3, R16.reuse, R218.reuse, 0x2 ;  /* 0x000000da10067211 */ /* 0x0c8fe200078610ff */
[----:B------:R-:W-:Y:S03]  /*6e80*/  LDSM.16.MT88.4 R8, [R206] ;  /* 0x00000000ce08783b */ /* 0x000fe60000004200 */
[-C--:B------:R-:W-:Y:S02]  /*6e90*/  LEA.HI.X.SX32 R7, R16, R219.reuse, 0x2, P3 ;  /* 0x000000db10077211 */ /* 0x080fe400018f16ff */
[----:B------:R-:W-:Y:S05]  /*6ea0*/  LDSM.16.MT88.4 R32, [R205+0x1e800] ;  /* 0x01e80000cd20783b */ /* 0x000fea0000004200 */
[----:B------:R-:W-:Y:S01]  /*6eb0*/  RED.E.ADD.F32.FTZ.RN.STRONG.GPU [R6.64], R29 ;  /* 0x0000001d0600798e */ /* 0x000fe2000c10e7a4 */
[CC--:B-1----:R-:W-:Y:S04]  /*6ec0*/  LEA R4, P2, R12.reuse, R218.reuse, 0x2 ;  /* 0x000000da0c047211 */ /* 0x0c2fe800078410ff */
[-C--:B------:R-:W-:Y:S02]  /*6ed0*/  LEA.HI.X.SX32 R5, R12, R219.reuse, 0x2, P2 ;  /* 0x000000db0c057211 */ /* 0x080fe400010f16ff */
[----:B------:R-:W-:Y:S01]  /*6ee0*/  LDSM.16.MT88.4 R12, [R205+0x1e000] ;  /* 0x01e00000cd0c783b */ /* 0x000fe20000004200 */
[----:B------:R-:W-:Y:S01]  /*6ef0*/  PLOP3.LUT P2, PT, PT, PT, UP0, 0x80, 0x0 ;  /* 0x000000000000781c */ /* 0x000fe20003f4f008 */
[----:B------:R-:W-:Y:S03]  /*6f00*/  @UP3 UIADD3 UR10, UP0, UR10, -0x100, URZ ;  /* 0xffffff000a0a3890 */ /* 0x000fe6000ff1e03f */
[----:B------:R-:W-:Y:S01]  /*6f10*/  RED.E.ADD.F32.FTZ.RN.STRONG.GPU [R4.64], R30 ;  /* 0x0000001e0400798e */ /* 0x000fe2000c10e7a4 */
[----:B------:R-:W-:Y:S04]  /*6f20*/  @UP3 UIADD3.X UR11, UR11, -0x1, URZ, UP0, !UPT ;  /* 0xffffffff0b0b3890 */ /* 0x000fe800087fe43f */
[----:B------:R-:W1:Y:S02]  /*6f30*/  LDSM.16.MT88.4 R4, [R205+0x1c000] ;  /* 0x01c00000cd04783b */ /* 0x000e640000004200 */
[-C--:B-1----:R-:W-:Y:S08]  /*6f40*/  HMMA.16816.F32 R100, R4, R8.reuse, R100 ;  /* 0x000000080464723c */ /* 0x082ff00000001864 */
[C---:B------:R-:W-:Y:S08]  /*6f50*/  HMMA.16816.F32 R104, R12.reuse, R8, R104 ;  /* 0x000000080c68723c */ /* 0x040ff00000001868 */
[-C--:B------:R-:W-:Y:S08]  /*6f60*/  HMMA.16816.F32 R108, R12, R10.reuse, R108 ;  /* 0x0000000a0c6c723c */ /* 0x080ff0000000186c */
[C---:B------:R-:W-:Y:S01]  /*6f70*/  HMMA.16816.F32 R112, R4.reuse, R10, R112 ;  /* 0x0000000a0470723c */ /* 0x040fe20000001870 */
[----:B------:R-:W-:Y:S03]  /*6f80*/  LDSM.16.MT88.4 R8, [R205+0x1c800] ;  /* 0x01c80000cd08783b */ /* 0x000fe60000004200 */
[C---:B--2---:R-:W-:Y:S04]  /*6f90*/  LEA R2, P0, R0.reuse, R218, 0x2 ;  /* 0x000000da00027211 */ /* 0x044fe800078010ff */
[----:B------:R-:W-:Y:S01]  /*6fa0*/  LEA.HI.X.SX32 R3, R0, R219, 0x2, P0 ;  /* 0x000000db00037211 */ /* 0x000fe200000f16ff */
[----:B------:R-:W-:Y:S01]  /*6fb0*/  IMAD.IADD R0, R192, 0x1, R206 ;  /* 0x00000001c0007824 */ /* 0x000fe200078e02ce */
[----:B------:R-:W-:Y:S03]  /*6fc0*/  PLOP3.LUT P0, PT, PT, PT, UP2, 0x80, 0x0 ;  /* 0x000000000000781c */ /* 0x000fe60003f0f028 */
[----:B------:R-:W-:Y:S05]  /*6fd0*/  RED.E.ADD.F32.FTZ.RN.STRONG.GPU [R2.64], R31 ;  /* 0x0000001f0200798e */ /* 0x000fea000c10e7a4 */
[----:B------:R-:W1:Y:S05]  /*6fe0*/  LDSM.16.MT88.4 R16, [R0] ;  /* 0x000000000010783b */ /* 0x000e6a0000004200 */
[----:B------:R-:W2:Y:S05]  /*6ff0*/  LDSM.16.MT88.4 R24, [R0+0x2000] ;  /* 0x002000000018783b */ /* 0x000eaa0000004200 */
[----:B------:R-:W3:Y:S05]  /*7000*/  LDSM.16.MT88.4 R28, [R206+0x800] ;  /* 0x00080000ce1c783b */ /* 0x000eea0000004200 */
[----:B------:R-:W4:Y:S05]  /*7010*/  LDSM.16.MT88.4 R164, [R0+0x800] ;  /* 0x0008000000a4783b */ /* 0x000f2a0000004200 */
[----:B------:R-:W5:Y:S01]  /*7020*/  LDSM.16.MT88.4 R172, [R0+0x2800] ;  /* 0x0028000000ac783b */ /* 0x000f620000004200 */
        /* <DEDUP_REMOVED lines=10> */
[-C--:B--2---:R-:W-:Y:S08]  /*70d0*/  HMMA.16816.F32 R148, R4, R24.reuse, R148 ;  /* 0x000000180494723c */ /* 0x084ff00000001894 */
[C---:B------:R-:W-:Y:S08]  /*70e0*/  HMMA.16816.F32 R152, R12.reuse, R24, R152 ;  /* 0x000000180c98723c */ /* 0x040ff00000001898 */
[-C--:B------:R-:W-:Y:S01]  /*70f0*/  HMMA.16816.F32 R156, R12, R26.reuse, R156 ;  /* 0x0000001a0c9c723c */ /* 0x080fe2000000189c */
[----:B------:R-:W-:Y:S07]  /*7100*/  LDSM.16.MT88.4 R12, [R206+0x1000] ;  /* 0x00100000ce0c783b */ /* 0x000fee0000004200 */
[----:B------:R-:W-:Y:S01]  /*7110*/  HMMA.16816.F32 R160, R4, R26, R160 ;  /* 0x0000001a04a0723c */ /* 0x000fe200000018a0 */
[----:B------:R-:W1:Y:S05]  /*7120*/  LDSM.16.MT88.4 R4, [R205+0x1d000] ;  /* 0x01d00000cd04783b */ /* 0x000e6a0000004200 */
[----:B------:R-:W2:Y:S02]  /*7130*/  LDSM.16.MT88.4 R24, [R206+0x3000] ;  /* 0x00300000ce18783b */ /* 0x000ea40000004200 */
[-C--:B---3--:R-:W-:Y:S08]  /*7140*/  HMMA.16816.F32 R100, R8, R28.reuse, R100 ;  /* 0x0000001c0864723c */ /* 0x088ff00000001864 */
[C---:B------:R-:W-:Y:S08]  /*7150*/  HMMA.16816.F32 R104, R32.reuse, R28, R104 ;  /* 0x0000001c2068723c */ /* 0x040ff00000001868 */
[-C--:B------:R-:W-:Y:S08]  /*7160*/  HMMA.16816.F32 R108, R32, R30.reuse, R108 ;  /* 0x0000001e206c723c */ /* 0x080ff0000000186c */
[C---:B------:R-:W-:Y:S01]  /*7170*/  HMMA.16816.F32 R112, R8.reuse, R30, R112 ;  /* 0x0000001e0870723c */ /* 0x040fe20000001870 */
[----:B------:R-:W3:Y:S07]  /*7180*/  LDSM.16.MT88.4 R28, [R0+0x3000] ;  /* 0x00300000001c783b */ /* 0x000eee0000004200 */
[-C--:B----4-:R-:W-:Y:S08]  /*7190*/  HMMA.16816.F32 R116, R8, R164.reuse, R116 ;  /* 0x000000a40874723c */ /* 0x090ff00000001874 */
        /* <DEDUP_REMOVED lines=14> */
[----:B------:R-:W4:Y:S05]  /*7280*/  LDSM.16.MT88.4 R8, [R205+0x1d800] ;  /* 0x01d80000cd08783b */ /* 0x000f2a0000004200 */
[----:B------:R-:W5:Y:S02]  /*7290*/  LDSM.16.MT88.4 R172, [R206+0x3800] ;  /* 0x00380000ceac783b */ /* 0x000f640000004200 */
[-C--:B-1----:R-:W-:Y:S08]  /*72a0*/  HMMA.16816.F32 R100, R4, R12.reuse, R100 ;  /* 0x0000000c0464723c */ /* 0x082ff00000001864 */
[C---:B------:R-:W-:Y:S08]  /*72b0*/  HMMA.16816.F32 R104, R16.reuse, R12, R104 ;  /* 0x0000000c1068723c */ /* 0x040ff00000001868 */
[-C--:B------:R-:W-:Y:S08]  /*72c0*/  HMMA.16816.F32 R108, R16, R14.reuse, R108 ;  /* 0x0000000e106c723c */ /* 0x080ff0000000186c */
[C---:B------:R-:W-:Y:S01]  /*72d0*/  HMMA.16816.F32 R112, R4.reuse, R14, R112 ;  /* 0x0000000e0470723c */ /* 0x040fe20000001870 */
[----:B------:R1:W3:Y:S07]  /*72e0*/  LDSM.16.MT88.4 R12, [R0+0x3800] ;  /* 0x00380000000c783b */ /* 0x0002ee0000004200 */
[-C--:B------:R-:W-:Y:S08]  /*72f0*/  HMMA.16816.F32 R116, R4, R20.reuse, R116 ;  /* 0x000000140474723c */ /* 0x080ff00000001874 */
[C---:B------:R-:W-:Y:S08]  /*7300*/  HMMA.16816.F32 R120, R16.reuse, R20, R120 ;  /* 0x000000141078723c */ /* 0x040ff00000001878 */
[-C--:B------:R-:W-:Y:S04]  /*7310*/  HMMA.16816.F32 R124, R16, R22.reuse, R124 ;  /* 0x00000016107c723c */ /* 0x080fe8000000187c */
[C---:B-1----:R-:W-:Y:S02]  /*7320*/  IADD3 R0, R206.reuse, -0x4000, RZ ;  /* 0xffffc000ce007810 */ /* 0x042fe40007ffe0ff */
[----:B------:R-:W-:Y:S02]  /*7330*/  @P2 IADD3 R0, R206, 0x4000, RZ ;  /* 0x00004000ce002810 */ /* 0x000fe40007ffe0ff */
[C---:B------:R-:W-:Y:S04]  /*7340*/  HMMA.16816.F32 R128, R4.reuse, R22, R128 ;  /* 0x000000160480723c */ /* 0x040fe80000001880 */
[----:B------:R-:W-:Y:S04]  /*7350*/  IMAD.MOV.U32 R206, RZ, RZ, R0 ;  /* 0x000000ffffce7224 */ /* 0x000fe800078e0000 */
[-C--:B--2---:R-:W-:Y:S08]  /*7360*/  HMMA.16816.F32 R132, R4, R24.reuse, R132 ;  /* 0x000000180484723c */ /* 0x084ff00000001884 */
[C---:B------:R-:W-:Y:S08]  /*7370*/  HMMA.16816.F32 R136, R16.reuse, R24, R136 ;  /* 0x000000181088723c */ /* 0x040ff00000001888 */
[-C--:B------:R-:W-:Y:S08]  /*7380*/  HMMA.16816.F32 R140, R16, R26.reuse, R140 ;  /* 0x0000001a108c723c */ /* 0x080ff0000000188c */
[C---:B------:R-:W-:Y:S08]  /*7390*/  HMMA.16816.F32 R144, R4.reuse, R26, R144 ;  /* 0x0000001a0490723c */ /* 0x040ff00000001890 */
[-C--:B---3--:R-:W-:Y:S08]  /*73a0*/  HMMA.16816.F32 R148, R4, R28.reuse, R148 ;  /* 0x0000001c0494723c */ /* 0x088ff00000001894 */
        /* <DEDUP_REMOVED lines=20> */
.L_x_797:
[----:B------:R-:W2:Y:S04]  /*74f0*/  LDL R166, [R1+0x34] ;  /* 0x0000340001a67983 */ /* 0x000ea80000100800 */
[----:B------:R-:W3:Y:S04]  /*7500*/  LDL R165, [R1+0x4c] ;  /* 0x00004c0001a57983 */ /* 0x000ee80000100800 */
[----:B------:R-:W4:Y:S01]  /*7510*/  LDL R167, [R1+0x68] ;  /* 0x0000680001a77983 */ /* 0x000f220000100800 */
[----:B------:R-:W-:-:S02]  /*7520*/  F2FP.PACK_AB R42, R43, R42 ;  /* 0x0000002a2b2a723e */ /* 0x000fc400000000ff */
[----:B------:R-:W-:Y:S01]  /*7530*/  F2FP.PACK_AB R40, R41, R40 ;  /* 0x000000282928723e */ /* 0x000fe200000000ff */
[----:B------:R-:W5:Y:S01]  /*7540*/  LDL R43, [R1+0x38] ;  /* 0x00003800012b7983 */ /* 0x000f620000100800 */
[----:B------:R-:W-:-:S03]  /*7550*/  F2FP.PACK_AB R44, R45, R44 ;  /* 0x0000002c2d2c723e */ /* 0x000fc600000000ff */
[----:B------:R-:W5:Y:S01]  /*7560*/  LDL.64 R168, [R1+0x58] ;  /* 0x0000580001a87983 */ /* 0x000f620000100a00 */
[----:B------:R-:W-:Y:S01]  /*7570*/  FMUL.FTZ R100, R100, c[0x0][0x2e0] ;  /* 0x0000b80064647a20 */ /* 0x000fe20000410000 */
[----:B------:R-:W-:Y:S01]  /*7580*/  F2FP.PACK_AB R36, R37, R36 ;  /* 0x000000242524723e */ /* 0x000fe200000000ff */
[----:B------:R-:W-:Y:S01]  /*7590*/  FMUL.FTZ R6, R101, c[0x0][0x2e0] ;  /* 0x0000b80065067a20 */ /* 0x000fe20000410000 */
[----:B------:R-:W5:Y:S01]  /*75a0*/  LDL R41, [R1+0x50] ;  /* 0x0000500001297983 */ /* 0x000f620000100800 */
        /* <DEDUP_REMOVED lines=144> */
[----:B-----5:R-:W-:Y:S04]  /*7eb0*/  STS [R43], R14 ;  /* 0x0000000e2b007388 */ /* 0x020fe80000000800 */
        /* <DEDUP_REMOVED lines=90> */
[----:B------:R-:W5:Y:S01]  /*8460*/  LDS.128 R56, [R12+0xe000] ;  /* 0x00e000000c387984 */ /* 0x000f620000000c00 */
        /* <DEDUP_REMOVED lines=18> */
[----:B------:R-:W5:Y:S04]  /*8590*/  LDS.128 R16, [R12+0x1a000] ;  /* 0x01a000000c107984 */ /* 0x000f680000000c00 */
[----:B------:R-:W5:Y:S01]  /*85a0*/  LDS.128 R28, [R12+0x17000] ;  /* 0x017000000c1c7984 */ /* 0x000f620000000c00 */
[----:B------:R-:W-:-:S03]  /*85b0*/  LEA.HI.X R5, R2, c[0x0][0x344], R3, 0x1, P0 ;  /* 0x0000d10002057a11 */ /* 0x000fc600000f0c03 */
[----:B------:R-:W5:Y:S01]  /*85c0*/  LDS.128 R12, [R12+0x1b000] ;  /* 0x01b000000c0c7984 */ /* 0x000f620000000c00 */
        /* <DEDUP_REMOVED lines=15> */
[----:B-----5:R-:W-:Y:S04]  /*86c0*/  STG.E.128 [R6.64], R56 ;  /* 0x0000003806007986 */ /* 0x020fe8000c101d24 */
        /* <DEDUP_REMOVED lines=17> */
.L_x_794:
        /* <DEDUP_REMOVED lines=11> */
.L_x_801:
[----:B------:R-:W-:Y:S05]  /*8890*/  EXIT ;  /* 0x000000000000794d */ /* 0x000fea0003800000 */
.L_x_803:
        /* <DEDUP_REMOVED lines=14> */
.L_x_1085:


//--------------------- .text._ZN5flash44flash_bwd_dq_dk_dv_loop_seqk_parallel_kernelI23Flash_bwd_kernel_traitsILi128ELi64ELi128ELi8ELi2ELi4ELi2ELb0ELb0EN7cutlass6half_tE19Flash_kernel_traitsILi128ELi64ELi128ELi8ES3_EELb1ELb1ELb0ELb0ELb0ELb1ELb0EEEvNS_16Flash_bwd_paramsE --------------------------
	.section	.text._ZN5flash44flash_bwd_dq_dk_dv_loop_seqk_parallel_kernelI23Flash_bwd_kernel_traitsILi128ELi64ELi128ELi8ELi2ELi4ELi2ELb0ELb0EN7cutlass6half_tE19Flash_kernel_traitsILi128ELi64ELi128ELi8ES3_EELb1ELb1ELb0ELb0ELb0ELb1ELb0EEEvNS_16Flash_bwd_paramsE,"ax",@progbits
	.sectioninfo	@"SHI_REGISTERS=255"
	.align	128
        .global         _ZN5flash44flash_bwd_dq_dk_dv_loop_seqk_parallel_kernelI23Flash_bwd_kernel_traitsILi128ELi64ELi128ELi8ELi2ELi4ELi2ELb0ELb0EN7cutlass6half_tE19Flash_kernel_traitsILi128ELi64ELi128ELi8ES3_EELb1ELb1ELb0ELb0ELb0ELb1ELb0EEEvNS_16Flash_bwd_paramsE
        .type           _ZN5flash44flash_bwd_dq_dk_dv_loop_seqk_parallel_kernelI23Flash_bwd_kernel_traitsILi128ELi64ELi128ELi8ELi2ELi4ELi2ELb0ELb0EN7cutlass6half_tE19Flash_kernel_traitsILi128ELi64ELi128ELi8ES3_EELb1ELb1ELb0ELb0ELb0ELb1ELb0EEEvNS_16Flash_bwd_paramsE,@function
        .size           _ZN5flash44flash_bwd_dq_dk_dv_loop_seqk_parallel_kernelI23Flash_bwd_kernel_traitsILi128ELi64ELi128ELi8ELi2ELi4ELi2ELb0ELb0EN7cutlass6half_tE19Flash_kernel_traitsILi128ELi64ELi128ELi8ES3_EELb1ELb1ELb0ELb0ELb0ELb1ELb0EEEvNS_16Flash_bwd_paramsE,(.L_x_1086 - _ZN5flash44flash_bwd_dq_dk_dv_loop_seqk_parallel_kernelI23Flash_bwd_kernel_traitsILi128ELi64ELi128ELi8ELi2ELi4ELi2ELb0ELb0EN7cutlass6half_tE19Flash_kernel_traitsILi128ELi64ELi128ELi8ES3_EELb1ELb1ELb0ELb0ELb0ELb1ELb0EEEvNS_16Flash_bwd_paramsE)
        .other          _ZN5flash44flash_bwd_dq_dk_dv_loop_seqk_parallel_kernelI23Flash_bwd_kernel_traitsILi128ELi64ELi128ELi8ELi2ELi4ELi2ELb0ELb0EN7cutlass6half_tE19Flash_kernel_traitsILi128ELi64ELi128ELi8ES3_EELb1ELb1ELb0ELb0ELb0ELb1ELb0EEEvNS_16Flash_bwd_paramsE,@"STO_CUDA_ENTRY STV_DEFAULT"
_ZN5flash44flash_bwd_dq_dk_dv_loop_seqk_parallel_kernelI23Flash_bwd_kernel_traitsILi128ELi64ELi128ELi8ELi2ELi4ELi2ELb0ELb0EN7cutlass6half_tE19Flash_kernel_traitsILi128ELi64ELi128ELi8ES3_EELb1ELb1ELb0ELb0ELb0ELb1ELb0EEEvNS_16Flash_bwd_paramsE:
.text._ZN5flash44flash_bwd_dq_dk_dv_loop_seqk_parallel_kernelI23Flash_bwd_kernel_traitsILi128ELi64ELi128ELi8ELi2ELi4ELi2ELb0ELb0EN7cutlass6half_tE19Flash_kernel_traitsILi128ELi64ELi128ELi8ES3_EELb1ELb1ELb0ELb0ELb0ELb1ELb0EEEvNS_16Flash_bwd_paramsE:
        /* <DEDUP_REMOVED lines=65> */
[----:B------:R-:W-:Y:S01]  /*0410*/  LEA.HI R0, R0, R4, RZ, 0x3 ;  /* 0x0000000400007211 */ /* 0x000fe200078f18ff */
[----:B------:R-:W-:Y:S01]  /*0420*/  ULDC UR51, c[0x0][0x214] ;  /* 0x0000850000337ab9 */ /* 0x000fe20000000800 */
[----:B------:R-:W-:Y:S01]  /*0430*/  LEA.HI R2, R7, R3, RZ, 0x1 ;  /* 0x0000000307027211 */ /* 0x000fe200078f08ff */
[----:B------:R-:W-:Y:S01]  /*0440*/  ULDC UR58, c[0x0][0x1c8] ;  /* 0x00007200003a7ab9 */ /* 0x000fe20000000800 */
[----:B------:R-:W-:Y:S01]  /*0450*/  LOP3.LUT R0, R0, 0xfffffff8, RZ, 0xc0, !PT ;  /* 0xfffffff800007812 */ /* 0x000fe200078ec0ff */
[----:B------:R-:W-:Y:S01]  /*0460*/  ULDC.U8 UR8, c[0x0][0x3d0] ;  /* 0x0000f40000087ab9 */ /* 0x000fe20000000000 */
[----:B------:R-:W-:Y:S01]  /*0470*/  LOP3.LUT R10, R216, 0xfffffff8, RZ, 0xc0, !PT ;  /* 0xfffffff8d80a7812 */ /* 0x000fe200078ec0ff */
[----:B------:R-:W-:Y:S01]  /*0480*/  ULDC UR52, c[0x0][0x224] ;  /* 0x0000890000347ab9 */ /* 0x000fe20000000800 */
[----:B------:R-:W-:Y:S01]  /*0490*/  LOP3.LUT R2, R2, 0xfffffffe, RZ, 0xc0, !PT ;  /* 0xfffffffe02027812 */ /* 0x000fe200078ec0ff */
[----:B------:R-:W-:Y:S01]  /*04a0*/  IMAD.IADD R7, R4, 0x1, -R0 ;  /* 0x0000000104077824 */ /* 0x000fe200078e0a00 */
[----:B------:R-:W-:Y:S01]  /*04b0*/  SHF.R.S32.HI R0, RZ, 0x3, R216 ;  /* 0x00000003ff007819 */ /* 0x000fe200000114d8 */
[----:B------:R-:W-:Y:S01]  /*04c0*/  IMAD.IADD R6, R9, 0x1, -R10 ;  /* 0x0000000109067824 */ /* 0x000fe200078e0a0a */
[----:B------:R-:W-:Y:S01]  /*04d0*/  SHF.R.S32.HI R4, RZ, 0x1f, R5 ;  /* 0x0000001fff047819 */ /* 0x000fe20000011405 */
[----:B------:R-:W-:Y:S01]  /*04e0*/  IMAD.IADD R9, R3, 0x1, -R2 ;  /* 0x0000000103097824 */ /* 0x000fe200078e0a02 */
[----:B------:R-:W-:Y:S01]  /*04f0*/  SHF.R.S32.HI R2, RZ, 0x1f, R8 ;  /* 0x0000001fff027819 */ /* 0x000fe20000011408 */
[----:B------:R-:W-:Y:S01]  /*0500*/  IMAD.SHL.U32 R0, R0, 0x40, RZ ;  /* 0x0000004000007824 */ /* 0x000fe200078e00ff */
[----:B------:R-:W-:Y:S01]  /*0510*/  LEA.HI R10, R4, R5, RZ, 0x3 ;  /* 0x00000005040a7211 */ /* 0x000fe200078f18ff */
[----:B------:R-:W-:Y:S01]  /*0520*/  IMAD.SHL.U32 R18, R6, 0x8, RZ ;  /* 0x0000000806127824 */ /* 0x000fe200078e00ff */
[----:B------:R-:W-:Y:S01]  /*0530*/  LEA.HI R239, R2, R8, RZ, 0x2 ;  /* 0x0000000802ef7211 */ /* 0x000fe200078f10ff */
[----:B------:R-:W-:Y:S01]  /*0540*/  IMAD.U32 R2, RZ, RZ, UR15 ;  /* 0x0000000fff027e24 */ /* 0x000fe2000f8e00ff */
[----:B------:R-:W-:Y:S01]  /*0550*/  LOP3.LUT R0, R0, 0x1c0, RZ, 0xc0, !PT ;  /* 0x000001c000007812 */ /* 0x000fe200078ec0ff */
[----:B------:R-:W-:Y:S01]  /*0560*/  IMAD.SHL.U32 R209, R9, 0x200, RZ ;  /* 0x0000020009d17824 */ /* 0x000fe200078e00ff */
[----:B------:R-:W-:Y:S01]  /*0570*/  LOP3.LUT R4, R10, 0xfffffff8, RZ, 0xc0, !PT ;  /* 0xfffffff80a047812 */ /* 0x000fe200078ec0ff */
[----:B------:R-:W-:Y:S01]  /*0580*/  STL [R1+0x20], R18 ;  /* 0x0000201201007387 */ /* 0x000fe20000100800 */
[----:B------:R-:W-:Y:S01]  /*0590*/  SHF.R.U32.HI R3, RZ, 0x3, R0 ;  /* 0x00000003ff037819 */ /* 0x000fe20000011600 */
[----:B------:R-:W-:Y:S01]  /*05a0*/  @UP5 UIMAD UR56, UR30, UR51, URZ ;  /* 0x000000331e3852a4 */ /* 0x000fe2000f8e023f */
[----:B------:R-:W-:Y:S01]  /*05b0*/  LOP3.LUT R2, R0, 0x38, R18, 0xf8, !PT ;  /* 0x0000003800027812 */ /* 0x000fe200078ef812 */
[----:B------:R-:W-:Y:S01]  /*05c0*/  IMAD.SHL.U32 R0, R6, 0x40, RZ ;  /* 0x0000004006007824 */ /* 0x000fe200078e00ff */
[----:B------:R-:W-:Y:S01]  /*05d0*/  SHF.R.S32.HI R13, RZ, 0x6, R13 ;  /* 0x00000006ff0d7819 */ /* 0x000fe2000001140d */
[----:B------:R-:W-:Y:S01]  /*05e0*/  IMAD.IADD R12, R5, 0x1, -R4 ;  /* 0x00000001050c7824 */ /* 0x000fe200078e0a04 */
[----:B------:R-:W-:Y:S01]  /*05f0*/  LOP3.LUT R16, R2, R3, RZ, 0x3c, !PT ;  /* 0x0000000302107212 */ /* 0x000fe200078e3cff */
[----:B------:R-:W-:Y:S01]  /*0600*/  IMAD.SHL.U32 R2, R11, 0x10, RZ ;  /* 0x000000100b027824 */ /* 0x000fe200078e00ff */
[----:B------:R-:W-:Y:S01]  /*0610*/  LOP3.LUT R0, R0, 0x1c0, RZ, 0xc0, !PT ;  /* 0x000001c000007812 */ /* 0x000fe200078ec0ff */
[----:B------:R-:W-:Y:S01]  /*0620*/  IMAD.SHL.U32 R5, R13, 0x8, RZ ;  /* 0x000000080d057824 */ /* 0x000fe200078e00ff */
[----:B------:R-:W-:Y:S01]  /*0630*/  LOP3.LUT R3, R7, 0x1, RZ, 0xc0, !PT ;  /* 0x0000000107037812 */ /* 0x000fe200078ec0ff */
[----:B------:R-:W-:Y:S01]  /*0640*/  ULDC.64 UR12, c[0x0][0x118] ;  /* 0x00004600000c7ab9 */ /* 0x000fe20000000a00 */
[----:B------:R-:W-:Y:S01]  /*0650*/  LOP3.LUT R2, R0, 0x30, R2, 0xf8, !PT ;  /* 0x0000003000027812 */ /* 0x000fe200078ef802 */
[----:B------:R-:W-:Y:S01]  /*0660*/  ULOP3.LUT UR58, UR35, UR58, URZ, 0x3c, !UPT ;  /* 0x0000003a233a7292 */ /* 0x000fe2000f8e3c3f */
[----:B------:R-:W-:Y:S01]  /*0670*/  ISETP.NE.U32.AND P0, PT, R3, 0x1, PT ;  /* 0x000000010300780c */ /* 0x000fe20003f05070 */
[----:B------:R-:W-:Y:S01]  /*0680*/  IMAD R3, R13, 0x800, R209 ;  /* 0x000008000d037824 */ /* 0x000fe200078e02d1 */
[--C-:B------:R-:W-:Y:S01]  /*0690*/  LOP3.LUT R4, R2, 0x8, R216.reuse, 0xf8, !PT ;  /* 0x0000000802047812 */ /* 0x100fe200078ef8d8 */
[----:B------:R-:W-:Y:S01]  /*06a0*/  IMAD.SHL.U32 R2, R9, 0x20, RZ ;  /* 0x0000002009027824 */ /* 0x000fe200078e00ff */
[----:B------:R-:W-:Y:S01]  /*06b0*/  LOP3.LUT R216, R0, 0x8, R216, 0xf8, !PT ;  /* 0x0000000800d87812 */ /* 0x000fe200078ef8d8 */
[----:B------:R-:W-:Y:S01]  /*06c0*/  USHF.R.S32.HI UR59, URZ, 0x1f, UR35 ;  /* 0x0000001f3f3b7899 */ /* 0x000fe20008011423 */
[----:B------:R-:W-:Y:S01]  /*06d0*/  SHF.R.U32.HI R0, RZ, 0x3, R0 ;  /* 0x00000003ff007819 */ /* 0x000fe20000011600 */
[----:B------:R-:W-:Y:S01]  /*06e0*/  UISETP.NE.AND UP6, UPT, UR8, URZ, UPT ;  /* 0x0000003f0800728c */ /* 0x000fe2000bfc5270 */
[----:B------:R-:W-:Y:S01]  /*06f0*/  LOP3.LUT R2, R2, 0x20, RZ, 0xc0, !PT ;  /* 0x0000002002027812 */ /* 0x000fe200078ec0ff */
[----:B------:R-:W-:Y:S01]  /*0700*/  USHF.R.S32.HI UR61, URZ, 0x1f, UR30 ;  /* 0x0000001f3f3d7899 */ /* 0x000fe2000801141e */
[----:B------:R-:W-:Y:S01]  /*0710*/  LOP3.LUT R216, R216, R0, RZ, 0x3c, !PT ;  /* 0x00000000d8d87212 */ /* 0x000fe200078e3cff */
[----:B------:R-:W-:Y:S01]  /*0720*/  USHF.R.S32.HI UR60, URZ, 0x1f, UR35 ;  /* 0x0000001f3f3c7899 */ /* 0x000fe20008011423 */
[----:B------:R-:W-:Y:S01]  /*0730*/  LOP3.LUT R209, R209, R4, R0, 0xf6, !PT ;  /* 0x00000004d1d17212 */ /* 0x000fe200078ef600 */
[----:B------:R-:W-:Y:S01]  /*0740*/  IMAD.SHL.U32 R4, R9, 0x10, RZ ;  /* 0x0000001009047824 */ /* 0x000fe200078e00ff */
[----:B------:R-:W-:Y:S01]  /*0750*/  LOP3.LUT R208, R2, 0x18, R5, 0xf8, !PT ;  /* 0x0000001802d07812 */ /* 0x000fe200078ef805 */
[----:B------:R-:W-:Y:S01]  /*0760*/  IMAD.IADD R216, R3, 0x1, R216 ;  /* 0x0000000103d87824 */ /* 0x000fe200078e02d8 */
[----:B------:R-:W-:Y:S01]  /*0770*/  SHF.R.S32.HI R0, RZ, 0x7, R15 ;  /* 0x00000007ff007819 */ /* 0x000fe2000001140f */
[----:B------:R-:W-:Y:S01]  /*0780*/  IMAD.SHL.U32 R2, R14, 0x2, RZ ;  /* 0x000000020e027824 */ /* 0x000fe200078e00ff */
[C---:B------:R-:W-:Y:S01]  /*0790*/  LOP3.LUT P4, RZ, R6.reuse, 0x2, RZ, 0xc0, !PT ;  /* 0x0000000206ff7812 */ /* 0x040fe2000788c0ff */
[----:B------:R-:W-:Y:S01]  /*07a0*/  IMAD.SHL.U32 R3, R7, 0x40, RZ ;  /* 0x0000004007037824 */ /* 0x000fe200078e00ff */
[----:B------:R-:W-:Y:S01]  /*07b0*/  LOP3.LUT P3, RZ, R6, 0x4, RZ, 0xc0, !PT ;  /* 0x0000000406ff7812 */ /* 0x000fe2000786c0ff */
[--C-:B------:R-:W-:Y:S01]  /*07c0*/  IMAD R11, R11, 0x400, R2.reuse ;  /* 0x000004000b0b7824 */ /* 0x100fe200078e0202 */
[----:B------:R-:W-:Y:S01]  /*07d0*/  SEL R233, R233, 0x10, !P0 ;  /* 0x00000010e9e97807 */ /* 0x000fe20004000000 */
[C---:B------:R-:W-:Y:S01]  /*07e0*/  IMAD R6, R0.reuse, 0x1000, R2 ;  /* 0x0000100000067824 */ /* 0x040fe200078e0202 */
[----:B------:R-:W-:Y:S01]  /*07f0*/  R2P PR, R7, 0x6 ;  /* 0x0000000607007804 */ /* 0x000fe20000000000 */
[----:B------:R-:W-:Y:S01]  /*0800*/  IMAD.SHL.U32 R2, R0, 0x8, RZ ;  /* 0x0000000800027824 */ /* 0x000fe200078e00ff */
[----:B------:R-:W-:Y:S01]  /*0810*/  LOP3.LUT R0, R3, 0x1c0, RZ, 0xc0, !PT ;  /* 0x000001c003007812 */ /* 0x000fe200078ec0ff */
[----:B------:R-:W-:Y:S01]  /*0820*/  IMAD.SHL.U32 R5, R13, 0x20, RZ ;  /* 0x000000200d057824 */ /* 0x000fe200078e00ff */
[----:B------:R-:W-:Y:S01]  /*0830*/  SHF.R.S32.HI R239, RZ, 0x2, R239 ;  /* 0x00000002ffef7819 */ /* 0x000fe200000114ef */
[----:B------:R-:W-:Y:S01]  /*0840*/  IMAD.SHL.U32 R217, R216, 0x2, RZ ;  /* 0x00000002d8d97824 */ /* 0x000fe200078e00ff */
[----:B------:R-:W-:Y:S01]  /*0850*/  LOP3.LUT R2, R2, 0x8, RZ, 0xc0, !PT ;  /* 0x0000000802027812 */ /* 0x000fe200078ec0ff */
[----:B------:R-:W-:Y:S01]  /*0860*/  IMAD.SHL.U32 R209, R209, 0x2, RZ ;  /* 0x00000002d1d17824 */ /* 0x000fe200078e00ff */
[----:B------:R-:W-:Y:S01]  /*0870*/  SHF.R.U32.HI R3, RZ, 0x3, R0 ;  /* 0x00000003ff037819 */ /* 0x000fe20000011600 */
[----:B------:R-:W-:Y:S01]  /*0880*/  IMAD R239, R17, 0x10, R239 ;  /* 0x0000001011ef7824 */ /* 0x000fe200078e02ef */
[----:B------:R-:W-:Y:S01]  /*0890*/  LOP3.LUT R5, R0, 0x20, R5, 0xf8, !PT ;  /* 0x0000002000057812 */ /* 0x000fe200078ef805 */
[----:B------:R-:W-:Y:S01]  /*08a0*/  UIMAD.WIDE.U32 UR42, UR36, UR44, URZ ;  /* 0x0000002c242a72a5 */ /* 0x000fe2000f8e003f */
[----:B------:R-:W-:Y:S01]  /*08b0*/  LOP3.LUT R8, R2, 0x10, R4, 0xf8, !PT ;  /* 0x0000001002087812 */ /* 0x000fe200078ef804 */
[----:B------:R-:W-:Y:S01]  /*08c0*/  IMAD.SHL.U32 R4, R10, 0x40, RZ ;  /* 0x000000400a047824 */ /* 0x000fe200078e00ff */
[----:B------:R-:W-:Y:S01]  /*08d0*/  LOP3.LUT R7, R3, R0, R2, 0x1e, !PT ;  /* 0x0000000003077212 */ /* 0x000fe200078e1e02 */
[----:B------:R-:W-:Y:S01]  /*08e0*/  IMAD R0, R17, 0x400, R6 ;  /* 0x0000040011007824 */ /* 0x000fe200078e0206 */
[----:B------:R-:W-:Y:S01]  /*08f0*/  LOP3.LUT R2, R5, R3, RZ, 0x3c, !PT ;  /* 0x0000000305027212 */ /* 0x000fe200078e3cff */
[----:B------:R-:W-:Y:S01]  /*0900*/  IMAD.SHL.U32 R3, R12, 0x40, RZ ;  /* 0x000000400c037824 */ /* 0x000fe200078e00ff */
[----:B------:R-:W-:Y:S01]  /*0910*/  UIMAD UR53, UR37, UR44, URZ ;  /* 0x0000002c253572a4 */ /* 0x000fe2000f8e023f */
[----:B------:R-:W-:Y:S01]  /*0920*/  IMAD.SHL.U32 R5, R9, 0x8, RZ ;  /* 0x0000000809057824 */ /* 0x000fe200078e00ff */
[----:B------:R-:W-:Y:S01]  /*0930*/  USHF.R.S32.HI UR55, URZ, 0x1f, UR48 ;  /* 0x0000001f3f377899 */ /* 0x000fe20008011430 */
[----:B------:R-:W-:Y:S01]  /*0940*/  IMAD.IADD R234, R2, 0x1, R0 ;  /* 0x0000000102ea7824 */ /* 0x000fe200078e0200 */
[----:B------:R-:W-:Y:S01]  /*0950*/  LOP3.LUT R3, R3, 0x1c0, RZ, 0xc0, !PT ;  /* 0x000001c003037812 */ /* 0x000fe200078ec0ff */
[----:B------:R-:W-:Y:S01]  /*0960*/  IMAD.IADD R7, R11, 0x1, R7 ;  /* 0x000000010b077824 */ /* 0x000fe200078e0207 */
[----:B------:R-:W-:Y:S01]  /*0970*/  LOP3.LUT R0, R4, 0xfffffe00, RZ, 0xc0, !PT ;  /* 0xfffffe0004007812 */ /* 0x000fe200078ec0ff */
[----:B------:R-:W-:Y:S01]  /*0980*/  IMAD.SHL.U32 R234, R234, 0x2, RZ ;  /* 0x00000002eaea7824 */ /* 0x000fe200078e00ff */
[----:B------:R-:W-:Y:S01]  /*0990*/  LOP3.LUT R2, R3, 0x8, R5, 0xf8, !PT ;  /* 0x0000000803027812 */ /* 0x000fe200078ef805 */
[----:B------:R-:W-:Y:S01]  /*09a0*/  UIMAD UR52, UR5, UR52, URZ ;  /* 0x00000034053472a4 */ /* 0x000fe2000f8e023f */
[----:B------:R-:W-:Y:S01]  /*09b0*/  SHF.R.U32.HI R4, RZ, 0x3, R3 ;  /* 0x00000003ff047819 */ /* 0x000fe20000011603 */
[----:B------:R-:W-:Y:S01]  /*09c0*/  IMAD R5, R17, 0x400, R0 ;  /* 0x0000040011057824 */ /* 0x000fe200078e0200 */
[----:B------:R-:W-:Y:S01]  /*09d0*/  LEA R6, R7, 0xc000, 0x1 ;  /* 0x0000c00007067811 */ /* 0x000fe200078e08ff */
[----:B------:R-:W-:Y:S01]  /*09e0*/  IMAD.IADD R235, R234, 0x1, R233 ;  /* 0x00000001eaeb7824 */ /* 0x000fe200078e02e9 */
[----:B------:R-:W-:Y:S01]  /*09f0*/  LOP3.LUT R220, R2, R4, RZ, 0x3c, !PT ;  /* 0x0000000402dc7212 */ /* 0x000fe200078e3cff */
[----:B------:R-:W-:Y:S01]  /*0a00*/  @!UP5 UIMAD UR51, UR6, UR51, URZ ;  /* 0x000000330633d2a4 */ /* 0x000fe2000f8e023f */
[C-C-:B------:R-:W-:Y:S01]  /*0a10*/  LOP3.LUT R2, R4.reuse, R8, R3.reuse, 0x1e, !PT ;  /* 0x0000000804027212 */ /* 0x140fe200078e1e03 */
[----:B------:R-:W-:Y:S01]  /*0a20*/  USHF.R.S32.HI UR50, URZ, 0x1f, UR46 ;  /* 0x0000001f3f327899 */ /* 0x000fe2000801142e */
        /* <DEDUP_REMOVED lines=8> */
[C---:B------:R-:W-:Y:S01]  /*0ab0*/  SEL R215, R2.reuse, 0xffffffc0, !P3 ;  /* 0xffffffc002d77807 */ /* 0x040fe20005800000 */
[----:B------:R-:W-:Y:S01]  /*0ac0*/  USHF.R.S32.HI UR49, URZ, 0x1f, UR41 ;  /* 0x0000001f3f317899 */ /* 0x000fe20008011429 */
[----:B------:R-:W-:Y:S01]  /*0ad0*/  SEL R3, R3, 0xffffffe0, !P1 ;  /* 0xffffffe003037807 */ /* 0x000fe20004800000 */
[----:B------:R1:W-:Y:S01]  /*0ae0*/  STL [R1], R4 ;  /* 0x0000000401007387 */ /* 0x0003e20000100800 */
[----:B------:R-:W-:Y:S01]  /*0af0*/  SEL R2, R2, 0xffffffc0, !P2 ;  /* 0xffffffc002027807 */ /* 0x000fe20005000000 */
[----:B------:R-:W-:Y:S01]  /*0b00*/  IMAD R214, R216, 0x2, R0 ;  /* 0x00000002d8d67824 */ /* 0x000fe200078e0200 */
[----:B------:R-:W-:Y:S01]  /*0b10*/  LEA R208, R208, 0xc000, 0x1 ;  /* 0x0000c000d0d07811 */ /* 0x000fe200078e08ff */
[----:B------:R-:W-:Y:S01]  /*0b20*/  IMAD.IADD R5, R3, 0x1, R6 ;  /* 0x0000000103057824 */ /* 0x000fe200078e0206 */
[----:B------:R-:W-:Y:S01]  /*0b30*/  STL [R1+0x8], R6 ;  /* 0x0000080601007387 */ /* 0x000fe20000100800 */
[--C-:B------:R-:W-:Y:S01]  /*0b40*/  IMAD.IADD R0, R6, 0x1, R2.reuse ;  /* 0x0000000106007824 */ /* 0x100fe200078e0202 */
[----:B------:R-:W-:Y:S01]  /*0b50*/  UMOV UR40, 0xffffc000 ;  /* 0xffffc00000287882 */ /* 0x000fe20000000000 */
        /* <DEDUP_REMOVED lines=13> */
.L_x_848:
        /* <DEDUP_REMOVED lines=16> */
[----:B-1----:R-:W-:Y:S01]  /*0d30*/  IMAD.U32 R3, RZ, RZ, UR5 ;  /* 0x00000005ff037e24 */ /* 0x002fe2000f8e00ff */
        /* <DEDUP_REMOVED lines=36> */
.L_x_804:
        /* <DEDUP_REMOVED lines=59> */
.L_x_806:
        /* <DEDUP_REMOVED lines=8> */
[----:B------:R-:W-:-:S04]  /*13b0*/  UIMAD UR6, UR6, UR4, URZ ;  /* 0x00000004060672a4 */ /* 0x000fc8000f8e023f */
[----:B------:R-:W-:-:S03]  /*13c0*/  UIMAD UR8, UR21, UR5, UR6 ;  /* 0x00000005150872a4 */ /* 0x000fc6000f8e0206 */
[----:B------:R-:W-:Y:S02]  /*13d0*/  ULDC.64 UR6, c[0x0][0x188] ;  /* 0x0000620000067ab9 */ /* 0x000fe40000000a00 */
[----:B------:R-:W-:-:S04]  /*13e0*/  UIMAD UR5, UR39, UR6, URZ ;  /* 0x00000006270572a4 */ /* 0x000fc8000f8e023f */
[----:B------:R-:W-:Y:S02]  /*13f0*/  UIMAD UR7, UR30, UR7, UR5 ;  /* 0x000000071e0772a4 */ /* 0x000fe4000f8e0205 */
[----:B------:R-:W-:-:S04]  /*1400*/  UIMAD.WIDE.U32 UR4, UR21, UR4, URZ ;  /* 0x00000004150472a5 */ /* 0x000fc8000f8e003f */
[----:B------:R-:W-:-:S04]  /*1410*/  UIADD3 UR5, UR5, UR8, URZ ;  /* 0x0000000805057290 */ /* 0x000fc8000fffe03f */
[----:B------:R-:W-:-:S04]  /*1420*/  UIMAD.WIDE.U32 UR4, UR30, UR6, UR4 ;  /* 0x000000061e0472a5 */ /* 0x000fc8000f8e0004 */
[----:B------:R-:W-:-:S03]  /*1430*/  UIADD3 UR29, UR5, UR7, URZ ;  /* 0x00000007051d7290 */ /* 0x000fc6000fffe03f */
[----:B------:R-:W-:Y:S02]  /*1440*/  UMOV UR28, UR4 ;  /* 0x00000004001c7c82 */ /* 0x000fe40008000000 */
.L_x_807:
        /* <DEDUP_REMOVED lines=72> */
.L_x_808:
[----:B------:R-:W-:Y:S02]  /*18d0*/  UMOV UR6, UR52 ;  /* 0x0000003400067c82 */ /* 0x000fe40008000000 */
.L_x_809:
[----:B------:R-:W2:Y:S04]  /*18e0*/  LDL.64 R2, [R1+0x20] ;  /* 0x0000200001027983 */ /* 0x000ea80000100a00 */
[----:B------:R1:W2:Y:S01]  /*18f0*/  LDL.64 R16, [R1+0x20] ;  /* 0x0000200001107983 */ /* 0x0002a20000100a00 */
[----:B------:R-:W-:Y:S01]  /*1900*/  UIADD3 UR4, UP4, UP3, UR4, UR46, UR48 ;  /* 0x0000002e04047290 */ /* 0x000fe2000fb9e030 */
[----:B------:R-:W-:Y:S01]  /*1910*/  BSSY B1, `(.L_x_805) ;  /* 0x0000935000017945 */ /* 0x000fe20003800000 */
[----:B------:R-:W-:Y:S01]  /*1920*/  UIADD3 UR10, UR14, UR10, URZ ;  /* 0x0000000a0e0a7290 */ /* 0x000fe2000fffe03f */
[----:B------:R-:W3:Y:S01]  /*1930*/  S2R R28, SR_TID.X ;  /* 0x00000000001c7919 */ /* 0x000ee20000002100 */
[----:B------:R-:W-:-:S02]  /*1940*/  UIADD3 UR23, UP2, UP1, UR15, UR4, UR17 ;  /* 0x000000040f177290 */ /* 0x000fc4000f95e011 */
[----:B------:R-:W-:Y:S02]  /*1950*/  UIADD3.X UR4, UR7, UR50, UR55, UP4, UP3 ;  /* 0x0000003207047290 */ /* 0x000fe4000a7e6437 */
[----:B------:R-:W-:Y:S02]  /*1960*/  ULDC UR17, c[0x0][0x2e8] ;  /* 0x0000ba0000117ab9 */ /* 0x000fe40000000800 */
[----:B------:R-:W-:-:S03]  /*1970*/  UIADD3.X UR11, UR8, UR4, UR9, UP2, UP1 ;  /* 0x00000004080b7290 */ /* 0x000fc600097e2409 */
[----:B------:R-:W-:Y:S02]  /*1980*/  ULDC.64 UR4, c[0x0][0x1a8] ;  /* 0x00006a0000047ab9 */ /* 0x000fe40000000a00 */
[----:B------:R-:W-:-:S04]  /*1990*/  UIMAD UR4, UR59, UR4, URZ ;  /* 0x000000043b0472a4 */ /* 0x000fc8000f8e023f */
[----:B------:R-:W-:-:S03]  /*19a0*/  UIMAD UR9, UR35, UR5, UR4 ;  /* 0x00000005230972a4 */ /* 0x000fc6000f8e0204 */
[----:B------:R-:W-:Y:S02]  /*19b0*/  ULDC.64 UR4, c[0x0][0x378] ;  /* 0x0000de0000047ab9 */ /* 0x000fe40000000a00 */
[----:B------:R-:W-:Y:S01]  /*19c0*/  UIMAD UR4, UR59, UR4, URZ ;  /* 0x000000043b0472a4 */ /* 0x000fe2000f8e023f */
[----:B---3--:R-:W-:-:S03]  /*19d0*/  SHF.R.S32.HI R29, RZ, 0x1f, R28 ;  /* 0x0000001fff1d7819 */ /* 0x008fc6000001141c */
[----:B------:R-:W-:Y:S01]  /*19e0*/  UIMAD UR8, UR35, UR5, UR4 ;  /* 0x00000005230872a4 */ /* 0x000fe2000f8e0204 */
[CC--:B------:R-:W-:Y:S02]  /*19f0*/  LEA.HI R0, R29.reuse, R28.reuse, RZ, 0x3 ;  /* 0x0000001c1d007211 */ /* 0x0c0fe400078f18ff */
[----:B------:R-:W-:Y:S01]  /*1a00*/  ULDC.64 UR4, c[0x0][0x370] ;  /* 0x0000dc0000047ab9 */ /* 0x000fe20000000a00 */
[----:B------:R-:W-:Y:S01]  /*1a10*/  LEA.HI R9, R29, R28, RZ, 0x5 ;  /* 0x0000001c1d097211 */ /* 0x000fe200078f28ff */
[----:B------:R-:W-:Y:S01]  /*1a20*/  UIMAD UR4, UR27, UR4, URZ ;  /* 0x000000041b0472a4 */ /* 0x000fe2000f8e023f */
[----:B------:R-:W-:-:S03]  /*1a30*/  SHF.R.S32.HI R0, RZ, 0x3, R0 ;  /* 0x00000003ff007819 */ /* 0x000fc60000011400 */
[----:B------:R-:W-:Y:S01]  /*1a40*/  UIMAD UR7, UR14, UR5, UR4 ;  /* 0x000000050e0772a4 */ /* 0x000fe2000f8e0204 */
[----:B------:R-:W-:Y:S01]  /*1a50*/  SHF.R.S32.HI R23, RZ, 0x1f, R0 ;  /* 0x0000001fff177819 */ /* 0x000fe20000011400 */
[----:B------:R-:W-:Y:S01]  /*1a60*/  UIADD3 UR4, UR14, UR6, URZ ;  /* 0x000000060e047290 */ /* 0x000fe2000fffe03f */
[----:B------:R-:W-:Y:S01]  /*1a70*/  IADD3 R4, P0, R0, UR14, RZ ;  /* 0x0000000e00047c10 */ /* 0x000fe2000ff1e0ff */
[----:B------:R-:W-:-:S03]  /*1a80*/  UIADD3 UR6, UR33, -0x1, URZ ;  /* 0xffffffff21067890 */ /* 0x000fc6000fffe03f */
[----:B------:R-:W-:Y:S01]  /*1a90*/  IADD3.X R5, R23, UR27, RZ, P0, !PT ;  /* 0x0000001b17057c10 */ /* 0x000fe200087fe4ff */
[----:B------:R-:W-:-:S04]  /*1aa0*/  UMOV UR27, 0x4 ;  /* 0x00000004001b7882 */ /* 0x000fc80000000000 */
[----:B------:R-:W-:Y:S02]  /*1ab0*/  IMAD R5, R5, c[0x0][0x190], RZ ;  /* 0x0000640005057a24 */ /* 0x000fe400078e02ff */
[----:B--2---:R-:W-:-:S05]  /*1ac0*/  IMAD.MOV.U32 R16, RZ, RZ, R2 ;  /* 0x000000ffff107224 */ /* 0x004fca00078e0002 */
[----:B------:R-:W-:-:S05]  /*1ad0*/  SHF.R.S32.HI R17, RZ, 0x1f, R16 ;  /* 0x0000001fff117819 */ /* 0x000fca0000011410 */
[C---:B------:R-:W-:Y:S01]  /*1ae0*/  IMAD.WIDE.U32 R2, R4.reuse, c[0x0][0x190], R16 ;  /* 0x0000640004027a25 */ /* 0x040fe200078e0010 */
[----:B------:R1:W-:Y:S03]  /*1af0*/  STL [R1+0x24], R17 ;  /* 0x0000241101007387 */ /* 0x0003e60000100800 */
[----:B------:R-:W-:Y:S01]  /*1b00*/  IMAD R4, R4, c[0x0][0x194], R5 ;  /* 0x0000650004047a24 */ /* 0x000fe200078e0205 */
[----:B------:R-:W-:-:S04]  /*1b10*/  IADD3 R6, P0, R2, UR38, RZ ;  /* 0x0000002602067c10 */ /* 0x000fc8000ff1e0ff */
[----:B------:R-:W-:Y:S01]  /*1b20*/  IADD3.X R7, R3, UR32, R4, P0, !PT ;  /* 0x0000002003077c10 */ /* 0x000fe200087fe404 */
[----:B------:R-:W-:Y:S01]  /*1b30*/  IMAD.U32 R4, RZ, RZ, UR14 ;  /* 0x0000000eff047e24 */ /* 0x000fe2000f8e00ff */
[----:B------:R-:W-:Y:S01]  /*1b40*/  ULDC.64 UR14, c[0x0][0x3c8] ;  /* 0x0000f200000e7ab9 */ /* 0x000fe20000000a00 */
[----:B------:R-:W-:Y:S01]  /*1b50*/  IADD3 R2, P0, R16, UR25, RZ ;  /* 0x0000001910027c10 */ /* 0x000fe2000ff1e0ff */
[----:B------:R-:W-:-:S03]  /*1b60*/  UIMAD.WIDE UR4, UR4, UR27, UR14 ;  /* 0x0000001b040472a5 */ /* 0x000fc6000f8e020e */
[----:B------:R-:W-:-:S04]  /*1b70*/  IADD3.X R3, R17, UR26, RZ, P0, !PT ;  /* 0x0000001a11037c10 */ /* 0x000fc800087fe4ff */
[----:B------:R-:W-:Y:S01]  /*1b80*/  UMOV UR15, UR4 ;  /* 0x00000004000f7c82 */ /* 0x000fe20008000000 */
[----:B------:R-:W-:Y:S01]  /*1b90*/  IMAD.WIDE.U32 R2, R4, c[0x0][0x370], R2 ;  /* 0x0000dc0004027a25 */ /* 0x000fe200078e0002 */
[----:B------:R-:W-:Y:S01]  /*1ba0*/  UIADD3 UR4, -UR16, UR20, UR18 ;  /* 0x0000001410047290 */ /* 0x000fe2000fffe112 */
[----:B------:R-:W-:Y:S01]  /*1bb0*/  LOP3.LUT R4, R9, 0xffffffe0, RZ, 0xc0, !PT ;  /* 0xffffffe009047812 */ /* 0x000fe200078ec0ff */
[----:B------:R-:W-:Y:S01]  /*1bc0*/  UMOV UR14, UR5 ;  /* 0x00000005000e7c82 */ /* 0x000fe20008000000 */
[----:B------:R-:W-:Y:S01]  /*1bd0*/  SHF.R.S32.HI R9, RZ, 0x5, R9 ;  /* 0x00000005ff097819 */ /* 0x000fe20000011409 */
[----:B------:R-:W-:Y:S01]  /*1be0*/  UIADD3 UR4, UR4, -UR17, URZ ;  /* 0x8000001104047290 */ /* 0x000fe2000fffe03f */
[----:B------:R-:W-:Y:S01]  /*1bf0*/  IADD3 R3, R3, UR7, RZ ;  /* 0x0000000703037c10 */ /* 0x000fe2000fffe0ff */
[----:B------:R-:W-:Y:S02]  /*1c00*/  IMAD.IADD R27, R28, 0x1, -R4 ;  /* 0x000000011c1b7824 */ /* 0x000fe400078e0a04 */
[----:B------:R-:W-:Y:S01]  /*1c10*/  USHF.R.S32.HI UR17, URZ, 0x1f, UR4 ;  /* 0x0000001f3f117899 */ /* 0x000fe20008011404 */
[----:B------:R-:W-:-:S02]  /*1c20*/  IMAD.U32 R4, RZ, RZ, UR35 ;  /* 0x00000023ff047e24 */ /* 0x000fc4000f8e00ff */
[----:B------:R-:W-:Y:S01]  /*1c30*/  IMAD R9, R9, UR47, R27 ;  /* 0x0000002f09097c24 */ /* 0x000fe2000f8e021b */
[----:B------:R-:W-:Y:S01]  /*1c40*/  ULEA.HI UR17, UR17, UR4, URZ, 0x6 ;  /* 0x0000000411117291 */ /* 0x000fe2000f8f303f */
[C---:B------:R-:W-:Y:S02]  /*1c50*/  IMAD.WIDE.U32 R2, R4.reuse, c[0x0][0x378], R2 ;  /* 0x0000de0004027a25 */ /* 0x040fe400078e0002 */
[----:B------:R-:W-:Y:S01]  /*1c60*/  ULDC.64 UR4, c[0x0][0x200] ;  /* 0x0000800000047ab9 */ /* 0x000fe20000000a00 */
[----:B------:R-:W-:Y:S01]  /*1c70*/  IADD3 R10, P0, R9, UR23, RZ ;  /* 0x00000017090a7c10 */ /* 0x000fe2000ff1e0ff */
[----:B------:R-:W-:Y:S01]  /*1c80*/  USHF.R.S32.HI UR17, URZ, 0x6, UR17 ;  /* 0x000000063f117899 */ /* 0x000fe20008011411 */
[----:B------:R-:W-:Y:S01]  /*1c90*/  IMAD.WIDE.U32 R4, R4, c[0x0][0x1a8], R6 ;  /* 0x00006a0004047a25 */ /* 0x000fe200078e0006 */
[----:B------:R-:W-:Y:S02]  /*1ca0*/  IADD3 R3, R3, UR8, RZ ;  /* 0x0000000803037c10 */ /* 0x000fe4000fffe0ff */
[----:B------:R-:W-:Y:S01]  /*1cb0*/  UISETP.LT.AND UP1, UPT, URZ, UR17, UPT ;  /* 0x000000113f00728c */ /* 0x000fe2000bf21270 */
[----:B------:R-:W-:-:S02]  /*1cc0*/  LEA R237, P2, R10, c[0x0][0x350], 0x2 ;  /* 0x0000d4000aed7a11 */ /* 0x000fc400078410ff */
[----:B------:R-:W-:Y:S01]  /*1cd0*/  IADD3 R7, R5, UR9, RZ ;  /* 0x0000000905077c10 */ /* 0x000fe2000fffe0ff */
[----:B------:R-:W-:Y:S01]  /*1ce0*/  USEL UR17, URZ, UR17, !UP1 ;  /* 0x000000113f117287 */ /* 0x000fe2000c800000 */
[----:B------:R-:W-:Y:S01]  /*1cf0*/  IMAD R5, R23, c[0x0][0x370], RZ ;  /* 0x0000dc0017057a24 */ /* 0x000fe200078e02ff */
[----:B------:R-:W-:Y:S01]  /*1d00*/  LEA R230, P4, R4, c[0x0][0x160], 0x1 ;  /* 0x0000580004e67a11 */ /* 0x000fe200078808ff */
[----:B------:R-:W-:Y:S01]  /*1d10*/  IMAD.WIDE.U32 R2, R0, c[0x0][0x370], R2 ;  /* 0x0000dc0000027a25 */ /* 0x000fe200078e0002 */
[----:B------:R-:W-:Y:S02]  /*1d20*/  UISETP.GT.AND UP1, UPT, UR33, UR17, UPT ;  /* 0x000000112100728c */ /* 0x000fe4000bf24270 */
[----:B------:R-:W-:Y:S01]  /*1d30*/  LEA.HI.X R231, R4, c[0x0][0x164], R7, 0x1, P4 ;  /* 0x0000590004e77a11 */ /* 0x000fe200020f0c07 */
[----:B------:R-:W-:Y:S01]  /*1d40*/  IMAD R6, R0, c[0x0][0x374], R5 ;  /* 0x0000dd0000067a24 */ /* 0x000fe200078e0205 */
[----:B------:R-:W-:Y:S01]  /*1d50*/  LEA.HI.X.SX32 R5, R9, UR11, 0x1, P0 ;  /* 0x0000000b09057c11 */ /* 0x000fe200080f0eff */
[----:B------:R-:W-:Y:S01]  /*1d60*/  UIMAD.WIDE UR10, UR10, UR27, UR4 ;  /* 0x0000001b0a0a72a5 */ /* 0x000fe2000f8e0204 */
[----:B------:R-:W-:Y:S01]  /*1d70*/  PLOP3.LUT P0, PT, PT, PT, UP1, 0x80, 0x0 ;  /* 0x000000000000781c */ /* 0x000fe20003f0f018 */
[----:B------:R-:W-:Y:S01]  /*1d80*/  IMAD.IADD R3, R3, 0x1, R6 ;  /* 0x0000000103037824 */ /* 0x000fe200078e0206 */
[----:B------:R-:W-:-:S02]  /*1d90*/  LEA R228, P3, R2, c[0x0][0x330], 0x1 ;  /* 0x0000cc0002e47a11 */ /* 0x000fc400078608ff */
[----:B------:R-:W-:Y:S02]  /*1da0*/  LEA.HI.X R236, R10, c[0x0][0x354], R5, 0x2, P2 ;  /* 0x0000d5000aec7a11 */ /* 0x000fe400010f1405 */
[----:B------:R-:W-:-:S07]  /*1db0*/  LEA.HI.X R229, R2, c[0x0][0x334], R3, 0x1, P3 ;  /* 0x0000cd0002e57a11 */ /* 0x000fce00018f0c03 */
        /* <DEDUP_REMOVED lines=19> */
.L_x_811:
        /* <DEDUP_REMOVED lines=18> */
.L_x_812:
        /* <DEDUP_REMOVED lines=28> */
.L_x_814:
[----:B------:R-:W-:Y:S05]  /*21d0*/  BSYNC B0 ;  /* 0x0000000000007941 */ /* 0x000fea0003800000 */
.L_x_813:
        /* <DEDUP_REMOVED lines=16> */
.L_x_816:
[----:B------:R-:W-:Y:S05]  /*22e0*/  BSYNC B0 ;  /* 0x0000000000007941 */ /* 0x000fea0003800000 */
.L_x_815:
        /* <DEDUP_REMOVED lines=16> */
.L_x_818:
[----:B------:R-:W-:Y:S05]  /*23f0*/  BSYNC B0 ;  /* 0x0000000000007941 */ /* 0x000fea0003800000 */
.L_x_817:
        /* <DEDUP_REMOVED lines=16> */
.L_x_820:
[----:B------:R-:W-:Y:S05]  /*2500*/  BSYNC B0 ;  /* 0x0000000000007941 */ /* 0x000fea0003800000 */
.L_x_819:
        /* <DEDUP_REMOVED lines=25> */
.L_x_822:
[----:B------:R-:W-:Y:S05]  /*26a0*/  BSYNC B0 ;  /* 0x0000000000007941 */ /* 0x000fea0003800000 */
.L_x_821:
        /* <DEDUP_REMOVED lines=14> */
.L_x_824:
[----:B------:R-:W-:Y:S05]  /*2790*/  BSYNC B0 ;  /* 0x0000000000007941 */ /* 0x000fea0003800000 */
.L_x_823:
        /* <DEDUP_REMOVED lines=14> */
.L_x_826:
[----:B------:R-:W-:Y:S05]  /*2880*/  BSYNC B0 ;  /* 0x0000000000007941 */ /* 0x000fea0003800000 */
.L_x_825:
        /* <DEDUP_REMOVED lines=13> */
.L_x_810:
[----:B-1----:R-:W2:Y:S01]  /*2960*/  LDL R15, [R1] ;  /* 0x00000000010f7983 */ /* 0x002ea20000100800 */
[----:B------:R-:W-:Y:S01]  /*2970*/  ULDC.64 UR4, c[0x0][0x198] ;  /* 0x0000660000047ab9 */ /* 0x000fe20000000a00 */
[----:B------:R-:W-:Y:S01]  /*2980*/  PLOP3.LUT P0, PT, PT, PT, UP6, 0x80, 0x0 ;  /* 0x000000000000781c */ /* 0x000fe20003f0f068 */
[----:B------:R-:W-:Y:S01]  /*2990*/  UIMAD UR4, UR22, UR4, URZ ;  /* 0x00000004160472a4 */ /* 0x000fe2000f8e023f */
[C---:B------:R-:W-:Y:S01]  /*29a0*/  IADD3 R4, R0.reuse, 0x20, RZ ;  /* 0x0000002000047810 */ /* 0x040fe20007ffe0ff */
[----:B------:R-:W-:Y:S01]  /*29b0*/  IMAD.U32 R12, RZ, RZ, UR18 ;  /* 0x00000012ff0c7e24 */ /* 0x000fe2000f8e00ff */
[----:B------:R-:W-:Y:S01]  /*29c0*/  IADD3 R7, R0, 0x40, RZ ;  /* 0x0000004000077810 */ /* 0x000fe20007ffe0ff */
[----:B------:R-:W-:Y:S01]  /*29d0*/  UIMAD UR5, UR18, UR5, UR4 ;  /* 0x00000005120572a4 */ /* 0x000fe2000f8e0204 */
[----:B------:R-:W-:Y:S01]  /*29e0*/  IMAD.MOV.U32 R196, RZ, RZ, 0x40 ;  /* 0x00000040ffc47424 */ /* 0x000fe200078e00ff */
[----:B------:R-:W-:Y:S01]  /*29f0*/  ULEA.HI UR4, UR6, UR6, URZ, 0x1 ;  /* 0x0000000606047291 */ /* 0x000fe2000f8f083f */
[----:B------:R-:W-:Y:S01]  /*2a00*/  IMAD.WIDE.U32 R2, R12, c[0x0][0x198], R16 ;  /* 0x000066000c027a25 */ /* 0x000fe200078e0010 */
[----:B------:R-:W-:-:S02]  /*2a10*/  ULDC.64 UR8, c[0x0][0x1a0] ;  /* 0x0000680000087ab9 */ /* 0x000fc40000000a00 */
[----:B------:R-:W-:Y:S01]  /*2a20*/  ULOP3.LUT UR4, UR4, 0xfffffffe, URZ, 0xc0, !UPT ;  /* 0xfffffffe04047892 */ /* 0x000fe2000f8ec03f */
[----:B------:R-:W-:Y:S01]  /*2a30*/  IMAD.U32 R6, RZ, RZ, UR5 ;  /* 0x00000005ff067e24 */ /* 0x000fe2000f8e00ff */
[----:B------:R-:W-:Y:S01]  /*2a40*/  UIMAD UR5, UR19, -0x80, UR16 ;  /* 0xffffff80130578a4 */ /* 0x000fe2000f8e0210 */
[----:B------:R-:W-:Y:S01]  /*2a50*/  IMAD.WIDE.U32 R10, R196, c[0x0][0x190], RZ ;  /* 0x00006400c40a7a25 */ /* 0x000fe200078e00ff */
[----:B------:R-:W-:Y:S01]  /*2a60*/  UIADD3 UR4, UR6, -UR4, URZ ;  /* 0x8000000406047290 */ /* 0x000fe2000fffe03f */
[----:B------:R-:W-:Y:S02]  /*2a70*/  IADD3 R2, P2, R2, UR31, RZ ;  /* 0x0000001f02027c10 */ /* 0x000fe4000ff5e0ff */
[----:B------:R-:W-:Y:S01]  /*2a80*/  IMAD R9, R196, c[0x0][0x194], RZ ;  /* 0x00006500c4097a24 */ /* 0x000fe200078e02ff */
[----:B------:R-:W-:Y:S01]  /*2a90*/  UISETP.NE.AND UP0, UPT, UR4, 0x1, UPT ;  /* 0x000000010400788c */ /* 0x000fe2000bf05270 */
[----:B------:R-:W-:Y:S01]  /*2aa0*/  ISETP.GE.AND P4, PT, R4, UR5, PT ;  /* 0x0000000504007c0c */ /* 0x000fe2000bf86270 */
[----:B------:R-:W-:Y:S01]  /*2ab0*/  UIMAD UR4, UR6, -0x40, UR20 ;  /* 0xffffffc0060478a4 */ /* 0x000fe2000f8e0214 */
[----:B------:R-:W-:Y:S01]  /*2ac0*/  IADD3.X R3, R3, UR34, R6, P2, !PT ;  /* 0x0000002203037c10 */ /* 0x000fe200097fe406 */
[----:B------:R-:W-:-:S02]  /*2ad0*/  IMAD R6, R13, c[0x0][0x1b0], RZ ;  /* 0x00006c000d067a24 */ /* 0x000fc400078e02ff */
[----:B------:R-:W-:Y:S01]  /*2ae0*/  IMAD R14, R196, c[0x0][0x374], RZ ;  /* 0x0000dd00c40e7a24 */ /* 0x000fe200078e02ff */
[----:B------:R-:W-:Y:S01]  /*2af0*/  PLOP3.LUT P2, PT, PT, PT, UP0, 0x80, 0x0 ;  /* 0x000000000000781c */ /* 0x000fe20003f4f008 */
[----:B------:R-:W-:Y:S01]  /*2b00*/  IMAD.WIDE.U32 R2, R8, c[0x0][0x1b0], R2 ;  /* 0x00006c0008027a25 */ /* 0x000fe200078e0002 */
[----:B------:R-:W-:Y:S02]  /*2b10*/  ISETP.GE.AND P6, PT, R4, UR4, PT ;  /* 0x0000000404007c0c */ /* 0x000fe4000bfc6270 */
[----:B------:R-:W-:Y:S01]  /*2b20*/  ISETP.GE.AND P1, PT, R0, UR4, PT ;  /* 0x0000000400007c0c */ /* 0x000fe2000bf26270 */
[----:B------:R-:W-:-:S10]  /*2b30*/  IMAD.WIDE.U32 R4, R196, c[0x0][0x370], RZ ;  /* 0x0000dc00c4047a25 */ /* 0x000fd400078e00ff */
[----:B------:R-:W-:Y:S02]  /*2b40*/  @!P6 IADD3 R24, P5, R230, R10, RZ ;  /* 0x0000000ae618e210 */ /* 0x000fe40007fbe0ff */
[----:B------:R-:W-:Y:S02]  /*2b50*/  @!P6 IADD3 R4, P3, R228, R4, RZ ;  /* 0x00000004e404e210 */ /* 0x000fe40007f7e0ff */
[----:B------:R-:W-:Y:S01]  /*2b60*/  @!P6 IADD3.X R25, R231, R11, R9, P5, !PT ;  /* 0x0000000be719e210 */ /* 0x000fe20002ffe409 */
[----:B------:R-:W-:Y:S01]  /*2b70*/  IMAD R9, R8, c[0x0][0x1b4], R6 ;  /* 0x00006d0008097a24 */ /* 0x000fe200078e0206 */
[----:B------:R-:W-:Y:S01]  /*2b80*/  @P0 BAR.SYNC.DEFER_BLOCKING 0x0 ;  /* 0x0000000000000b1d */ /* 0x000fe20000010000 */
[C---:B------:R-:W-:Y:S02]  /*2b90*/  ISETP.GE.AND P5, PT, R0.reuse, UR5, PT ;  /* 0x0000000500007c0c */ /* 0x040fe4000bfa6270 */
[----:B------:R-:W-:Y:S01]  /*2ba0*/  @!P4 IADD3 R6, P0, R0, 0x20, RZ ;  /* 0x000000200006c810 */ /* 0x000fe20007f1e0ff */
[----:B------:R-:W-:Y:S01]  /*2bb0*/  IMAD.IADD R3, R3, 0x1, R9 ;  /* 0x0000000103037824 */ /* 0x000fe200078e0209 */
[----:B------:R-:W-:-:S02]  /*2bc0*/  @!P6 IADD3.X R5, R229, R5, R14, P3, !PT ;  /* 0x00000005e505e210 */ /* 0x000fc40001ffe40e */
[----:B------:R-:W-:Y:S01]  /*2bd0*/  ISETP.GE.AND P3, PT, R7, UR5, PT ;  /* 0x0000000507007c0c */ /* 0x000fe2000bf66270 */
[----:B------:R-:W-:-:S04]  /*2be0*/  @!P4 IMAD.X R7, RZ, RZ, R23, P0 ;  /* 0x000000ffff07c224 */ /* 0x000fc800000e0617 */
[----:B------:R-:W-:Y:S02]  /*2bf0*/  @!P4 IMAD R11, R7, c[0x0][0x198], RZ ;  /* 0x00006600070bca24 */ /* 0x000fe400078e02ff */
[----:B------:R-:W-:Y:S02]  /*2c00*/  @!P5 IMAD R7, R23, c[0x0][0x198], RZ ;  /* 0x000066001707da24 */ /* 0x000fe400078e02ff */
[----:B------:R-:W-:Y:S02]  /*2c10*/  @!P4 IMAD R11, R6, c[0x0][0x19c], R11 ;  /* 0x00006700060bca24 */ /* 0x000fe400078e020b */
[----:B------:R-:W-:Y:S02]  /*2c20*/  @!P5 IMAD R9, R0, c[0x0][0x19c], R7 ;  /* 0x000067000009da24 */ /* 0x000fe400078e0207 */
[----:B------:R-:W-:Y:S01]  /*2c30*/  @!P5 IMAD.MOV.U32 R7, RZ, RZ, R3 ;  /* 0x000000ffff07d224 */ /* 0x000fe200078e0003 */
[C---:B--2---:R-:W-:Y:S02]  /*2c40*/  SHF.L.U32 R22, R15.reuse, 0x1, RZ ;  /* 0x000000010f167819 */ /* 0x044fe400000006ff */
[----:B------:R-:W-:-:S03]  /*2c50*/  IADD3 R10, R15, 0x2000, RZ ;  /* 0x000020000f0a7810 */ /* 0x000fc60007ffe0ff */
[----:B------:R-:W-:Y:S01]  /*2c60*/  @P1 STS.128 [R22+0x8000], RZ ;  /* 0x008000ff16001388 */ /* 0x000fe20000000c00 */
[----:B------:R-:W-:-:S03]  /*2c70*/  SEL R10, R10, R15, !P2 ;  /* 0x0000000f0a0a7207 */ /* 0x000fc60005000000 */
[----:B------:R-:W-:Y:S02]  /*2c80*/  @P1 STS.128 [R22+0xa000], RZ ;  /* 0x00a000ff16001388 */ /* 0x000fe40000000c00 */
[----:B------:R-:W-:Y:S01]  /*2c90*/  IMAD.SHL.U32 R227, R10, 0x2, RZ ;  /* 0x000000020ae37824 */ /* 0x000fe200078e00ff */
[----:B------:R-:W-:Y:S01]  /*2ca0*/  IADD3 R10, R0, 0x60, RZ ;  /* 0x00000060000a7810 */ /* 0x000fe20007ffe0ff */
        /* <DEDUP_REMOVED lines=18> */
[----:B--2---:R-:W-:Y:S01]  /*2dd0*/  @!P4 IMAD.WIDE.U32 R4, R6, c[0x0][0x198], R2 ;  /* 0x000066000604ca25 */ /* 0x004fe200078e0002 */
[----:B------:R-:W-:-:S02]  /*2de0*/  @!P5 MOV R6, R2 ;  /* 0x000000020006d202 */ /* 0x000fc40000000f00 */
[----:B------:R-:W-:Y:S01]  /*2df0*/  @P1 STS [R227+0x2008], RZ ;  /* 0x002008ffe3001388 */ /* 0x000fe20000000800 */
[----:B------:R-:W-:Y:S02]  /*2e00*/  @!P4 IMAD.IADD R5, R5, 0x1, R11 ;  /* 0x000000010505c824 */ /* 0x000fe400078e020b */
[----:B------:R-:W-:Y:S01]  /*2e10*/  @!P5 IMAD.WIDE.U32 R6, R0, c[0x0][0x198], R6 ;  /* 0x000066000006da25 */ /* 0x000fe200078e0006 */
[----:B------:R-:W-:Y:S03]  /*2e20*/  @P1 STS [R227+0x200c], RZ ;  /* 0x00200cffe3001388 */ /* 0x000fe60000000800 */
[----:B------:R-:W-:Y:S01]  /*2e30*/  @!P5 IMAD.IADD R7, R7, 0x1, R9 ;  /* 0x000000010707d824 */ /* 0x000fe200078e0209 */
[C---:B------:R-:W-:Y:S01]  /*2e40*/  @!P5 LEA R20, P0, R6.reuse, c[0x0][0x168], 0x1 ;  /* 0x00005a000614da11 */ /* 0x040fe200078008ff */
[----:B------:R-:W-:Y:S01]  /*2e50*/  @!PT LDS RZ, [RZ] ;  /* 0x00000000fffff984 */ /* 0x000fe20000000800 */
[----:B------:R-:W-:Y:S01]  /*2e60*/  @!PT LDS RZ, [RZ] ;  /* 0x00000000fffff984 */ /* 0x000fe20000000800 */
[----:B------:R-:W-:Y:S01]  /*2e70*/  @!PT LDS RZ, [RZ] ;  /* 0x00000000fffff984 */ /* 0x000fe20000000800 */
[----:B------:R1:W-:Y:S03]  /*2e80*/  @!P1 LDGSTS.E.BYPASS.LTC128B.128 [R227], [R230.64] ;  /* 0x00000000e6e39fae */ /* 0x0003e6000b901d4c */
[----:B------:R-:W-:Y:S01]  /*2e90*/  @!P5 LEA.HI.X R21, R6, c[0x0][0x16c], R7, 0x1, P0 ;  /* 0x00005b000615da11 */ /* 0x000fe200000f0c07 */
[----:B------:R1:W-:Y:S01]  /*2ea0*/  @!P1 LDGSTS.E.BYPASS.LTC128B.128 [R227+0x2000], [R230.64+0x80] ;  /* 0x02000080e6e39fae */ /* 0x0003e2000b901d4c */
[----:B------:R-:W-:Y:S01]  /*2eb0*/  ISETP.GE.AND P1, PT, R10, UR5, PT ;  /* 0x000000050a007c0c */ /* 0x000fe2000bf26270 */
[----:B------:R-:W-:Y:S01]  /*2ec0*/  UIMAD UR5, UR22, UR8, URZ ;  /* 0x00000008160572a4 */ /* 0x000fe2000f8e023f */
[C---:B------:R-:W-:Y:S01]  /*2ed0*/  @!P4 LEA R18, P0, R4.reuse, c[0x0][0x168], 0x1 ;  /* 0x00005a000412ca11 */ /* 0x040fe200078008ff */
[----:B------:R-:W-:Y:S01]  /*2ee0*/  IMAD R10, R13, c[0x0][0x1b8], RZ ;  /* 0x00006e000d0a7a24 */ /* 0x000fe200078e02ff */
[----:B------:R-:W-:Y:S01]  /*2ef0*/  @P6 STS [R227+0x1000], RZ ;  /* 0x001000ffe3006388 */ /* 0x000fe20000000800 */
[----:B------:R-:W-:Y:S01]  /*2f00*/  UIMAD UR5, UR18, UR9, UR5 ;  /* 0x00000009120572a4 */ /* 0x000fe2000f8e0205 */
[----:B------:R-:W-:Y:S01]  /*2f10*/  @!P4 LEA.HI.X R19, R4, c[0x0][0x16c], R5, 0x1, P0 ;  /* 0x00005b000413ca11 */ /* 0x000fe200000f0c05 */
[----:B------:R-:W-:Y:S01]  /*2f20*/  IMAD.WIDE.U32 R4, R12, c[0x0][0x1a0], R16 ;  /* 0x000068000c047a25 */ /* 0x000fe200078e0010 */
[----:B------:R-:W-:Y:S01]  /*2f30*/  @!P3 IADD3 R9, P0, R0, 0x40, RZ ;  /* 0x000000400009b810 */ /* 0x000fe20007f1e0ff */
[----:B------:R-:W-:Y:S02]  /*2f40*/  @P6 STS [R227+0x1004], RZ ;  /* 0x001004ffe3006388 */ /* 0x000fe40000000800 */
[----:B------:R-:W-:Y:S01]  /*2f50*/  IMAD.U32 R7, RZ, RZ, UR5 ;  /* 0x00000005ff077e24 */ /* 0x000fe2000f8e00ff */
[----:B------:R-:W-:Y:S01]  /*2f60*/  @!P3 IADD3.X R6, RZ, R23, RZ, P0, !PT ;  /* 0x00000017ff06b210 */ /* 0x000fe200007fe4ff */
[----:B------:R-:W-:Y:S01]  /*2f70*/  IMAD R12, R8, c[0x0][0x1bc], R10 ;  /* 0x00006f00080c7a24 */ /* 0x000fe200078e020a */
[----:B------:R-:W-:Y:S01]  /*2f80*/  @!P1 IADD3 R11, P0, R0, 0x60, RZ ;  /* 0x00000060000b9810 */ /* 0x000fe20007f1e0ff */
[----:B------:R-:W-:Y:S01]  /*2f90*/  @!P5 IMAD R10, R23, c[0x0][0x1a0], RZ ;  /* 0x00006800170ada24 */ /* 0x000fe200078e02ff */
[----:B------:R-:W-:Y:S01]  /*2fa0*/  @P6 STS [R227+0x1008], RZ ;  /* 0x001008ffe3006388 */ /* 0x000fe20000000800 */
[----:B------:R-:W-:-:S02]  /*2fb0*/  @!P3 IMAD R6, R6, c[0x0][0x198], RZ ;  /* 0x000066000606ba24 */ /* 0x000fc400078e02ff */
[----:B------:R-:W-:Y:S01]  /*2fc0*/  @!P1 IMAD.X R14, RZ, RZ, R23, P0 ;  /* 0x000000ffff0e9224 */ /* 0x000fe200000e0617 */
[----:B------:R-:W-:Y:S01]  /*2fd0*/  IADD3 R4, P0, R4, UR28, RZ ;  /* 0x0000001c04047c10 */ /* 0x000fe2000ff1e0ff */
[----:B------:R-:W-:Y:S01]  /*2fe0*/  @!P3 IMAD R13, R9, c[0x0][0x19c], R6 ;  /* 0x00006700090dba24 */ /* 0x000fe200078e0206 */
[----:B------:R-:W-:Y:S01]  /*2ff0*/  @P6 STS [R227+0x100c], RZ ;  /* 0x00100cffe3006388 */ /* 0x000fe20000000800 */
[----:B------:R-:W-:Y:S01]  /*3000*/  @!P3 IMAD.MOV.U32 R6, RZ, RZ, R2 ;  /* 0x000000ffff06b224 */ /* 0x000fe200078e0002 */
[----:B------:R-:W-:Y:S02]  /*3010*/  IADD3.X R5, R5, UR29, R7, P0, !PT ;  /* 0x0000001d05057c10 */ /* 0x000fe400087fe407 */
[----:B------:R-:W-:Y:S01]  /*3020*/  @!P3 MOV R7, R3 ;  /* 0x000000030007b202 */ /* 0x000fe20000000f00 */
[----:B------:R-:W-:Y:S02]  /*3030*/  @P6 STS [R227+0x3000], RZ ;  /* 0x003000ffe3006388 */ /* 0x000fe40000000800 */
[----:B------:R-:W-:-:S02]  /*3040*/  IMAD.WIDE.U32 R4, R8, c[0x0][0x1b8], R4 ;  /* 0x00006e0008047a25 */ /* 0x000fc400078e0004 */
[----:B------:R-:W-:Y:S02]  /*3050*/  @P6 STS [R227+0x3004], RZ ;  /* 0x003004ffe3006388 */ /* 0x000fe40000000800 */
[----:B------:R-:W-:Y:S02]  /*3060*/  @!P3 IMAD.WIDE.U32 R6, R9, c[0x0][0x198], R6 ;  /* 0x000066000906ba25 */ /* 0x000fe400078e0006 */
[----:B------:R-:W-:Y:S02]  /*3070*/  @P6 STS [R227+0x3008], RZ ;  /* 0x003008ffe3006388 */ /* 0x000fe40000000800 */
[----:B------:R-:W-:Y:S01]  /*3080*/  @!P1 IMAD.MOV.U32 R8, RZ, RZ, R2 ;  /* 0x000000ffff089224 */ /* 0x000fe200078e0002 */
[----:B------:R-:W-:Y:S01]  /*3090*/  @!P3 LEA R16, P0, R6, c[0x0][0x168], 0x1 ;  /* 0x00005a000610ba11 */ /* 0x000fe200078008ff */
[----:B------:R-:W-:Y:S01]  /*30a0*/  @!P1 IMAD R2, R14, c[0x0][0x198], RZ ;  /* 0x000066000e029a24 */ /* 0x000fe200078e02ff */
[----:B------:R-:W-:Y:S01]  /*30b0*/  @P6 STS [R227+0x300c], RZ ;  /* 0x00300cffe3006388 */ /* 0x000fe20000000800 */
[----:B------:R-:W-:Y:S01]  /*30c0*/  @!P1 IMAD.MOV.U32 R9, RZ, RZ, R3 ;  /* 0x000000ffff099224 */ /* 0x000fe200078e0003 */
[----:B------:R-:W-:Y:S01]  /*30d0*/  IADD3 R3, R5, R12, RZ ;  /* 0x0000000c05037210 */ /* 0x000fe20007ffe0ff */
[----:B------:R-:W-:Y:S01]  /*30e0*/  @!P3 IMAD.IADD R7, R7, 0x1, R13 ;  /* 0x000000010707b824 */ /* 0x000fe200078e020d */
[----:B------:R-:W-:Y:S01]  /*30f0*/  @!PT LDS RZ, [RZ] ;  /* 0x00000000fffff984 */ /* 0x000fe20000000800 */
[----:B------:R-:W-:Y:S01]  /*3100*/  @!PT LDS RZ, [RZ] ;  /* 0x00000000fffff984 */ /* 0x000fe20000000800 */
[----:B------:R-:W-:Y:S01]  /*3110*/  @!PT LDS RZ, [RZ] ;  /* 0x00000000fffff984 */ /* 0x000fe20000000800 */
[----:B------:R1:W-:Y:S01]  /*3120*/  @!P6 LDGSTS.E.BYPASS.LTC128B.128 [R227+0x1000], [R24.64] ;  /* 0x0100000018e3efae */ /* 0x0003e2000b901d4c */
[----:B------:R-:W-:-:S02]  /*3130*/  @!P1 IMAD R12, R11, c[0x0][0x19c], R2 ;  /* 0x000067000b0c9a24 */ /* 0x000fc400078e0202 */
[----:B------:R-:W-:Y:S01]  /*3140*/  @!P5 IMAD.MOV.U32 R2, RZ, RZ, R4 ;  /* 0x000000ffff02d224 */ /* 0x000fe200078e0004 */
[----:B------:R-:W-:Y:S01]  /*3150*/  @!P3 LEA.HI.X R17, R6, c[0x0][0x16c], R7, 0x1, P0 ;  /* 0x00005b000611ba11 */ /* 0x000fe200000f0c07 */
[----:B------:R-:W-:Y:S01]  /*3160*/  @!P1 IMAD.WIDE.U32 R8, R11, c[0x0][0x198], R8 ;  /* 0x000066000b089a25 */ /* 0x000fe200078e0008 */
[----:B------:R1:W-:Y:S03]  /*3170*/  @!P6 LDGSTS.E.BYPASS.LTC128B.128 [R227+0x3000], [R24.64+0x80] ;  /* 0x0300008018e3efae */ /* 0x0003e6000b901d4c */
[----:B------:R-:W-:Y:S01]  /*3180*/  @!P5 IMAD.WIDE.U32 R6, R0, c[0x0][0x1a0], R2 ;  /* 0x000068000006da25 */ /* 0x000fe200078e0002 */
[----:B------:R-:W-:Y:S01]  /*3190*/  @!P1 LEA R14, P0, R8, c[0x0][0x168], 0x1 ;  /* 0x00005a00080e9a11 */ /* 0x000fe200078008ff */
[----:B------:R-:W-:Y:S02]  /*31a0*/  @P5 STS.128 [R22+0xc000], RZ ;  /* 0x00c000ff16005388 */ /* 0x000fe40000000c00 */
[----:B------:R-:W-:-:S02]  /*31b0*/  @!P1 IMAD.IADD R2, R9, 0x1, R12 ;  /* 0x0000000109029824 */ /* 0x000fc400078e020c */
[----:B------:R-:W-:Y:S01]  /*31c0*/  @!P5 IMAD R5, R0, c[0x0][0x1a4], R10 ;  /* 0x000069000005da24 */ /* 0x000fe200078e020a */
[----:B------:R-:W-:Y:S01]  /*31d0*/  @P5 STS.128 [R22+0x10000], RZ ;  /* 0x010000ff16005388 */ /* 0x000fe20000000c00 */
[----:B------:R-:W-:Y:S01]  /*31e0*/  @!P3 IMAD.MOV.U32 R9, RZ, RZ, R3 ;  /* 0x000000ffff09b224 */ /* 0x000fe200078e0003 */
[----:B------:R-:W-:Y:S01]  /*31f0*/  @!P1 LEA.HI.X R15, R8, c[0x0][0x16c], R2, 0x1, P0 ;  /* 0x00005b00080f9a11 */ /* 0x000fe200000f0c02 */
[----:B------:R-:W-:Y:S01]  /*3200*/  @!P5 IMAD.IADD R5, R7, 0x1, R5 ;  /* 0x000000010705d824 */ /* 0x000fe200078e0205 */
[C---:B------:R-:W-:Y:S01]  /*3210*/  @!P5 LEA R12, P0, R6.reuse, c[0x0][0x170], 0x1 ;  /* 0x00005c00060cda11 */ /* 0x040fe200078008ff */
[----:B------:R-:W-:Y:S01]  /*3220*/  @!PT LDS RZ, [RZ] ;  /* 0x00000000fffff984 */ /* 0x000fe20000000800 */
[----:B------:R-:W-:Y:S01]  /*3230*/  @!PT LDS RZ, [RZ] ;  /* 0x00000000fffff984 */ /* 0x000fe20000000800 */
[----:B------:R-:W-:Y:S01]  /*3240*/  @!PT LDS RZ, [RZ] ;  /* 0x00000000fffff984 */ /* 0x000fe20000000800 */
[----:B------:R1:W-:Y:S03]  /*3250*/  @!P5 LDGSTS.E.BYPASS.LTC128B.128 [R22+0xc000], [R20.64] ;  /* 0x0c0000001416dfae */ /* 0x0003e6000b901d4c */
[----:B------:R-:W-:Y:S01]  /*3260*/  @!P5 LEA.HI.X R13, R6, c[0x0][0x174], R5, 0x1, P0 ;  /* 0x00005d00060dda11 */ /* 0x000fe200000f0c05 */
[----:B------:R1:W-:Y:S01]  /*3270*/  @!P5 LDGSTS.E.BYPASS.LTC128B.128 [R22+0x10000], [R20.64+0x80] ;  /* 0x100000801416dfae */ /* 0x0003e2000b901d4c */
[----:B------:R-:W-:-:S03]  /*3280*/  @!P4 IADD3 R2, P0, R0, 0x20, RZ ;  /* 0x000000200002c810 */ /* 0x000fc60007f1e0ff */
[----:B------:R-:W-:Y:S01]  /*3290*/  @P4 STS.128 [R22+0xd000], RZ ;  /* 0x00d000ff16004388 */ /* 0x000fe20000000c00 */
[----:B------:R-:W-:Y:S02]  /*32a0*/  @!P4 IADD3.X R6, RZ, R23, RZ, P0, !PT ;  /* 0x00000017ff06c210 */ /* 0x000fe400007fe4ff */
[C---:B------:R-:W-:Y:S01]  /*32b0*/  @!P3 IADD3 R5, P0, R0.reuse, 0x40, RZ ;  /* 0x000000400005b810 */ /* 0x040fe20007f1e0ff */
[----:B------:R-:W-:Y:S04]  /*32c0*/  @P4 STS.128 [R22+0x11000], RZ ;  /* 0x011000ff16004388 */ /* 0x000fe80000000c00 */
[----:B------:R-:W-:Y:S01]  /*32d0*/  @!P3 IMAD.X R7, RZ, RZ, R23, P0 ;  /* 0x000000ffff07b224 */ /* 0x000fe200000e0617 */
[----:B------:R-:W-:Y:S01]  /*32e0*/  @!P1 IADD3 R11, P0, R0, 0x60, RZ ;  /* 0x00000060000b9810 */ /* 0x000fe20007f1e0ff */
[----:B------:R-:W-:Y:S01]  /*32f0*/  @!P4 IMAD R0, R6, c[0x0][0x1a0], RZ ;  /* 0x000068000600ca24 */ /* 0x000fe200078e02ff */
[----:B------:R-:W-:Y:S01]  /*3300*/  @!PT LDS RZ, [RZ] ;  /* 0x00000000fffff984 */ /* 0x000fe20000000800 */
[----:B------:R-:W-:Y:S01]  /*3310*/  @!PT LDS RZ, [RZ] ;  /* 0x00000000fffff984 */ /* 0x000fe20000000800 */
[----:B------:R-:W-:Y:S01]  /*3320*/  @!PT LDS RZ, [RZ] ;  /* 0x00000000fffff984 */ /* 0x000fe20000000800 */
[----:B------:R1:W-:Y:S01]  /*3330*/  @!P4 LDGSTS.E.BYPASS.LTC128B.128 [R22+0xd000], [R18.64] ;  /* 0x0d0000001216cfae */ /* 0x0003e2000b901d4c */
[----:B------:R-:W-:Y:S01]  /*3340*/  @!P3 IMAD R8, R7, c[0x0][0x1a0], RZ ;  /* 0x000068000708ba24 */ /* 0x000fe200078e02ff */
[----:B------:R-:W-:Y:S01]  /*3350*/  @!P4 MOV R7, R3 ;  /* 0x000000030007c202 */ /* 0x000fe20000000f00 */
[----:B------:R-:W-:Y:S01]  /*3360*/  @!P4 IMAD.MOV.U32 R6, RZ, RZ, R4 ;  /* 0x000000ffff06c224 */ /* 0x000fe200078e0004 */
[----:B------:R1:W-:Y:S01]  /*3370*/  @!P4 LDGSTS.E.BYPASS.LTC128B.128 [R22+0x11000], [R18.64+0x80] ;  /* 0x110000801216cfae */ /* 0x0003e2000b901d4c */
[----:B------:R-:W-:-:S02]  /*3380*/  @!P3 IMAD R26, R5, c[0x0][0x1a4], R8 ;  /* 0x00006900051aba24 */ /* 0x000fc400078e0208 */
[----:B------:R-:W-:Y:S01]  /*3390*/  @!P3 IMAD.MOV.U32 R8, RZ, RZ, R4 ;  /* 0x000000ffff08b224 */ /* 0x000fe200078e0004 */
[----:B------:R-:W-:Y:S01]  /*33a0*/  @P3 STS.128 [R22+0xe000], RZ ;  /* 0x00e000ff16003388 */ /* 0x000fe20000000c00 */
[----:B------:R-:W-:Y:S02]  /*33b0*/  @!P1 IMAD.X R23, RZ, RZ, R23, P0 ;  /* 0x000000ffff179224 */ /* 0x000fe400000e0617 */
[C---:B------:R-:W-:Y:S01]  /*33c0*/  @!P4 IMAD R10, R2.reuse, c[0x0][0x1a4], R0 ;  /* 0x00006900020aca24 */ /* 0x040fe200078e0200 */
[----:B------:R-:W-:Y:S01]  /*33d0*/  @P3 STS.128 [R22+0x12000], RZ ;  /* 0x012000ff16003388 */ /* 0x000fe20000000c00 */
[----:B------:R-:W-:Y:S01]  /*33e0*/  @!P4 IMAD.WIDE.U32 R6, R2, c[0x0][0x1a0], R6 ;  /* 0x000068000206ca25 */ /* 0x000fe200078e0006 */
[----:B------:R-:W-:Y:S02]  /*33f0*/  @!P1 MOV R2, R4 ;  /* 0x0000000400029202 */ /* 0x000fe40000000f00 */
[----:B------:R-:W-:Y:S01]  /*3400*/  @!PT LDS RZ, [RZ] ;  /* 0x00000000fffff984 */ /* 0x000fe20000000800 */
[----:B------:R-:W-:Y:S01]  /*3410*/  @!PT LDS RZ, [RZ] ;  /* 0x00000000fffff984 */ /* 0x000fe20000000800 */
[----:B------:R-:W-:Y:S01]  /*3420*/  @!PT LDS RZ, [RZ] ;  /* 0x00000000fffff984 */ /* 0x000fe20000000800 */
[----:B------:R1:W-:Y:S01]  /*3430*/  @!P3 LDGSTS.E.BYPASS.LTC128B.128 [R22+0xe000], [R16.64] ;  /* 0x0e0000001016bfae */ /* 0x0003e2000b901d4c */
[----:B------:R-:W-:-:S03]  /*3440*/  @!P3 IMAD.WIDE.U32 R8, R5, c[0x0][0x1a0], R8 ;  /* 0x000068000508ba25 */ /* 0x000fc600078e0008 */
[----:B------:R1:W-:Y:S01]  /*3450*/  @!P3 LDGSTS.E.BYPASS.LTC128B.128 [R22+0x12000], [R16.64+0x80] ;  /* 0x120000801016bfae */ /* 0x0003e2000b901d4c */
[----:B------:R-:W-:Y:S02]  /*3460*/  @!P1 IMAD R0, R23, c[0x0][0x1a0], RZ ;  /* 0x0000680017009a24 */ /* 0x000fe400078e02ff */
[----:B------:R-:W-:Y:S01]  /*3470*/  @!P4 IMAD.IADD R5, R7, 0x1, R10 ;  /* 0x000000010705c824 */ /* 0x000fe200078e020a */
[C---:B------:R-:W-:Y:S01]  /*3480*/  @!P4 LEA R10, P0, R6.reuse, c[0x0][0x170], 0x1 ;  /* 0x00005c00060aca11 */ /* 0x040fe200078008ff */
[C---:B------:R-:W-:Y:S01]  /*3490*/  @!P1 IMAD R4, R11.reuse, c[0x0][0x1a4], R0 ;  /* 0x000069000b049a24 */ /* 0x040fe200078e0200 */
[----:B------:R-:W-:Y:S01]  /*34a0*/  @P1 STS.128 [R22+0xf000], RZ ;  /* 0x00f000ff16001388 */ /* 0x000fe20000000c00 */
[----:B------:R-:W-:Y:S01]  /*34b0*/  @!P1 IMAD.WIDE.U32 R2, R11, c[0x0][0x1a0], R2 ;  /* 0x000068000b029a25 */ /* 0x000fe200078e0002 */
[----:B------:R-:W-:Y:S02]  /*34c0*/  @!P4 LEA.HI.X R11, R6, c[0x0][0x174], R5, 0x1, P0 ;  /* 0x00005d00060bca11 */ /* 0x000fe400000f0c05 */
[----:B------:R-:W-:Y:S01]  /*34d0*/  @!P3 LEA R6, P0, R8, c[0x0][0x170], 0x1 ;  /* 0x00005c000806ba11 */ /* 0x000fe200078008ff */
[----:B------:R-:W-:Y:S01]  /*34e0*/  @!P3 IMAD.IADD R0, R9, 0x1, R26 ;  /* 0x000000010900b824 */ /* 0x000fe200078e021a */
[----:B------:R-:W-:Y:S01]  /*34f0*/  @P1 STS.128 [R22+0x13000], RZ ;  /* 0x013000ff16001388 */ /* 0x000fe20000000c00 */
[----:B------:R-:W-:-:S03]  /*3500*/  MOV R9, c[0x0][0x30c] ;  /* 0x0000c30000097a02 */ /* 0x000fc60000000f00 */
[----:B------:R-:W-:Y:S01]  /*3510*/  @!PT LDS RZ, [RZ] ;  /* 0x00000000fffff984 */ /* 0x000fe20000000800 */
[----:B------:R-:W-:Y:S01]  /*3520*/  @!PT LDS RZ, [RZ] ;  /* 0x00000000fffff984 */ /* 0x000fe20000000800 */
[----:B------:R-:W-:Y:S01]  /*3530*/  @!PT LDS RZ, [RZ] ;  /* 0x00000000fffff984 */ /* 0x000fe20000000800 */
[----:B------:R1:W-:Y:S01]  /*3540*/  @!P1 LDGSTS.E.BYPASS.LTC128B.128 [R22+0xf000], [R14.64] ;  /* 0x0f0000000e169fae */ /* 0x0003e2000b901d4c */
[----:B------:R-:W-:Y:S01]  /*3550*/  @!P3 LEA.HI.X R7, R8, c[0x0][0x174], R0, 0x1, P0 ;  /* 0x00005d000807ba11 */ /* 0x000fe200000f0c00 */
[----:B------:R-:W-:Y:S01]  /*3560*/  @!P1 IMAD.IADD R0, R3, 0x1, R4 ;  /* 0x0000000103009824 */ /* 0x000fe200078e0204 */
[C---:B------:R-:W-:Y:S01]  /*3570*/  @!P1 LEA R4, P0, R2.reuse, c[0x0][0x170], 0x1 ;  /* 0x00005c0002049a11 */ /* 0x040fe200078008ff */
[----:B------:R1:W-:Y:S01]  /*3580*/  @!P1 LDGSTS.E.BYPASS.LTC128B.128 [R22+0x13000], [R14.64+0x80] ;  /* 0x130000800e169fae */ /* 0x0003e2000b901d4c */
[----:B------:R-:W-:Y:S02]  /*3590*/  IMAD.MOV.U32 R8, RZ, RZ, c[0x0][0x308] ;  /* 0x0000c200ff087624 */ /* 0x000fe400078e00ff */
[----:B------:R-:W-:Y:S01]  /*35a0*/  @!P1 LEA.HI.X R5, R2, c[0x0][0x174], R0, 0x1, P0 ;  /* 0x00005d0002059a11 */ /* 0x000fe200000f0c00 */
[----:B------:R-:W-:Y:S04]  /*35b0*/  @P5 STS.128 [R22+0x14000], RZ ;  /* 0x014000ff16005388 */ /* 0x000fe80000000c00 */
        /* <DEDUP_REMOVED lines=27> */
[----:B------:R-:W0:Y:S04]  /*3770*/  LDGDEPBAR ;  /* 0x00000000000079af */ /* 0x000e280000000000 */
[----:B---3--:R3:W4:Y:S04]  /*3780*/  LDG.E.64 R4, [R8.64+0x8] ;  /* 0x0000080c08047981 */ /* 0x008728000c1e1b00 */
[----:B---3--:R-:W3:Y:S01]  /*3790*/  LDG.E.64 R8, [R8.64] ;  /* 0x0000000c08087981 */ /* 0x008ee2000c1e1b00 */
[C---:B------:R-:W-:Y:S01]  /*37a0*/  IADD3 R0, R239.reuse, 0x28, RZ ;  /* 0x00000028ef007810 */ /* 0x040fe20007ffe0ff */
[----:B--2---:R-:W-:Y:S01]  /*37b0*/  IMAD.MOV.U32 R6, RZ, RZ, 0x4 ;  /* 0x00000004ff067424 */ /* 0x004fe200078e00ff */
[C---:B------:R-:W-:Y:S01]  /*37c0*/  IADD3 R3, R239.reuse, 0x8, RZ ;  /* 0x00000008ef037810 */ /* 0x040fe20007ffe0ff */
[----:B------:R-:W-:Y:S01]  /*37d0*/  IMAD.MOV.U32 R242, RZ, RZ, 0x7f800000 ;  /* 0x7f800000fff27424 */ /* 0x000fe200078e00ff */
[----:B------:R-:W-:Y:S01]  /*37e0*/  ISETP.GE.AND P0, PT, R0, UR4, PT ;  /* 0x0000000400007c0c */ /* 0x000fe2000bf06270 */
[----:B------:R-:W-:Y:S01]  /*37f0*/  IMAD.MOV.U32 R240, RZ, RZ, 0x7f800000 ;  /* 0x7f800000fff07424 */ /* 0x000fe200078e00ff */
[C---:B------:R-:W-:Y:S01]  /*3800*/  IADD3 R2, R239.reuse, 0x20, RZ ;  /* 0x00000020ef027810 */ /* 0x040fe20007ffe0ff */
[----:B------:R-:W-:Y:S01]  /*3810*/  IMAD.MOV.U32 R241, RZ, RZ, 0x7f800000 ;  /* 0x7f800000fff17424 */ /* 0x000fe200078e00ff */
[----:B------:R-:W-:-:S02]  /*3820*/  ISETP.GE.AND P4, PT, R239, UR4, PT ;  /* 0x00000004ef007c0c */ /* 0x000fc4000bf86270 */
[----:B------:R-:W-:Y:S02]  /*3830*/  ISETP.GE.AND P3, PT, R3, UR4, PT ;  /* 0x0000000403007c0c */ /* 0x000fe4000bf66270 */
[----:B------:R-:W-:Y:S01]  /*3840*/  ISETP.GE.AND P1, PT, R2, UR4, PT ;  /* 0x0000000402007c0c */ /* 0x000fe2000bf26270 */
[----:B------:R-:W-:Y:S01]  /*3850*/  IMAD.MOV.U32 R2, RZ, RZ, 0x4 ;  /* 0x00000004ff027424 */ /* 0x000fe200078e00ff */
[----:B------:R-:W-:-:S03]  /*3860*/  MOV R243, 0x7f800000 ;  /* 0x7f80000000f37802 */ /* 0x000fc60000000f00 */
[----:B------:R-:W-:Y:S01]  /*3870*/  @!P0 IMAD.WIDE R6, R0, R6, UR10 ;  /* 0x0000000a00068e25 */ /* 0x000fe2000f8e0206 */
[----:B------:R-:W-:-:S03]  /*3880*/  LEA.HI R0, R29, R28, RZ, 0x4 ;  /* 0x0000001c1d007211 */ /* 0x000fc600078f20ff */
[----:B------:R-:W-:Y:S01]  /*3890*/  IMAD.WIDE R2, R239, R2, UR10 ;  /* 0x0000000aef027e25 */ /* 0x000fe2000f8e0202 */
[----:B------:R-:W-:Y:S01]  /*38a0*/  LOP3.LUT R0, R0, 0xfffffff0, RZ, 0xc0, !PT ;  /* 0xfffffff000007812 */ /* 0x000fe200078ec0ff */
[----:B------:R2:W5:Y:S03]  /*38b0*/  @!P0 LDG.E R241, [R6.64] ;  /* 0x0000000c06f18981 */ /* 0x000566000c1e1900 */
[----:B------:R-:W-:Y:S01]  /*38c0*/  IADD3 R0, -R0, R28, RZ ;  /* 0x0000001c00007210 */ /* 0x000fe20007ffe1ff */
[----:B------:R1:W5:Y:S04]  /*38d0*/  @!P4 LDG.E R242, [R2.64] ;  /* 0x0000000c02f2c981 */ /* 0x000368000c1e1900 */
[----:B------:R1:W5:Y:S04]  /*38e0*/  @!P3 LDG.E R243, [R2.64+0x20] ;  /* 0x0000200c02f3b981 */ /* 0x000368000c1e1900 */
[----:B------:R1:W5:Y:S04]  /*38f0*/  @!P1 LDG.E R240, [R2.64+0x80] ;  /* 0x0000800c02f09981 */ /* 0x000368000c1e1900 */
[----:B--2---:R-:W2:Y:S01]  /*3900*/  S2R R6, SR_TID.X ;  /* 0x0000000000067919 */ /* 0x004ea20000002100 */
[----:B-1----:R-:W-:-:S03]  /*3910*/  SHF.R.S32.HI R2, RZ, 0x1f, R0 ;  /* 0x0000001fff027819 */ /* 0x002fc60000011400 */
[----:B------:R-:W1:Y:S01]  /*3920*/  S2R R3, SR_TID.X ;  /* 0x0000000000037919 */ /* 0x000e620000002100 */
[----:B------:R-:W-:-:S04]  /*3930*/  LEA.HI R2, R2, R0, RZ, 0x3 ;  /* 0x0000000002027211 */ /* 0x000fc800078f18ff */
[----:B------:R-:W-:-:S05]  /*3940*/  LOP3.LUT R2, R2, 0xfffffff8, RZ, 0xc0, !PT ;  /* 0xfffffff802027812 */ /* 0x000fca00078ec0ff */
[----:B------:R-:W-:Y:S01]  /*3950*/  IMAD.IADD R0, R0, 0x1, -R2 ;  /* 0x0000000100007824 */ /* 0x000fe200078e0a02 */
[----:B------:R-:W-:-:S04]  /*3960*/  SHF.R.S32.HI R2, RZ, 0x1f, R27 ;  /* 0x0000001fff027819 */ /* 0x000fc8000001141b */
[C---:B------:R-:W-:Y:S02]  /*3970*/  LOP3.LUT P0, RZ, R0.reuse, 0x2, RZ, 0xc0, !PT ;  /* 0x0000000200ff7812 */ /* 0x040fe4000780c0ff */
[----:B------:R-:W-:Y:S02]  /*3980*/  LOP3.LUT P1, RZ, R0, 0x4, RZ, 0xc0, !PT ;  /* 0x0000000400ff7812 */ /* 0x000fe4000782c0ff */
[----:B-1----:R-:W-:-:S04]  /*3990*/  SHF.R.S32.HI R3, RZ, 0x1f, R3 ;  /* 0x0000001fff037819 */ /* 0x002fc80000011403 */
[----:B--2---:R-:W-:-:S04]  /*39a0*/  LEA.HI R3, R3, R6, RZ, 0x6 ;  /* 0x0000000603037211 */ /* 0x004fc800078f30ff */
[----:B------:R-:W-:Y:S01]  /*39b0*/  SHF.R.S32.HI R3, RZ, 0x6, R3 ;  /* 0x00000006ff037819 */ /* 0x000fe20000011403 */
[----:B------:R-:W-:Y:S02]  /*39c0*/  IMAD.MOV.U32 R219, RZ, RZ, 0x20 ;  /* 0x00000020ffdb7424 */ /* 0x000fe400078e00ff */
[----:B------:R-:W-:-:S03]  /*39d0*/  IMAD.SHL.U32 R211, R220, 0x2, RZ ;  /* 0x00000002dcd37824 */ /* 0x000fc600078e00ff */
[----:B------:R-:W-:Y:S01]  /*39e0*/  SEL R219, R219, 0xffffffe0, !P0 ;  /* 0xffffffe0dbdb7807 */ /* 0x000fe20004000000 */
        /* <DEDUP_REMOVED lines=65> */
[----:B------:R-:W-:-:S02]  /*3e00*/  SEL R196, R196, 0xffffffc0, !P1 ;  /* 0xffffffc0c4c47807 */ /* 0x000fc40004800000 */
[----:B------:R-:W-:Y:S01]  /*3e10*/  IADD3 R212, R219, R211, RZ ;  /* 0x000000d3dbd47210 */ /* 0x000fe20007ffe0ff */
[----:B------:R-:W-:Y:S01]  /*3e20*/  UIADD3 UR18, UR18, -UR16, URZ ;  /* 0x8000001012127290 */ /* 0x000fe2000fffe03f */
[----:B----4-:R-:W-:-:S04]  /*3e30*/  IADD3 R250, P4, P3, R4, UR41, R27 ;  /* 0x0000002904fa7c10 */ /* 0x010fc8000fb9e01b */
[----:B------:R-:W-:Y:S02]  /*3e40*/  IADD3.X R0, R5, UR49, R2, P4, P3 ;  /* 0x0000003105007c10 */ /* 0x000fe4000a7e6402 */
[----:B------:R-:W-:-:S03]  /*3e50*/  IADD3 R2, R218, 0x2000, RZ ;  /* 0x00002000da027810 */ /* 0x000fc60007ffe0ff */
[----:B------:R1:W-:Y:S01]  /*3e60*/  STL [R1+0x4], R0 ;  /* 0x0000040001007387 */ /* 0x0003e20000100800 */
[----:B------:R-:W-:-:S05]  /*3e70*/  SEL R2, R2, R218, !P2 ;  /* 0x000000da02027207 */ /* 0x000fca0005000000 */
[----:B------:R-:W-:Y:S01]  /*3e80*/  IMAD.SHL.U32 R210, R2, 0x2, RZ ;  /* 0x0000000202d27824 */ /* 0x000fe200078e00ff */
[----:B------:R-:W-:Y:S02]  /*3e90*/  SHF.L.U32 R2, R3, 0x5, RZ ;  /* 0x0000000503027819 */ /* 0x000fe400000006ff */
[----:B-1----:R-:W-:-:S04]  /*3ea0*/  IADD3 R0, R220, 0x2000, RZ ;  /* 0x00002000dc007810 */ /* 0x002fc80007ffe0ff */
[----:B------:R-:W-:-:S04]  /*3eb0*/  SEL R0, R0, R220, !P2 ;  /* 0x000000dc00007207 */ /* 0x000fc80005000000 */
[----:B------:R-:W-:Y:S01]  /*3ec0*/  SHF.L.U32 R213, R0, 0x1, RZ ;  /* 0x0000000100d57819 */ /* 0x000fe200000006ff */
[----:B------:R-:W-:Y:S01]  /*3ed0*/  IMAD.MOV.U32 R0, RZ, RZ, c[0x0][0x22c] ;  /* 0x00008b00ff007624 */ /* 0x000fe200078e00ff */
[----:B------:R1:W-:Y:S03]  /*3ee0*/  STL [R1+0x30], R2 ;  /* 0x0000300201007387 */ /* 0x0003e60000100800 */
[----:B------:R-:W-:Y:S01]  /*3ef0*/  IMAD R0, R0, c[0x0][0x1c0], RZ ;  /* 0x0000700000007a24 */ /* 0x000fe200078e02ff */
[----:B---3--:R2:W3:Y:S03]  /*3f00*/  R2UR UR8, R9 ;  /* 0x00000000090873c2 */ /* 0x0084e600000e0000 */
[----:B------:R-:W-:-:S05]  /*3f10*/  IMAD.SHL.U32 R238, R0, 0x8, RZ ;  /* 0x0000000800ee7824 */ /* 0x000fca00078e00ff */
[----:B------:R2:W4:Y:S01]  /*3f20*/  R2UR UR9, R8 ;  /* 0x00000000080973c2 */ /* 0x00052200000e0000 */
[----:B-1----:R-:W-:-:S05]  /*3f30*/  IMAD.SHL.U32 R2, R0, 0x10, RZ ;  /* 0x0000001000027824 */ /* 0x002fca00078e00ff */
[C---:B------:R-:W-:Y:S02]  /*3f40*/  IADD3 R4, R2.reuse, 0x20, RZ ;  /* 0x0000002002047810 */ /* 0x040fe40007ffe0ff */
[C---:B------:R-:W-:Y:S02]  /*3f50*/  IADD3 R3, R2.reuse, 0x40, RZ ;  /* 0x0000004002037810 */ /* 0x040fe40007ffe0ff */
[----:B------:R-:W-:Y:S01]  /*3f60*/  IADD3 R2, R2, 0x60, RZ ;  /* 0x0000006002027810 */ /* 0x000fe20007ffe0ff */
[C---:B------:R-:W-:Y:S01]  /*3f70*/  IMAD.IADD R4, R238.reuse, 0x1, R4 ;  /* 0x00000001ee047824 */ /* 0x040fe200078e0204 */
[----:B------:R-:W-:-:S03]  /*3f80*/  IADD3 R3, R238, R3, RZ ;  /* 0x00000003ee037210 */ /* 0x000fc60007ffe0ff */
[C---:B------:R-:W-:Y:S01]  /*3f90*/  IMAD.IADD R2, R238.reuse, 0x1, R2 ;  /* 0x00000001ee027824 */ /* 0x040fe200078e0202 */
[C---:B------:R-:W-:Y:S01]  /*3fa0*/  IADD3 R3, R238.reuse, R3, RZ ;  /* 0x00000003ee037210 */ /* 0x040fe20007ffe0ff */
[C---:B------:R-:W-:Y:S02]  /*3fb0*/  IMAD.IADD R4, R238.reuse, 0x1, R4 ;  /* 0x00000001ee047824 */ /* 0x040fe400078e0204 */
[C---:B------:R-:W-:Y:S01]  /*3fc0*/  IMAD.IADD R2, R238.reuse, 0x1, R2 ;  /* 0x00000001ee027824 */ /* 0x040fe200078e0202 */
[C---:B------:R-:W-:Y:S01]  /*3fd0*/  IADD3 R247, R238.reuse, R3, RZ ;  /* 0x00000003eef77210 */ /* 0x040fe20007ffe0ff */
[C---:B------:R-:W-:Y:S02]  /*3fe0*/  IMAD.IADD R249, R238.reuse, 0x1, R4 ;  /* 0x00000001eef97824 */ /* 0x040fe400078e0204 */
[C---:B------:R-:W-:Y:S01]  /*3ff0*/  IMAD.IADD R245, R238.reuse, 0x1, R2 ;  /* 0x00000001eef57824 */ /* 0x040fe200078e0202 */
[C---:B------:R-:W-:Y:S01]  /*4000*/  IADD3 R246, R238.reuse, R247, RZ ;  /* 0x000000f7eef67210 */ /* 0x040fe20007ffe0ff */
[----:B------:R-:W-:-:S02]  /*4010*/  IMAD.IADD R248, R238, 0x1, R249 ;  /* 0x00000001eef87824 */ /* 0x000fc400078e02f9 */
[C---:B------:R-:W-:Y:S01]  /*4020*/  IMAD.IADD R244, R238.reuse, 0x1, R245 ;  /* 0x00000001eef47824 */ /* 0x040fe200078e02f5 */
[----:B------:R-:W-:Y:S01]  /*4030*/  IADD3 R0, R238, R246, RZ ;  /* 0x000000f6ee007210 */ /* 0x000fe20007ffe0ff */
[----:B------:R-:W-:-:S04]  /*4040*/  IMAD.WIDE.U32 R250, R250, -0x2daee0ad, RZ ;  /* 0xd2511f53fafa7825 */ /* 0x000fc800078e00ff */
[C---:B------:R-:W-:Y:S02]  /*4050*/  IMAD.IADD R2, R238.reuse, 0x1, R248 ;  /* 0x00000001ee027824 */ /* 0x040fe400078e02f8 */
[----:B--234-:R-:W-:Y:S02]  /*4060*/  IMAD.IADD R252, R238, 0x1, R244 ;  /* 0x00000001eefc7824 */ /* 0x01cfe400078e02f4 */
.L_x_830:
        /* <DEDUP_REMOVED lines=10> */
[----:B------:R-:W-:Y:S01]  /*4110*/  UIADD3 UR5, UR9, 0x3c6ef372, URZ ;  /* 0x3c6ef37209057890 */ /* 0x000fe2000fffe03f */
[----:B------:R-:W3:Y:S01]  /*4120*/  LDL R222, [R1+0x4] ;  /* 0x0000040001de7983 */ /* 0x000ee20000100800 */
[----:B------:R-:W-:Y:S02]  /*4130*/  UISETP.LT.AND UP0, UPT, UR4, UR16, UP0 ;  /* 0x000000100400728c */ /* 0x000fe40008701270 */
[----:B------:R-:W-:Y:S01]  /*4140*/  UIADD3 UR4, UR9, -0x61c88647, URZ ;  /* 0x9e3779b909047890 */ /* 0x000fe2000fffe03f */
[----:B------:R-:W4:Y:S01]  /*4150*/  LDL R221, [R1+0x30] ;  /* 0x0000300001dd7983 */ /* 0x000f220000100800 */
[----:B------:R-:W-:Y:S02]  /*4160*/  UISETP.GT.AND UP3, UPT, UR6, UR17, UPT ;  /* 0x000000110600728c */ /* 0x000fe4000bf64270 */
[----:B------:R-:W-:Y:S01]  /*4170*/  PLOP3.LUT P4, PT, PT, PT, UP0, 0x80, 0x0 ;  /* 0x000000000000781c */ /* 0x000fe20003f8f008 */
[----:B------:R-:W1:Y:S08]  /*4180*/  S2R R224, SR_TID.X ;  /* 0x0000000000e07919 */ /* 0x000e700000002100 */
[----:B------:R-:W1:Y:S01]  /*4190*/  S2R R225, SR_TID.X ;  /* 0x0000000000e17919 */ /* 0x000e620000002100 */
[----:B------:R-:W-:Y:S07]  /*41a0*/  DEPBAR.LE SB0, 0x0 ;  /* 0x000080000000791a */ /* 0x000fee0000000000 */
[----:B------:R-:W-:Y:S01]  /*41b0*/  BAR.SYNC.DEFER_BLOCKING 0x0 ;  /* 0x0000000000007b1d */ /* 0x000fe20000010000 */
[----:B-1----:R-:W-:Y:S04]  /*41c0*/  SHF.R.S32.HI R224, RZ, 0x1f, R224 ;  /* 0x0000001fffe07819 */ /* 0x002fe800000114e0 */
[----:B------:R-:W-:Y:S04]  /*41d0*/  LEA.HI R224, R224, R225, RZ, 0x6 ;  /* 0x000000e1e0e07211 */ /* 0x000fe800078f30ff */
[----:B------:R-:W-:Y:S01]  /*41e0*/  SHF.R.S32.HI R224, RZ, 0x6, R224 ;  /* 0x00000006ffe07819 */ /* 0x000fe200000114e0 */
        /* <DEDUP_REMOVED lines=16> */
[C---:B------:R-:W-:Y:S06]  /*42f0*/  HMMA.16816.F32 R24, R28.reuse, R164, RZ ;  /* 0x000000a41c18723c */ /* 0x040fec00000018ff */
[----:B------:R-:W-:Y:S02]  /*4300*/  LDSM.16.M88.4 R196, [R2] ;  /* 0x0000000002c4783b */ /* 0x000fe40000000200 */
[-C--:B------:R-:W-:Y:S06]  /*4310*/  HMMA.16816.F32 R28, R28, R166.reuse, RZ ;  /* 0x000000a61c1c723c */ /* 0x080fec00000018ff */
[----:B------:R-:W-:Y:S02]  /*4320*/  LDSM.16.M88.4 R200, [R215+0xc000] ;  /* 0x00c00000d7c8783b */ /* 0x000fe40000000200 */
[----:B------:R-:W-:Y:S06]  /*4330*/  HMMA.16816.F32 R32, R32, R166, RZ ;  /* 0x000000a62020723c */ /* 0x000fec00000018ff */
[----:B------:R-:W1:Y:S02]  /*4340*/  LDSM.16.M88.4 R164, [R216+0xc800] ;  /* 0x00c80000d8a4783b */ /* 0x000e640000000200 */
[-C--:B------:R-:W-:Y:S06]  /*4350*/  HMMA.16816.F32 R4, R168, R172.reuse, R4 ;  /* 0x000000aca804723c */ /* 0x080fec0000001804 */
[----:B------:R-:W2:Y:S02]  /*4360*/  LDSM.16.M88.4 R204, [R2+0x1000] ;  /* 0x0010000002cc783b */ /* 0x000ea40000000200 */
        /* <DEDUP_REMOVED lines=21> */
[----:B------:R-:W3:Y:S07]  /*44c0*/  LDSM.16.M88.4 R164, [R217+0x10800] ;  /* 0x01080000d9a4783b */ /* 0x000eee0000000200 */
[-C--:B------:R-:W-:Y:S01]  /*44d0*/  HMMA.16816.F32 R4, R196, R200.reuse, R4 ;  /* 0x000000c8c404723c */ /* 0x080fe20000001804 */
[----:B------:R1:W3:Y:S07]  /*44e0*/  LDSM.16.M88.4 R184, [R0+0x2000] ;  /* 0x0020000000b8783b */ /* 0x0002ee0000000200 */
[C---:B--2---:R-:W-:Y:S08]  /*44f0*/  HMMA.16816.F32 R8, R204.reuse, R200, R8 ;  /* 0x000000c8cc08723c */ /* 0x044ff00000001808 */
        /* <DEDUP_REMOVED lines=12> */
[----:B------:R2:W1:Y:S07]  /*45c0*/  LDSM.16.M88.4 R196, [R3+0x2000] ;  /* 0x0020000003c4783b */ /* 0x00046e0000000200 */
[C---:B------:R-:W-:Y:S07]  /*45d0*/  HMMA.16816.F32 R8, R180.reuse, R176, R8 ;  /* 0x000000b0b408723c */ /* 0x040fee0000001808 */
[----:B------:R-:W-:Y:S01]  /*45e0*/  LOP3.LUT R176, R251, UR8, R0, 0x96, !PT ;  /* 0x00000008fbb07c12 */ /* 0x000fe2000f8e9600 */
[-C--:B------:R-:W-:Y:S04]  /*45f0*/  HMMA.16816.F32 R12, R180, R178.reuse, R12 ;  /* 0x000000b2b40c723c */ /* 0x080fe8000000180c */
[----:B------:R-:W-:Y:S01]  /*4600*/  IMAD.WIDE.U32 R176, R176, -0x326172a9, RZ ;  /* 0xcd9e8d57b0b07825 */ /* 0x000fe200078e00ff */
[----:B---3--:R-:W-:Y:S03]  /*4610*/  LOP3.LUT R0, R222, UR9, RZ, 0x3c, !PT ;  /* 0x00000009de007c12 */ /* 0x008fe6000f8e3cff */
[C---:B------:R-:W-:Y:S01]  /*4620*/  HMMA.16816.F32 R16, R172.reuse, R178, R16 ;  /* 0x000000b2ac10723c */ /* 0x040fe20000001810 */
[----:B--2---:R-:W-:Y:S04]  /*4630*/  IMAD.U32 R3, RZ, RZ, UR6 ;  /* 0x00000006ff037e24 */ /* 0x004fe8000f8e00ff */
[----:B------:R-:W-:Y:S03]  /*4640*/  IMAD R3, R3, 0x4, R223 ;  /* 0x0000000403037824 */ /* 0x000fe600078e02df */
[-C--:B------:R-:W-:Y:S04]  /*4650*/  HMMA.16816.F32 R20, R172, R164.reuse, R20 ;  /* 0x000000a4ac14723c */ /* 0x080fe80000001814 */
[C---:B------:R-:W-:Y:S01]  /*4660*/  IMAD.WIDE.U32 R178, R3.reuse, -0x326172a9, RZ ;  /* 0xcd9e8d5703b27825 */ /* 0x040fe200078e00ff */
[----:B------:R-:W-:Y:S03]  /*4670*/  IADD3 R3, R3, 0x2, RZ ;  /* 0x0000000203037810 */ /* 0x000fe60007ffe0ff */
[C---:B------:R-:W-:Y:S08]  /*4680*/  HMMA.16816.F32 R24, R180.reuse, R164, R24 ;  /* 0x000000a4b418723c */ /* 0x040ff00000001818 */
[-C--:B------:R-:W-:Y:S01]  /*4690*/  HMMA.16816.F32 R28, R180, R166.reuse, R28 ;  /* 0x000000a6b41c723c */ /* 0x080fe2000000181c */
[----:B------:R-:W2:Y:S06]  /*46a0*/  @!P4 S2R R180, SR_TID.X ;  /* 0x0000000000b4c919 */ /* 0x000eac0000002100 */
[----:B------:R-:W-:Y:S01]  /*46b0*/  LOP3.LUT R183, R176, UR5, RZ, 0x3c, !PT ;  /* 0x00000005b0b77c12 */ /* 0x000fe2000f8e3cff */
[----:B------:R-:W-:Y:S01]  /*46c0*/  HMMA.16816.F32 R32, R172, R166, R32 ;  /* 0x000000a6ac20723c */ /* 0x000fe20000001820 */
[----:B------:R-:W3:Y:S01]  /*46d0*/  LDSM.16.M88.4 R164, [R216+0x10800] ;  /* 0x01080000d8a4783b */ /* 0x000ee20000000200 */
[----:B------:R-:W-:Y:S02]  /*46e0*/  UIADD3 UR5, UR8, -0x4498517b, URZ ;  /* 0xbb67ae8508057890 */ /* 0x000fe4000fffe03f */
[----:B------:R-:W-:Y:S04]  /*46f0*/  FMUL.FTZ R181, R242, 1.4426950216293334961 ;  /* 0x3fb8aa3bf2b57820 */ /* 0x000fe80000410000 */
[-C--:B------:R-:W-:Y:S01]  /*4700*/  HMMA.16816.F32 R4, R184, R188.reuse, R4 ;  /* 0x000000bcb804723c */ /* 0x080fe20000001804 */
[----:B------:R-:W-:Y:S04]  /*4710*/  LDSM.16.M88.4 R172, [R215+0x10000] ;  /* 0x01000000d7ac783b */ /* 0x000fe80000000200 */
[----:B------:R-:W-:Y:S03]  /*4720*/  FSEL R181, R181, RZ, P0 ;  /* 0x000000ffb5b57208 */ /* 0x000fe60000000000 */
[C---:B------:R-:W-:Y:S07]  /*4730*/  HMMA.16816.F32 R8, R192.reuse, R188, R8 ;  /* 0x000000bcc008723c */ /* 0x040fee0000001808 */
[----:B------:R-:W-:Y:S01]  /*4740*/  LOP3.LUT R188, R177, UR4, R178, 0x96, !PT ;  /* 0x00000004b1bc7c12 */ /* 0x000fe2000f8e96b2 */
[-C--:B------:R-:W-:Y:S01]  /*4750*/  HMMA.16816.F32 R12, R192, R190.reuse, R12 ;  /* 0x000000bec00c723c */ /* 0x080fe2000000180c */
[----:B------:R-:W-:Y:S03]  /*4760*/  IMAD.U32 R178, RZ, RZ, UR7 ;  /* 0x00000007ffb27e24 */ /* 0x000fe6000f8e00ff */
[----:B------:R-:W-:Y:S04]  /*4770*/  IMAD.WIDE.U32 R188, R188, -0x2daee0ad, RZ ;  /* 0xd2511f53bcbc7825 */ /* 0x000fe800078e00ff */
[C---:B------:R-:W-:Y:S08]  /*4780*/  HMMA.16816.F32 R16, R184.reuse, R190, R16 ;  /* 0x000000beb810723c */ /* 0x040ff00000001810 */
[-C--:B-1----:R-:W-:Y:S08]  /*4790*/  HMMA.16816.F32 R20, R184, R168.reuse, R20 ;  /* 0x000000a8b814723c */ /* 0x082ff00000001814 */
[C---:B------:R-:W-:Y:S08]  /*47a0*/  HMMA.16816.F32 R24, R192.reuse, R168, R24 ;  /* 0x000000a8c018723c */ /* 0x040ff00000001818 */
[-C--:B------:R-:W-:Y:S08]  /*47b0*/  HMMA.16816.F32 R28, R192, R170.reuse, R28 ;  /* 0x000000aac01c723c */ /* 0x080ff0000000181c */
[----:B------:R-:W-:Y:S01]  /*47c0*/  HMMA.16816.F32 R32, R184, R170, R32 ;  /* 0x000000aab820723c */ /* 0x000fe20000001820 */
[----:B------:R-:W1:Y:S06]  /*47d0*/  LDSM.16.M88.4 R168, [R2+0x2000] ;  /* 0x0020000002a8783b */ /* 0x000e6c0000000200 */
[-C--:B------:R-:W-:Y:S01]  /*47e0*/  LOP3.LUT R184, R179, R0.reuse, RZ, 0x3c, !PT ;  /* 0x00000000b3b87212 */ /* 0x080fe200078e3cff */
[-C--:B------:R-:W-:Y:S01]  /*47f0*/  HMMA.16816.F32 R4, R196, R200.reuse, R4 ;  /* 0x000000c8c404723c */ /* 0x080fe20000001804 */
[----:B------:R-:W-:Y:S05]  /*4800*/  IMAD.U32 R179, RZ, RZ, UR20 ;  /* 0x00000014ffb37e24 */ /* 0x000fea000f8e00ff */
[----:B------:R-:W-:Y:S02]  /*4810*/  @!P4 IADD3 R179, -R179, 0x1, R239 ;  /* 0x00000001b3b3c810 */ /* 0x000fe40007ffe1ef */
[C---:B------:R-:W-:Y:S08]  /*4820*/  HMMA.16816.F32 R8, R204.reuse, R200, R8 ;  /* 0x000000c8cc08723c */ /* 0x040ff00000001808 */
[-C--:B------:R-:W-:Y:S08]  /*4830*/  HMMA.16816.F32 R12, R204, R202.reuse, R12 ;  /* 0x000000cacc0c723c */ /* 0x080ff0000000180c */
[C---:B------:R-:W-:Y:S08]  /*4840*/  HMMA.16816.F32 R16, R196.reuse, R202, R16 ;  /* 0x000000cac410723c */ /* 0x040ff00000001810 */
[-C--:B---3--:R-:W-:Y:S08]  /*4850*/  HMMA.16816.F32 R20, R196, R164.reuse, R20 ;  /* 0x000000a4c414723c */ /* 0x088ff00000001814 */
[C---:B------:R-:W-:Y:S08]  /*4860*/  HMMA.16816.F32 R24, R204.reuse, R164, R24 ;  /* 0x000000a4cc18723c */ /* 0x040ff00000001818 */
[-C--:B------:R-:W-:Y:S08]  /*4870*/  HMMA.16816.F32 R28, R204, R166.reuse, R28 ;  /* 0x000000a6cc1c723c */ /* 0x080ff0000000181c */
[----:B------:R-:W-:Y:S01]  /*4880*/  HMMA.16816.F32 R32, R196, R166, R32 ;  /* 0x000000a6c420723c */ /* 0x000fe20000001820 */
[----:B------:R3:W4:Y:S06]  /*4890*/  LDSM.16.M88.4 R164, [R2+0x3000] ;  /* 0x0030000002a4783b */ /* 0x00072c0000000200 */
[----:B------:R-:W-:Y:S01]  /*48a0*/  IMAD.MOV.U32 R196, RZ, RZ, 0x40 ;  /* 0x00000040ffc47424 */ /* 0x000fe200078e00ff */
[-C--:B-1----:R-:W-:Y:S05]  /*48b0*/  HMMA.16816.F32 R4, R168, R172.reuse, R4 ;  /* 0x000000aca804723c */ /* 0x082fea0000001804 */
[----:B------:R-:W-:Y:S01]  /*48c0*/  SEL R196, R196, 0xffffffc0, !P1 ;  /* 0xffffffc0c4c47807 */ /* 0x000fe20004800000 */
[----:B---3--:R-:W-:Y:S06]  /*48d0*/  IMAD.WIDE.U32 R2, R3, -0x326172a9, RZ ;  /* 0xcd9e8d5703027825 */ /* 0x008fec00078e00ff */
[----:B------:R-:W-:Y:S01]  /*48e0*/  LOP3.LUT R182, R3, R0, RZ, 0x3c, !PT ;  /* 0x0000000003b67212 */ /* 0x000fe200078e3cff */
[----:B--2---:R-:W-:Y:S01]  /*48f0*/  @!P4 IMAD.SHL.U32 R3, R180, 0x2, RZ ;  /* 0x00000002b403c824 */ /* 0x004fe200078e00ff */
[----:B------:R-:W-:Y:S01]  /*4900*/  LOP3.LUT R190, R177, UR4, R2, 0x96, !PT ;  /* 0x00000004b1be7c12 */ /* 0x000fe2000f8e9602 */
[----:B------:R-:W-:Y:S01]  /*4910*/  IMAD.U32 R0, RZ, RZ, UR19 ;  /* 0x00000013ff007e24 */ /* 0x000fe2000f8e00ff */
[----:B------:R-:W-:Y:S01]  /*4920*/  @!P4 IADD3 R2, R178, UR16, R179 ;  /* 0x00000010b202cc10 */ /* 0x000fe2000fffe0b3 */
[----:B------:R-:W-:Y:S01]  /*4930*/  UIADD3 UR4, UR8, 0x76cf5d0a, URZ ;  /* 0x76cf5d0a08047890 */ /* 0x000fe2000fffe03f */
[----:B----4-:R-:W-:Y:S01]  /*4940*/  @!P4 LOP3.LUT R3, R221, 0x6, R3, 0xf8, !PT ;  /* 0x00000006dd03c812 */ /* 0x010fe200078ef803 */
[----:B------:R-:W-:Y:S01]  /*4950*/  IMAD.WIDE.U32 R178, R184, -0x2daee0ad, RZ ;  /* 0xd2511f53b8b27825 */ /* 0x000fe200078e00ff */
[----:B------:R-:W-:Y:S03]  /*4960*/  @!P4 IMNMX R180, R2, UR16, PT ;  /* 0x0000001002b4cc17 */ /* 0x000fe6000b800200 */
[----:B------:R-:W-:Y:S01]  /*4970*/  @!P4 IMAD R0, R0, 0x80, R3 ;  /* 0x000000800000c824 */ /* 0x000fe200078e0203 */
[C---:B------:R-:W-:Y:S04]  /*4980*/  HMMA.16816.F32 R8, R164.reuse, R172, R8 ;  /* 0x000000aca408723c */ /* 0x040fe80000001808 */
[----:B------:R-:W-:Y:S01]  /*4990*/  IMAD.WIDE.U32 R176, R182, -0x2daee0ad, RZ ;  /* 0xd2511f53b6b07825 */ /* 0x000fe200078e00ff */
[----:B------:R-:W-:Y:S01]  /*49a0*/  LOP3.LUT R3, R250, UR5, RZ, 0x3c, !PT ;  /* 0x00000005fa037c12 */ /* 0x000fe2000f8e3cff */
[----:B------:R-:W-:Y:S01]  /*49b0*/  UIADD3 UR5, UR8, 0x32370b8f, URZ ;  /* 0x32370b8f08057890 */ /* 0x000fe2000fffe03f */
[CC--:B------:R-:W-:Y:S01]  /*49c0*/  @!P4 ISETP.GE.AND P0, PT, R0.reuse, R180.reuse, PT ;  /* 0x000000b40000c20c */ /* 0x0c0fe20003f06270 */
[-C--:B------:R-:W-:Y:S04]  /*49d0*/  HMMA.16816.F32 R12, R164, R174.reuse, R12 ;  /* 0x000000aea40c723c */ /* 0x080fe8000000180c */
[----:B------:R-:W-:Y:S01]  /*49e0*/  @!P4 IADD3 R182, R0, 0x1, RZ ;  /* 0x0000000100b6c810 */ /* 0x000fe20007ffe0ff */
[----:B------:R-:W-:Y:S01]  /*49f0*/  FMUL.FTZ R173, R243, 1.4426950216293334961 ;  /* 0x3fb8aa3bf3ad7820 */ /* 0x000fe20000410000 */
[----:B------:R-:W-:Y:S01]  /*4a00*/  LOP3.LUT R184, R3, R179, RZ, 0x3c, !PT ;  /* 0x000000b303b87212 */ /* 0x000fe200078e3cff */
[----:B------:R-:W-:Y:S01]  /*4a10*/  IMAD.WIDE.U32 R190, R190, -0x2daee0ad, RZ ;  /* 0xd2511f53bebe7825 */ /* 0x000fe200078e00ff */
[C---:B------:R-:W-:Y:S04]  /*4a20*/  HMMA.16816.F32 R16, R168.reuse, R174, R16 ;  /* 0x000000aea810723c */ /* 0x040fe80000001810 */
[----:B------:R-:W-:Y:S02]  /*4a30*/  LOP3.LUT R186, R189, UR4, R178, 0x96, !PT ;  /* 0x00000004bdba7c12 */ /* 0x000fe4000f8e96b2 */
[----:B------:R-:W-:Y:S02]  /*4a40*/  LOP3.LUT R189, R3, R177, RZ, 0x3c, !PT ;  /* 0x000000b103bd7212 */ /* 0x000fe400078e3cff */
[----:B------:R-:W-:Y:S01]  /*4a50*/  @!P4 FSEL R4, R4, -INF , !P0 ;  /* 0xff8000000404c808 */ /* 0x000fe20004000000 */
[----:B------:R-:W-:Y:S01]  /*4a60*/  IMAD.WIDE.U32 R186, R186, -0x326172a9, RZ ;  /* 0xcd9e8d57baba7825 */ /* 0x000fe200078e00ff */
[----:B------:R-:W-:Y:S02]  /*4a70*/  @!P4 ISETP.GE.AND P0, PT, R182, R180, PT ;  /* 0x000000b4b600c20c */ /* 0x000fe40003f06270 */
[----:B------:R-:W-:Y:S01]  /*4a80*/  @!P4 IADD3 R3, R2, 0x8, RZ ;  /* 0x000000080203c810 */ /* 0x000fe20007ffe0ff */
[--C-:B------:R-:W-:Y:S01]  /*4a90*/  FFMA.FTZ R4, R4, c[0x0][0x23c], -R181.reuse ;  /* 0x00008f0004047a23 */ /* 0x100fe200000108b5 */
[----:B------:R-:W-:Y:S02]  /*4aa0*/  @!P4 FSEL R5, R5, -INF , !P0 ;  /* 0xff8000000505c808 */ /* 0x000fe40004000000 */
[----:B------:R-:W-:Y:S01]  /*4ab0*/  @!P4 IMNMX R172, R3, UR16, PT ;  /* 0x0000001003accc17 */ /* 0x000fe2000b800200 */
[----:B------:R-:W1:Y:S01]  /*4ac0*/  MUFU.EX2 R204, R4 ;  /* 0x0000000400cc7308 */ /* 0x000e620000000800 */
[----:B------:R-:W-:Y:S01]  /*4ad0*/  FSETP.NEU.FTZ.AND P0, PT, R243, -INF , PT ;  /* 0xff800000f300780b */ /* 0x000fe20003f1d000 */
[----:B------:R-:W-:Y:S01]  /*4ae0*/  FFMA.FTZ R5, R5, c[0x0][0x23c], -R181 ;  /* 0x00008f0005057a23 */ /* 0x000fe200000108b5 */
[-C--:B------:R-:W-:Y:S02]  /*4af0*/  @!P4 ISETP.GE.AND P2, PT, R0, R172.reuse, PT ;  /* 0x000000ac0000c20c */ /* 0x080fe40003f46270 */
[----:B------:R-:W-:Y:S02]  /*4b00*/  FSEL R173, R173, RZ, P0 ;  /* 0x000000ffadad7208 */ /* 0x000fe40000000000 */
[----:B------:R-:W-:Y:S02]  /*4b10*/  @!P4 ISETP.GE.AND P0, PT, R182, R172, PT ;  /* 0x000000acb600c20c */ /* 0x000fe40003f06270 */
[----:B------:R-:W-:Y:S01]  /*4b20*/  @!P4 FSEL R6, R6, -INF , !P2 ;  /* 0xff8000000606c808 */ /* 0x000fe20005000000 */
[----:B------:R2:W-:Y:S01]  /*4b30*/  MUFU.EX2 R203, R5 ;  /* 0x0000000500cb7308 */ /* 0x0005e20000000800 */
[----:B------:R-:W-:Y:S02]  /*4b40*/  @!P4 FSEL R7, R7, -INF , !P0 ;  /* 0xff8000000707c808 */ /* 0x000fe40004000000 */
[----:B------:R-:W-:Y:S01]  /*4b50*/  LOP3.LUT R185, R191, UR4, R176, 0x96, !PT ;  /* 0x00000004bfb97c12 */ /* 0x000fe2000f8e96b0 */
[--C-:B------:R-:W-:Y:S01]  /*4b60*/  FFMA.FTZ R6, R6, c[0x0][0x23c], -R173.reuse ;  /* 0x00008f0006067a23 */ /* 0x100fe200000108ad */
[----:B------:R-:W3:Y:S01]  /*4b70*/  LDSM.16.M88.4 R176, [R215+0x10800] ;  /* 0x01080000d7b0783b */ /* 0x000ee20000000200 */
[----:B------:R-:W-:Y:S01]  /*4b80*/  FFMA.FTZ R7, R7, c[0x0][0x23c], -R173 ;  /* 0x00008f0007077a23 */ /* 0x000fe200000108ad */
[----:B------:R-:W-:Y:S01]  /*4b90*/  UIADD3 UR4, UR9, -0x255992d5, URZ ;  /* 0xdaa66d2b09047890 */ /* 0x000fe2000fffe03f */
[----:B------:R-:W-:Y:S02]  /*4ba0*/  @!P4 IADD3 R3, R2, 0x20, RZ ;  /* 0x000000200203c810 */ /* 0x000fe40007ffe0ff */
[----:B------:R-:W4:Y:S01]  /*4bb0*/  MUFU.EX2 R202, R6 ;  /* 0x0000000600ca7308 */ /* 0x000f220000000800 */
[----:B------:R-:W-:Y:S02]  /*4bc0*/  FSETP.NEU.FTZ.AND P2, PT, R240, -INF , PT ;  /* 0xff800000f000780b */ /* 0x000fe40003f5d000 */
[----:B------:R-:W-:Y:S07]  /*4bd0*/  FSETP.NEU.FTZ.AND P0, PT, R241, -INF , PT ;  /* 0xff800000f100780b */ /* 0x000fee0003f1d000 */
[----:B------:R1:W-:Y:S01]  /*4be0*/  MUFU.EX2 R223, R7 ;  /* 0x0000000700df7308 */ /* 0x0003e20000000800 */
[----:B--2---:R-:W-:Y:S04]  /*4bf0*/  IMAD.WIDE.U32 R4, R184, -0x326172a9, RZ ;  /* 0xcd9e8d57b8047825 */ /* 0x004fe800078e00ff */
[----:B------:R-:W-:Y:S01]  /*4c00*/  IMAD.WIDE.U32 R184, R185, -0x326172a9, RZ ;  /* 0xcd9e8d57b9b87825 */ /* 0x000fe200078e00ff */
[----:B------:R-:W-:Y:S02]  /*4c10*/  LOP3.LUT R191, R183, R5, RZ, 0x3c, !PT ;  /* 0x00000005b7bf7212 */ /* 0x000fe400078e3cff */
[----:B------:R-:W-:Y:S01]  /*4c20*/  LOP3.LUT R192, R187, UR4, R4, 0x96, !PT ;  /* 0x00000004bbc07c12 */ /* 0x000fe2000f8e9604 */
[----:B------:R-:W-:Y:S01]  /*4c30*/  FMUL.FTZ R5, R240, 1.4426950216293334961 ;  /* 0x3fb8aa3bf0057820 */ /* 0x000fe20000410000 */
[----:B------:R-:W-:Y:S01]  /*4c40*/  @!P4 IMNMX R4, R3, UR16, PT ;  /* 0x000000100304cc17 */ /* 0x000fe2000b800200 */
[----:B------:R-:W-:Y:S01]  /*4c50*/  FMUL.FTZ R187, R241, 1.4426950216293334961 ;  /* 0x3fb8aa3bf1bb7820 */ /* 0x000fe20000410000 */
[----:B------:R-:W-:Y:S02]  /*4c60*/  @!P4 IADD3 R3, R2, 0x28, RZ ;  /* 0x000000280203c810 */ /* 0x000fe40007ffe0ff */
[----:B------:R-:W-:Y:S02]  /*4c70*/  FSEL R5, R5, RZ, P2 ;  /* 0x000000ff05057208 */ /* 0x000fe40001000000 */
[-C--:B------:R-:W-:Y:S02]  /*4c80*/  @!P4 ISETP.GE.AND P2, PT, R182, R4.reuse, PT ;  /* 0x00000004b600c20c */ /* 0x080fe40003f46270 */
[----:B------:R-:W-:Y:S02]  /*4c90*/  @!P4 IMNMX R3, R3, UR16, PT ;  /* 0x000000100303cc17 */ /* 0x000fe4000b800200 */
[CC--:B------:R-:W-:Y:S01]  /*4ca0*/  @!P4 ISETP.GE.AND P3, PT, R0.reuse, R4.reuse, PT ;  /* 0x000000040000c20c */ /* 0x0c0fe20003f66270 */
[----:B-1----:R-:W-:Y:S01]  /*4cb0*/  IMAD.WIDE.U32 R6, R189, -0x326172a9, RZ ;  /* 0xcd9e8d57bd067825 */ /* 0x002fe200078e00ff */
[-C--:B---3--:R-:W-:Y:S03]  /*4cc0*/  HMMA.16816.F32 R20, R168, R176.reuse, R20 ;  /* 0x000000b0a814723c */ /* 0x088fe60000001814 */
[----:B------:R-:W-:Y:S02]  /*4cd0*/  FSEL R2, R187, RZ, P0 ;  /* 0x000000ffbb027208 */ /* 0x000fe40000000000 */
[----:B------:R-:W-:Y:S01]  /*4ce0*/  LOP3.LUT R185, R185, UR4, R6, 0x96, !PT ;  /* 0x00000004b9b97c12 */ /* 0x000fe2000f8e9606 */
[----:B------:R-:W-:Y:S01]  /*4cf0*/  UIADD3 UR4, UR8, -0x126145ec, URZ ;  /* 0xed9eba1408047890 */ /* 0x000fe2000fffe03f */
[----:B------:R-:W-:Y:S01]  /*4d00*/  @!P4 IADD3 R6, R0, 0x8, RZ ;  /* 0x000000080006c810 */ /* 0x000fe20007ffe0ff */
[C---:B------:R-:W-:Y:S04]  /*4d10*/  HMMA.16816.F32 R24, R164.reuse, R176, R24 ;  /* 0x000000b0a418723c */ /* 0x040fe80000001818 */
[----:B------:R-:W-:Y:S02]  /*4d20*/  @!P4 FSEL R9, R9, -INF , !P2 ;  /* 0xff8000000909c808 */ /* 0x000fe40005000000 */
[-C--:B------:R-:W-:Y:S02]  /*4d30*/  @!P4 ISETP.GE.AND P2, PT, R182, R3.reuse, PT ;  /* 0x00000003b600c20c */ /* 0x080fe40003f46270 */
[-C--:B------:R-:W-:Y:S03]  /*4d40*/  HMMA.16816.F32 R28, R164, R178.reuse, R28 ;  /* 0x000000b2a41c723c */ /* 0x080fe6000000181c */
[----:B------:R-:W-:Y:S01]  /*4d50*/  @!P4 ISETP.GE.AND P0, PT, R0, R3, PT ;  /* 0x000000030000c20c */ /* 0x000fe20003f06270 */
[--C-:B------:R-:W-:Y:S01]  /*4d60*/  FFMA.FTZ R9, R9, c[0x0][0x23c], -R5.reuse ;  /* 0x00008f0009097a23 */ /* 0x100fe20000010805 */
[----:B------:R-:W-:Y:S02]  /*4d70*/  LOP3.LUT R183, R183, R7, RZ, 0x3c, !PT ;  /* 0x00000007b7b77212 */ /* 0x000fe400078e3cff */
[----:B------:R-:W-:Y:S01]  /*4d80*/  @!P4 FSEL R8, R8, -INF , !P3 ;  /* 0xff8000000808c808 */ /* 0x000fe20005800000 */
[----:B------:R-:W-:Y:S01]  /*4d90*/  HMMA.16816.F32 R32, R168, R178, R32 ;  /* 0x000000b2a820723c */ /* 0x000fe20000001820 */
[----:B------:R-:W-:Y:S03]  /*4da0*/  MUFU.EX2 R222, R9 ;  /* 0x0000000900de7308 */ /* 0x000fe60000000800 */
[----:B------:R-:W-:Y:S01]  /*4db0*/  @!P4 IADD3 R7, R0, 0x9, RZ ;  /* 0x000000090007c810 */ /* 0x000fe20007ffe0ff */
[--C-:B------:R-:W-:Y:S01]  /*4dc0*/  FFMA.FTZ R8, R8, c[0x0][0x23c], -R5.reuse ;  /* 0x00008f0008087a23 */ /* 0x100fe20000010805 */
[----:B------:R-:W-:Y:S01]  /*4dd0*/  @!P4 ISETP.GE.AND P3, PT, R6, R4, PT ;  /* 0x000000040600c20c */ /* 0x000fe20003f66270 */
[----:B------:R-:W-:Y:S01]  /*4de0*/  IMAD.WIDE.U32 R164, R192, -0x2daee0ad, RZ ;  /* 0xd2511f53c0a47825 */ /* 0x000fe200078e00ff */
[----:B------:R-:W-:Y:S02]  /*4df0*/  @!P4 FSEL R10, R10, -INF , !P0 ;  /* 0xff8000000a0ac808 */ /* 0x000fe40004000000 */
[-C--:B------:R-:W-:Y:S01]  /*4e00*/  @!P4 ISETP.GE.AND P6, PT, R6, R3.reuse, PT ;  /* 0x000000030600c20c */ /* 0x080fe20003fc6270 */
[----:B------:R1:W-:Y:S01]  /*4e10*/  MUFU.EX2 R225, R8 ;  /* 0x0000000800e17308 */ /* 0x0003e20000000800 */
[----:B------:R-:W-:Y:S01]  /*4e20*/  @!P4 FSEL R11, R11, -INF , !P2 ;  /* 0xff8000000b0bc808 */ /* 0x000fe20005000000 */
[--C-:B------:R-:W-:Y:S01]  /*4e30*/  FFMA.FTZ R10, R10, c[0x0][0x23c], -R2.reuse ;  /* 0x00008f000a0a7a23 */ /* 0x100fe20000010802 */
[----:B------:R-:W-:Y:S02]  /*4e40*/  @!P4 FSEL R12, R12, -INF , !P3 ;  /* 0xff8000000c0cc808 */ /* 0x000fe40005800000 */
[-C--:B------:R-:W-:Y:S01]  /*4e50*/  @!P4 ISETP.GE.AND P3, PT, R7, R3.reuse, PT ;  /* 0x000000030700c20c */ /* 0x080fe20003f66270 */
[--C-:B------:R-:W-:Y:S01]  /*4e60*/  FFMA.FTZ R11, R11, c[0x0][0x23c], -R2.reuse ;  /* 0x00008f000b0b7a23 */ /* 0x100fe20000010802 */
[----:B------:R-:W-:Y:S01]  /*4e70*/  @!P4 FSEL R14, R14, -INF , !P6 ;  /* 0xff8000000e0ec808 */ /* 0x000fe20007000000 */
[----:B------:R-:W-:Y:S01]  /*4e80*/  FFMA.FTZ R12, R12, c[0x0][0x23c], -R5 ;  /* 0x00008f000c0c7a23 */ /* 0x000fe20000010805 */
[----:B------:R-:W-:Y:S01]  /*4e90*/  @!P4 FSEL R15, R15, -INF , !P3 ;  /* 0xff8000000f0fc808 */ /* 0x000fe20005800000 */
[----:B------:R-:W-:Y:S01]  /*4ea0*/  MUFU.EX2 R226, R10 ;  /* 0x0000000a00e27308 */ /* 0x000fe20000000800 */
[----:B------:R-:W-:Y:S01]  /*4eb0*/  @!P4 ISETP.GE.AND P0, PT, R6, R180, PT ;  /* 0x000000b40600c20c */ /* 0x000fe20003f06270 */
[--C-:B------:R-:W-:Y:S01]  /*4ec0*/  FFMA.FTZ R14, R14, c[0x0][0x23c], -R2.reuse ;  /* 0x00008f000e0e7a23 */ /* 0x100fe20000010802 */
[----:B------:R-:W-:Y:S01]  /*4ed0*/  @!P4 ISETP.GE.AND P5, PT, R7, R4, PT ;  /* 0x000000040700c20c */ /* 0x000fe20003fa6270 */
[----:B------:R-:W-:Y:S01]  /*4ee0*/  FFMA.FTZ R15, R15, c[0x0][0x23c], -R2 ;  /* 0x00008f000f0f7a23 */ /* 0x000fe20000010802 */
[----:B------:R-:W-:Y:S02]  /*4ef0*/  @!P4 FSEL R16, R16, -INF , !P0 ;  /* 0xff8000001010c808 */ /* 0x000fe40004000000 */
[----:B------:R-:W-:Y:S02]  /*4f00*/  @!P4 FSEL R13, R13, -INF , !P5 ;  /* 0xff8000000d0dc808 */ /* 0x000fe40006800000 */
[-C--:B------:R-:W-:Y:S01]  /*4f10*/  @!P4 ISETP.GE.AND P2, PT, R6, R172.reuse, PT ;  /* 0x000000ac0600c20c */ /* 0x080fe20003f46270 */
[----:B------:R2:W-:Y:S01]  /*4f20*/  MUFU.EX2 R224, R11 ;  /* 0x0000000b00e07308 */ /* 0x0005e20000000800 */
[----:B------:R-:W-:Y:S01]  /*4f30*/  FFMA.FTZ R16, R16, c[0x0][0x23c], -R181 ;  /* 0x00008f0010107a23 */ /* 0x000fe200000108b5 */
[----:B------:R-:W-:Y:S01]  /*4f40*/  @!P4 ISETP.GE.AND P6, PT, R7, R172, PT ;  /* 0x000000ac0700c20c */ /* 0x000fe20003fc6270 */
[----:B------:R-:W-:Y:S01]  /*4f50*/  FFMA.FTZ R13, R13, c[0x0][0x23c], -R5 ;  /* 0x00008f000d0d7a23 */ /* 0x000fe20000010805 */
[C---:B------:R-:W-:Y:S01]  /*4f60*/  @!P4 IADD3 R6, R0.reuse, 0x10, RZ ;  /* 0x000000100006c810 */ /* 0x040fe20007ffe0ff */
[----:B-1----:R-:W-:Y:S01]  /*4f70*/  IMAD.WIDE.U32 R8, R183, -0x2daee0ad, RZ ;  /* 0xd2511f53b7087825 */ /* 0x002fe200078e00ff */
[-C--:B------:R-:W-:Y:S02]  /*4f80*/  @!P4 ISETP.GE.AND P5, PT, R7, R180.reuse, PT ;  /* 0x000000b40700c20c */ /* 0x080fe40003fa6270 */
[----:B------:R-:W-:Y:S02]  /*4f90*/  @!P4 IADD3 R7, R0, 0x11, RZ ;  /* 0x000000110007c810 */ /* 0x000fe40007ffe0ff */
[----:B------:R-:W-:Y:S01]  /*4fa0*/  MUFU.EX2 R207, R14 ;  /* 0x0000000e00cf7308 */ /* 0x000fe20000000800 */
[CC--:B------:R-:W-:Y:S02]  /*4fb0*/  @!P4 ISETP.GE.AND P3, PT, R6.reuse, R180.reuse, PT ;  /* 0x000000b40600c20c */ /* 0x0c0fe40003f66270 */
[----:B------:R-:W-:Y:S02]  /*4fc0*/  @!P4 FSEL R19, R19, -INF , !P6 ;  /* 0xff8000001313c808 */ /* 0x000fe40007000000 */
[----:B------:R-:W-:Y:S02]  /*4fd0*/  @!P4 ISETP.GE.AND P6, PT, R7, R180, PT ;  /* 0x000000b40700c20c */ /* 0x000fe40003fc6270 */
[C---:B------:R-:W-:Y:S01]  /*4fe0*/  @!P4 ISETP.GE.AND P0, PT, R6.reuse, R172, PT ;  /* 0x000000ac0600c20c */ /* 0x040fe20003f06270 */
[--C-:B------:R-:W-:Y:S01]  /*4ff0*/  FFMA.FTZ R19, R19, c[0x0][0x23c], -R173.reuse ;  /* 0x00008f0013137a23 */ /* 0x100fe200000108ad */
[----:B------:R-:W-:Y:S01]  /*5000*/  @!P4 FSEL R17, R17, -INF , !P5 ;  /* 0xff8000001111c808 */ /* 0x000fe20006800000 */
[----:B------:R1:W-:Y:S01]  /*5010*/  MUFU.EX2 R221, R15 ;  /* 0x0000000f00dd7308 */ /* 0x0003e20000000800 */
[-C--:B------:R-:W-:Y:S02]  /*5020*/  @!P4 ISETP.GE.AND P5, PT, R6, R4.reuse, PT ;  /* 0x000000040600c20c */ /* 0x080fe40003fa6270 */
[----:B------:R-:W-:Y:S01]  /*5030*/  @!P4 FSEL R18, R18, -INF , !P2 ;  /* 0xff8000001212c808 */ /* 0x000fe20005000000 */
[----:B--2---:R-:W-:Y:S01]  /*5040*/  IMAD.WIDE.U32 R10, R191, -0x2daee0ad, RZ ;  /* 0xd2511f53bf0a7825 */ /* 0x004fe200078e00ff */
[-C--:B------:R-:W-:Y:S02]  /*5050*/  @!P4 ISETP.GE.AND P2, PT, R6, R3.reuse, PT ;  /* 0x000000030600c20c */ /* 0x080fe40003f46270 */
[----:B------:R-:W-:Y:S01]  /*5060*/  @!P4 FSEL R20, R20, -INF , !P3 ;  /* 0xff8000001414c808 */ /* 0x000fe20005800000 */
[----:B------:R-:W-:Y:S01]  /*5070*/  FFMA.FTZ R18, R18, c[0x0][0x23c], -R173 ;  /* 0x00008f0012127a23 */ /* 0x000fe200000108ad */
[C---:B------:R-:W-:Y:S01]  /*5080*/  @!P4 IADD3 R6, R0.reuse, 0x18, RZ ;  /* 0x000000180006c810 */ /* 0x040fe20007ffe0ff */
[----:B------:R2:W-:Y:S01]  /*5090*/  MUFU.EX2 R201, R16 ;  /* 0x0000001000c97308 */ /* 0x0005e20000000800 */
[----:B------:R-:W-:Y:S01]  /*50a0*/  @!P4 IADD3 R0, R0, 0x19, RZ ;  /* 0x000000190000c810 */ /* 0x000fe20007ffe0ff */
[--C-:B------:R-:W-:Y:S01]  /*50b0*/  FFMA.FTZ R20, R20, c[0x0][0x23c], -R181.reuse ;  /* 0x00008f0014147a23 */ /* 0x100fe200000108b5 */
[----:B------:R-:W-:Y:S02]  /*50c0*/  @!P4 FSEL R21, R21, -INF , !P6 ;  /* 0xff8000001515c808 */ /* 0x000fe40007000000 */
[C---:B------:R-:W-:Y:S02]  /*50d0*/  @!P4 ISETP.GE.AND P6, PT, R7.reuse, R4, PT ;  /* 0x000000040700c20c */ /* 0x040fe40003fc6270 */
[----:B------:R-:W-:Y:S01]  /*50e0*/  @!P4 ISETP.GE.AND P3, PT, R7, R172, PT ;  /* 0x000000ac0700c20c */ /* 0x000fe20003f66270 */
[----:B------:R-:W-:Y:S01]  /*50f0*/  FFMA.FTZ R21, R21, c[0x0][0x23c], -R181 ;  /* 0x00008f0015157a23 */ /* 0x000fe200000108b5 */
[----:B------:R-:W-:Y:S01]  /*5100*/  LOP3.LUT R188, R11, UR5, R188, 0x96, !PT ;  /* 0x000000050bbc7c12 */ /* 0x000fe2000f8e96bc */
[----:B------:R3:W-:Y:S01]  /*5110*/  MUFU.EX2 R206, R12 ;  /* 0x0000000c00ce7308 */ /* 0x0007e20000000800 */
[----:B------:R-:W-:Y:S02]  /*5120*/  @!P4 FSEL R22, R22, -INF , !P0 ;  /* 0xff8000001616c808 */ /* 0x000fe40004000000 */
[-C--:B------:R-:W-:Y:S01]  /*5130*/  @!P4 ISETP.GE.AND P0, PT, R7, R3.reuse, PT ;  /* 0x000000030700c20c */ /* 0x080fe20003f06270 */
[----:B-1----:R-:W-:Y:S01]  /*5140*/  IMAD.WIDE.U32 R14, R185, -0x2daee0ad, RZ ;  /* 0xd2511f53b90e7825 */ /* 0x002fe200078e00ff */
[----:B------:R-:W-:Y:S02]  /*5150*/  @!P4 FSEL R24, R24, -INF , !P5 ;  /* 0xff8000001818c808 */ /* 0x000fe40006800000 */
[----:B------:R-:W-:Y:S01]  /*5160*/  @!P4 ISETP.GE.AND P5, PT, R0, R4, PT ;  /* 0x000000040000c20c */ /* 0x000fe20003fa6270 */
[----:B------:R-:W-:Y:S01]  /*5170*/  FFMA.FTZ R22, R22, c[0x0][0x23c], -R173 ;  /* 0x00008f0016167a23 */ /* 0x000fe200000108ad */
[----:B------:R-:W-:Y:S01]  /*5180*/  @!P4 FSEL R25, R25, -INF , !P6 ;  /* 0xff8000001919c808 */ /* 0x000fe20007000000 */
[----:B------:R1:W-:Y:S01]  /*5190*/  MUFU.EX2 R205, R13 ;  /* 0x0000000d00cd7308 */ /* 0x0003e20000000800 */
[-C--:B------:R-:W-:Y:S01]  /*51a0*/  @!P4 ISETP.GE.AND P6, PT, R6, R3.reuse, PT ;  /* 0x000000030600c20c */ /* 0x080fe20003fc6270 */
[--C-:B------:R-:W-:Y:S01]  /*51b0*/  FFMA.FTZ R24, R24, c[0x0][0x23c], -R5.reuse ;  /* 0x00008f0018187a23 */ /* 0x100fe20000010805 */
[----:B------:R-:W-:Y:S01]  /*51c0*/  @!P4 FSEL R26, R26, -INF , !P2 ;  /* 0xff8000001a1ac808 */ /* 0x000fe20005000000 */
[----:B------:R-:W-:Y:S01]  /*51d0*/  FFMA.FTZ R25, R25, c[0x0][0x23c], -R5 ;  /* 0x00008f0019197a23 */ /* 0x000fe20000010805 */
[----:B------:R-:W-:Y:S01]  /*51e0*/  @!P4 ISETP.GE.AND P2, PT, R0, R3, PT ;  /* 0x000000030000c20c */ /* 0x000fe20003f46270 */
[----:B------:R-:W-:Y:S01]  /*51f0*/  FFMA.FTZ R3, R17, c[0x0][0x23c], -R181 ;  /* 0x00008f0011037a23 */ /* 0x000fe200000108b5 */
[----:B------:R-:W-:Y:S01]  /*5200*/  @!P4 FSEL R29, R29, -INF , !P5 ;  /* 0xff8000001d1dc808 */ /* 0x000fe20006800000 */
[----:B------:R-:W-:Y:S01]  /*5210*/  FFMA.FTZ R26, R26, c[0x0][0x23c], -R2 ;  /* 0x00008f001a1a7a23 */ /* 0x000fe20000010802 */
[C---:B------:R-:W-:Y:S01]  /*5220*/  @!P4 ISETP.GE.AND P5, PT, R6.reuse, R172, PT ;  /* 0x000000ac0600c20c */ /* 0x040fe20003fa6270 */
[----:B------:R1:W-:Y:S01]  /*5230*/  MUFU.EX2 R198, R19 ;  /* 0x0000001300c67308 */ /* 0x0003e20000000800 */
[----:B------:R-:W-:Y:S02]  /*5240*/  @!P4 FSEL R23, R23, -INF , !P3 ;  /* 0xff8000001717c808 */ /* 0x000fe40005800000 */
[C---:B------:R-:W-:Y:S02]  /*5250*/  @!P4 ISETP.GE.AND P3, PT, R6.reuse, R4, PT ;  /* 0x000000040600c20c */ /* 0x040fe40003f66270 */
[----:B------:R-:W-:Y:S01]  /*5260*/  @!P4 FSEL R27, R27, -INF , !P0 ;  /* 0xff8000001b1bc808 */ /* 0x000fe20004000000 */
[----:B------:R-:W-:Y:S01]  /*5270*/  FFMA.FTZ R23, R23, c[0x0][0x23c], -R173 ;  /* 0x00008f0017177a23 */ /* 0x000fe200000108ad */
[-C--:B------:R-:W-:Y:S02]  /*5280*/  @!P4 ISETP.GE.AND P0, PT, R6, R180.reuse, PT ;  /* 0x000000b40600c20c */ /* 0x080fe40003f06270 */
[----:B------:R-:W-:Y:S01]  /*5290*/  LOP3.LUT R6, R9, UR5, R190, 0x96, !PT ;  /* 0x0000000509067c12 */ /* 0x000fe2000f8e96be */
[----:B------:R-:W-:Y:S01]  /*52a0*/  UIADD3 UR5, UR9, 0x78dde6e4, URZ ;  /* 0x78dde6e409057890 */ /* 0x000fe2000fffe03f */
[----:B--2---:R-:W-:Y:S01]  /*52b0*/  LOP3.LUT R16, R165, UR4, R10, 0x96, !PT ;  /* 0x00000004a5107c12 */ /* 0x004fe2000f8e960a */
[----:B------:R2:W-:Y:S01]  /*52c0*/  MUFU.EX2 R197, R20 ;  /* 0x0000001400c57308 */ /* 0x0005e20000000800 */
[----:B------:R-:W-:Y:S01]  /*52d0*/  LOP3.LUT R166, R15, UR4, R8, 0x96, !PT ;  /* 0x000000040fa67c12 */ /* 0x000fe2000f8e9608 */
[----:B------:R-:W-:Y:S01]  /*52e0*/  IMAD.WIDE.U32 R8, R188, -0x326172a9, RZ ;  /* 0xcd9e8d57bc087825 */ /* 0x000fe200078e00ff */
[----:B------:R-:W-:Y:S01]  /*52f0*/  UIADD3 UR4, UR9, 0x1715609d, URZ ;  /* 0x1715609d09047890 */ /* 0x000fe2000fffe03f */
[----:B------:R-:W-:Y:S02]  /*5300*/  @!P4 FSEL R28, R28, -INF , !P3 ;  /* 0xff8000001c1cc808 */ /* 0x000fe40005800000 */
[----:B------:R-:W-:Y:S01]  /*5310*/  IMAD.WIDE.U32 R6, R6, -0x326172a9, RZ ;  /* 0xcd9e8d5706067825 */ /* 0x000fe200078e00ff */
[----:B------:R-:W-:Y:S02]  /*5320*/  LOP3.LUT R10, R9, UR5, R186, 0x96, !PT ;  /* 0x00000005090a7c12 */ /* 0x000fe4000f8e96ba */
[----:B------:R-:W-:Y:S01]  /*5330*/  @!P4 ISETP.GE.AND P3, PT, R0, R180, PT ;  /* 0x000000b40000c20c */ /* 0x000fe20003f66270 */
[----:B------:R2:W-:Y:S01]  /*5340*/  MUFU.EX2 R200, R3 ;  /* 0x0000000300c87308 */ /* 0x0005e20000000800 */
[----:B------:R-:W-:Y:S01]  /*5350*/  IMAD.WIDE.U32 R16, R16, -0x326172a9, RZ ;  /* 0xcd9e8d5710107825 */ /* 0x000fe200078e00ff */
[----:B---3--:R-:W-:Y:S01]  /*5360*/  LOP3.LUT R12, R7, UR5, R184, 0x96, !PT ;  /* 0x00000005070c7c12 */ /* 0x008fe2000f8e96b8 */
[----:B------:R-:W-:Y:S01]  /*5370*/  UIADD3 UR5, UR8, -0x56f99767, URZ ;  /* 0xa906689908057890 */ /* 0x000fe2000fffe03f */
[----:B------:R-:W-:Y:S01]  /*5380*/  @!P4 FSEL R30, R30, -INF , !P6 ;  /* 0xff8000001e1ec808 */ /* 0x000fe20007000000 */
[----:B------:R-:W-:Y:S01]  /*5390*/  IMAD.WIDE.U32 R166, R166, -0x326172a9, RZ ;  /* 0xcd9e8d57a6a67825 */ /* 0x000fe200078e00ff */
[----:B------:R-:W-:Y:S02]  /*53a0*/  LOP3.LUT R8, R17, UR4, R8, 0x96, !PT ;  /* 0x0000000411087c12 */ /* 0x000fe4000f8e9608 */
[----:B------:R-:W-:Y:S01]  /*53b0*/  @!P4 ISETP.GE.AND P6, PT, R0, R172, PT ;  /* 0x000000ac0000c20c */ /* 0x000fe20003fc6270 */
[----:B------:R-:W-:Y:S01]  /*53c0*/  IMAD.WIDE.U32 R10, R10, -0x2daee0ad, RZ ;  /* 0xd2511f530a0a7825 */ /* 0x000fe200078e00ff */
[----:B------:R3:W-:Y:S01]  /*53d0*/  MUFU.EX2 R199, R18 ;  /* 0x0000001200c77308 */ /* 0x0007e20000000800 */
[----:B------:R-:W-:Y:S01]  /*53e0*/  LOP3.LUT R6, R167, UR4, R6, 0x96, !PT ;  /* 0x00000004a7067c12 */ /* 0x000fe2000f8e9606 */
[----:B------:R-:W-:Y:S01]  /*53f0*/  UIADD3 UR4, UR8, 0x646e171e, URZ ;  /* 0x646e171e08047890 */ /* 0x000fe2000fffe03f */
[----:B-1----:R-:W-:Y:S01]  /*5400*/  IMAD.WIDE.U32 R12, R12, -0x2daee0ad, RZ ;  /* 0xd2511f530c0c7825 */ /* 0x002fe200078e00ff */
[----:B------:R-:W-:Y:S02]  /*5410*/  LOP3.LUT R164, R11, UR5, R164, 0x96, !PT ;  /* 0x000000050ba47c12 */ /* 0x000fe4000f8e96a4 */
[----:B------:R-:W-:Y:S01]  /*5420*/  @!P4 FSEL R31, R31, -INF , !P2 ;  /* 0xff8000001f1fc808 */ /* 0x000fe20005000000 */
[----:B------:R-:W-:Y:S01]  /*5430*/  IMAD.WIDE.U32 R8, R8, -0x2daee0ad, RZ ;  /* 0xd2511f5308087825 */ /* 0x000fe200078e00ff */
[----:B------:R-:W-:Y:S01]  /*5440*/  LOP3.LUT R14, R13, UR5, R14, 0x96, !PT ;  /* 0x000000050d0e7c12 */ /* 0x000fe2000f8e960e */
[----:B------:R-:W-:Y:S01]  /*5450*/  UIADD3 UR5, UR9, -0x4ab325aa, URZ ;  /* 0xb54cda5609057890 */ /* 0x000fe2000fffe03f */
[----:B------:R-:W-:Y:S01]  /*5460*/  @!P4 FSEL R32, R32, -INF , !P0 ;  /* 0xff8000002020c808 */ /* 0x000fe20004000000 */
[----:B------:R-:W-:Y:S01]  /*5470*/  IMAD.WIDE.U32 R6, R6, -0x2daee0ad, RZ ;  /* 0xd2511f5306067825 */ /* 0x000fe200078e00ff */
[----:B------:R-:W-:Y:S01]  /*5480*/  LOP3.LUT R19, R8, 0xffff, RZ, 0xc0, !PT ;  /* 0x0000ffff08137812 */ /* 0x000fe200078ec0ff */
[----:B------:R-:W-:Y:S01]  /*5490*/  MUFU.EX2 R189, R21 ;  /* 0x0000001500bd7308 */ /* 0x000fe20000000800 */
[--C-:B------:R-:W-:Y:S01]  /*54a0*/  SHF.R.U32.HI R167, RZ, 0x18, R8.reuse ;  /* 0x00000018ffa77819 */ /* 0x100fe20000011608 */
[--C-:B------:R-:W-:Y:S01]  /*54b0*/  FFMA.FTZ R28, R28, c[0x0][0x23c], -R5.reuse ;  /* 0x00008f001c1c7a23 */ /* 0x100fe20000010805 */
[----:B------:R-:W-:Y:S01]  /*54c0*/  SHF.R.U32.HI R174, RZ, 0x10, R8 ;  /* 0x00000010ffae7819 */ /* 0x000fe20000011608 */
[----:B------:R-:W-:Y:S01]  /*54d0*/  FFMA.FTZ R5, R29, c[0x0][0x23c], -R5 ;  /* 0x00008f001d057a23 */ /* 0x000fe20000010805 */
[----:B------:R-:W-:Y:S01]  /*54e0*/  LOP3.LUT R0, R8, 0xff, RZ, 0xc0, !PT ;  /* 0x000000ff08007812 */ /* 0x000fe200078ec0ff */
[----:B------:R-:W-:Y:S01]  /*54f0*/  FFMA.FTZ R27, R27, c[0x0][0x23c], -R2 ;  /* 0x00008f001b1b7a23 */ /* 0x000fe20000010802 */
[----:B------:R-:W-:Y:S01]  /*5500*/  LOP3.LUT R10, R9, UR4, R10, 0x96, !PT ;  /* 0x00000004090a7c12 */ /* 0x000fe2000f8e960a */
[----:B------:R-:W-:Y:S01]  /*5510*/  IMAD.WIDE.U32 R8, R164, -0x326172a9, RZ ;  /* 0xcd9e8d57a4087825 */ /* 0x000fe200078e00ff */
[----:B------:R-:W-:Y:S01]  /*5520*/  LOP3.LUT R164, R6, 0xff, RZ, 0xc0, !PT ;  /* 0x000000ff06a47812 */ /* 0x000fe200078ec0ff */
[----:B------:R-:W-:Y:S01]  /*5530*/  MUFU.EX2 R186, R5 ;  /* 0x0000000500ba7308 */ /* 0x000fe20000000800 */
[----:B------:R-:W-:Y:S01]  /*5540*/  SHF.R.U32.HI R165, RZ, 0x18, R6 ;  /* 0x00000018ffa57819 */ /* 0x000fe20000011606 */
[----:B------:R-:W-:Y:S01]  /*5550*/  FFMA.FTZ R32, R32, c[0x0][0x23c], -R181 ;  /* 0x00008f0020207a23 */ /* 0x000fe200000108b5 */
[----:B------:R-:W-:Y:S01]  /*5560*/  LOP3.LUT R172, R6, 0xffff, RZ, 0xc0, !PT ;  /* 0x0000ffff06ac7812 */ /* 0x000fe200078ec0ff */
[----:B------:R-:W-:Y:S01]  /*5570*/  FFMA.FTZ R30, R30, c[0x0][0x23c], -R2 ;  /* 0x00008f001e1e7a23 */ /* 0x000fe20000010802 */
[----:B--2---:R-:W-:Y:S01]  /*5580*/  SHF.R.U32.HI R20, RZ, 0x10, R6 ;  /* 0x00000010ff147819 */ /* 0x004fe20000011606 */
[----:B------:R-:W-:Y:S01]  /*5590*/  FFMA.FTZ R2, R31, c[0x0][0x23c], -R2 ;  /* 0x00008f001f027a23 */ /* 0x000fe20000010802 */
[----:B------:R-:W-:Y:S01]  /*55a0*/  LOP3.LUT R4, R7, UR4, R12, 0x96, !PT ;  /* 0x0000000407047c12 */ /* 0x000fe2000f8e960c */
[----:B------:R-:W-:Y:S01]  /*55b0*/  IMAD.WIDE.U32 R6, R14, -0x326172a9, RZ ;  /* 0xcd9e8d570e067825 */ /* 0x000fe200078e00ff */
[----:B------:R-:W-:Y:S01]  /*55c0*/  LOP3.LUT R3, R9, UR5, R16, 0x96, !PT ;  /* 0x0000000509037c12 */ /* 0x000fe2000f8e9610 */
[----:B------:R-:W-:Y:S01]  /*55d0*/  ULDC.U8 UR4, c[0x0][0x2d8] ;  /* 0x0000b60000047ab9 */ /* 0x000fe20000000000 */
[----:B------:R-:W-:Y:S01]  /*55e0*/  LOP3.LUT R16, R8, 0xffff, RZ, 0xc0, !PT ;  /* 0x0000ffff08107812 */ /* 0x000fe200078ec0ff */
[----:B------:R-:W-:Y:S01]  /*55f0*/  MUFU.EX2 R192, R23 ;  /* 0x0000001700c07308 */ /* 0x000fe20000000800 */
[----:B------:R-:W-:Y:S01]  /*5600*/  ISETP.LE.U32.AND P2, PT, R0, UR4, PT ;  /* 0x0000000400007c0c */ /* 0x000fe2000bf43070 */
[----:B------:R-:W-:Y:S01]  /*5610*/  IMAD.IADD R184, R196, 0x1, R211 ;  /* 0x00000001c4b87824 */ /* 0x000fe200078e02d3 */
[----:B------:R-:W-:Y:S02]  /*5620*/  LOP3.LUT R0, R7, UR5, R166, 0x96, !PT ;  /* 0x0000000507007c12 */ /* 0x000fe4000f8e96a6 */
[C---:B------:R-:W-:Y:S02]  /*5630*/  LOP3.LUT R11, R6.reuse, 0xffff, RZ, 0xc0, !PT ;  /* 0x0000ffff060b7812 */ /* 0x040fe400078ec0ff */
[C---:B------:R-:W-:Y:S02]  /*5640*/  LOP3.LUT R7, R3.reuse, 0xffff, RZ, 0xc0, !PT ;  /* 0x0000ffff03077812 */ /* 0x040fe400078ec0ff */
[----:B------:R-:W-:Y:S01]  /*5650*/  LOP3.LUT R12, R6, 0xff, RZ, 0xc0, !PT ;  /* 0x000000ff060c7812 */ /* 0x000fe200078ec0ff */
[----:B------:R-:W-:Y:S01]  /*5660*/  MUFU.EX2 R191, R25 ;  /* 0x0000001900bf7308 */ /* 0x000fe20000000800 */
[--C-:B------:R-:W-:Y:S02]  /*5670*/  SHF.R.U32.HI R14, RZ, 0x10, R6.reuse ;  /* 0x00000010ff0e7819 */ /* 0x100fe40000011606 */
[----:B------:R-:W-:Y:S02]  /*5680*/  SHF.R.U32.HI R13, RZ, 0x18, R6 ;  /* 0x00000018ff0d7819 */ /* 0x000fe40000011606 */
[----:B------:R-:W-:Y:S02]  /*5690*/  LOP3.LUT R9, R3, 0xff, RZ, 0xc0, !PT ;  /* 0x000000ff03097812 */ /* 0x000fe400078ec0ff */
[----:B------:R-:W-:Y:S02]  /*56a0*/  SHF.R.U32.HI R6, RZ, 0x10, R3 ;  /* 0x00000010ff067819 */ /* 0x000fe40000011603 */
[--C-:B------:R-:W-:Y:S01]  /*56b0*/  SHF.R.U32.HI R17, RZ, 0x18, R8.reuse ;  /* 0x00000018ff117819 */ /* 0x100fe20000011608 */
[----:B------:R-:W-:Y:S01]  /*56c0*/  MUFU.EX2 R194, R27 ;  /* 0x0000001b00c27308 */ /* 0x000fe20000000800 */
[----:B---3--:R-:W-:Y:S02]  /*56d0*/  SHF.R.U32.HI R18, RZ, 0x10, R8 ;  /* 0x00000010ff127819 */ /* 0x008fe40000011608 */
[----:B------:R-:W-:Y:S02]  /*56e0*/  LOP3.LUT R15, R8, 0xff, RZ, 0xc0, !PT ;  /* 0x000000ff080f7812 */ /* 0x000fe400078ec0ff */
[----:B------:R-:W-:Y:S02]  /*56f0*/  SHF.R.U32.HI R8, RZ, 0x8, R7 ;  /* 0x00000008ff087819 */ /* 0x000fe40000011607 */
[----:B------:R-:W-:Y:S02]  /*5700*/  ISETP.LE.U32.AND P0, PT, R9, UR4, PT ;  /* 0x0000000409007c0c */ /* 0x000fe4000bf03070 */
[----:B------:R-:W-:Y:S01]  /*5710*/  LOP3.LUT R7, R6, 0xff, RZ, 0xc0, !PT ;  /* 0x000000ff06077812 */ /* 0x000fe200078ec0ff */
[----:B------:R-:W1:Y:S01]  /*5720*/  MUFU.EX2 R182, R32 ;  /* 0x0000002000b67308 */ /* 0x000e620000000800 */
[----:B------:R-:W-:Y:S02]  /*5730*/  LOP3.LUT R6, R8, 0xffff, RZ, 0xc0, !PT ;  /* 0x0000ffff08067812 */ /* 0x000fe400078ec0ff */
[----:B------:R-:W-:Y:S02]  /*5740*/  LOP3.LUT R8, R0, 0xffff, RZ, 0xc0, !PT ;  /* 0x0000ffff00087812 */ /* 0x000fe400078ec0ff */
[----:B------:R-:W-:Y:S02]  /*5750*/  @!P4 FSEL R33, R33, -INF , !P3 ;  /* 0xff8000002121c808 */ /* 0x000fe40005800000 */
[----:B------:R-:W-:Y:S02]  /*5760*/  ISETP.LE.U32.AND P3, PT, R7, UR4, PT ;  /* 0x0000000407007c0c */ /* 0x000fe4000bf63070 */
[----:B------:R-:W-:Y:S01]  /*5770*/  @!P4 FSEL R34, R34, -INF , !P5 ;  /* 0xff8000002222c808 */ /* 0x000fe20006800000 */
[----:B------:R-:W-:Y:S01]  /*5780*/  @!P0 FADD.FTZ R204, -R204, -RZ ;  /* 0x800000ffcccc8221 */ /* 0x000fe20000010100 */
[----:B------:R-:W-:Y:S01]  /*5790*/  ISETP.LE.U32.AND P5, PT, R6, UR4, PT ;  /* 0x0000000406007c0c */ /* 0x000fe2000bfa3070 */
[----:B------:R-:W-:Y:S01]  /*57a0*/  FFMA.FTZ R181, R33, c[0x0][0x23c], -R181 ;  /* 0x00008f0021b57a23 */ /* 0x000fe200000108b5 */
[----:B------:R-:W-:Y:S01]  /*57b0*/  SHF.R.U32.HI R7, RZ, 0x18, R3 ;  /* 0x00000018ff077819 */ /* 0x000fe20000011603 */
[----:B------:R-:W-:Y:S01]  /*57c0*/  MUFU.EX2 R185, R2 ;  /* 0x0000000200b97308 */ /* 0x000fe20000000800 */
[----:B------:R-:W-:Y:S01]  /*57d0*/  SHF.R.U32.HI R3, RZ, 0x8, R8 ;  /* 0x00000008ff037819 */ /* 0x000fe20000011608 */
[--C-:B------:R-:W-:Y:S01]  /*57e0*/  FFMA.FTZ R34, R34, c[0x0][0x23c], -R173.reuse ;  /* 0x00008f0022227a23 */ /* 0x100fe200000108ad */
[----:B------:R-:W-:Y:S02]  /*57f0*/  LOP3.LUT R6, R0, 0xff, RZ, 0xc0, !PT ;  /* 0x000000ff00067812 */ /* 0x000fe400078ec0ff */
[----:B------:R-:W-:Y:S01]  /*5800*/  @!P4 FSEL R35, R35, -INF , !P6 ;  /* 0xff8000002323c808 */ /* 0x000fe20007000000 */
[----:B----4-:R-:W-:Y:S01]  /*5810*/  @!P3 FADD.FTZ R202, -R202, -RZ ;  /* 0x800000ffcacab221 */ /* 0x010fe20000010100 */
[----:B------:R-:W-:Y:S02]  /*5820*/  ISETP.LE.U32.AND P6, PT, R6, UR4, PT ;  /* 0x0000000406007c0c */ /* 0x000fe4000bfc3070 */
[--C-:B------:R-:W-:Y:S01]  /*5830*/  SHF.R.U32.HI R6, RZ, 0x10, R0.reuse ;  /* 0x00000010ff067819 */ /* 0x100fe20000011600 */
[----:B------:R-:W-:Y:S01]  /*5840*/  @!P5 FADD.FTZ R203, -R203, -RZ ;  /* 0x800000ffcbcbd221 */ /* 0x000fe20000010100 */
[----:B------:R-:W-:Y:S01]  /*5850*/  LOP3.LUT R3, R3, 0xffff, RZ, 0xc0, !PT ;  /* 0x0000ffff03037812 */ /* 0x000fe200078ec0ff */
[----:B------:R-:W-:Y:S01]  /*5860*/  MUFU.EX2 R181, R181 ;  /* 0x000000b500b57308 */ /* 0x000fe20000000800 */
[----:B------:R-:W-:Y:S01]  /*5870*/  SHF.R.U32.HI R0, RZ, 0x18, R0 ;  /* 0x00000018ff007819 */ /* 0x000fe20000011600 */
[----:B-1----:R-:W-:Y:S01]  /*5880*/  @!P2 FADD.FTZ R182, -R182, -RZ ;  /* 0x800000ffb6b6a221 */ /* 0x002fe20000010100 */
[----:B------:R-:W-:Y:S01]  /*5890*/  ISETP.LE.U32.AND P0, PT, R3, UR4, PT ;  /* 0x0000000403007c0c */ /* 0x000fe2000bf03070 */
[----:B------:R-:W-:Y:S01]  /*58a0*/  FFMA.FTZ R173, R35, c[0x0][0x23c], -R173 ;  /* 0x00008f0023ad7a23 */ /* 0x000fe200000108ad */
[----:B------:R-:W-:Y:S02]  /*58b0*/  LOP3.LUT R3, R6, 0xff, RZ, 0xc0, !PT ;  /* 0x000000ff06037812 */ /* 0x000fe400078ec0ff */
[----:B------:R-:W-:Y:S01]  /*58c0*/  ISETP.LE.U32.AND P5, PT, R0, UR4, PT ;  /* 0x0000000400007c0c */ /* 0x000fe2000bfa3070 */
[----:B------:R-:W-:Y:S01]  /*58d0*/  @!P6 FADD.FTZ R225, -R225, -RZ ;  /* 0x800000ffe1e1e221 */ /* 0x000fe20000010100 */
[----:B------:R-:W-:Y:S01]  /*58e0*/  ISETP.LE.U32.AND P3, PT, R3, UR4, PT ;  /* 0x0000000403007c0c */ /* 0x000fe2000bf63070 */
[----:B------:R-:W1:Y:S01]  /*58f0*/  MUFU.EX2 R190, R22 ;  /* 0x0000001600be7308 */ /* 0x000e620000000800 */
[----:B------:R-:W-:Y:S02]  /*5900*/  LOP3.LUT R3, R14, 0xff, RZ, 0xc0, !PT ;  /* 0x000000ff0e037812 */ /* 0x000fe400078ec0ff */
[----:B------:R-:W-:Y:S02]  /*5910*/  SHF.R.U32.HI R0, RZ, 0x8, R11 ;  /* 0x00000008ff007819 */ /* 0x000fe4000001160b */
[----:B------:R-:W-:Y:S01]  /*5920*/  ISETP.LE.U32.AND P6, PT, R15, UR4, PT ;  /* 0x000000040f007c0c */ /* 0x000fe2000bfc3070 */
        /* <DEDUP_REMOVED lines=8> */
[----:B------:R-:W-:Y:S02]  /*59b0*/  SHF.R.U32.HI R0, RZ, 0x8, R16 ;  /* 0x00000008ff007819 */ /* 0x000fe40000011610 */
[----:B------:R-:W-:Y:S01]  /*59c0*/  ISETP.LE.U32.AND P5, PT, R13, UR4, PT ;  /* 0x000000040d007c0c */ /* 0x000fe2000bfa3070 */
[----:B------:R-:W-:Y:S01]  /*59d0*/  @!P6 FADD.FTZ R201, -R201, -RZ ;  /* 0x800000ffc9c9e221 */ /* 0x000fe20000010100 */
[----:B------:R-:W-:Y:S02]  /*59e0*/  LOP3.LUT R0, R0, 0xffff, RZ, 0xc0, !PT ;  /* 0x0000ffff00007812 */ /* 0x000fe400078ec0ff */
[----:B------:R-:W-:Y:S02]  /*59f0*/  LOP3.LUT R3, R10, 0xff, RZ, 0xc0, !PT ;  /* 0x000000ff0a037812 */ /* 0x000fe400078ec0ff */
[----:B------:R-:W-:Y:S01]  /*5a00*/  ISETP.LE.U32.AND P4, PT, R7, UR4, PT ;  /* 0x0000000407007c0c */ /* 0x000fe2000bf83070 */
[----:B------:R-:W-:Y:S01]  /*5a10*/  @!P0 FADD.FTZ R205, -R205, -RZ ;  /* 0x800000ffcdcd8221 */ /* 0x000fe20000010100 */
[----:B------:R-:W-:Y:S01]  /*5a20*/  ISETP.LE.U32.AND P0, PT, R3, UR4, PT ;  /* 0x0000000403007c0c */ /* 0x000fe2000bf03070 */
[----:B------:R-:W-:Y:S01]  /*5a30*/  @!P3 FADD.FTZ R207, -R207, -RZ ;  /* 0x800000ffcfcfb221 */ /* 0x000fe20000010100 */
[----:B------:R-:W-:Y:S01]  /*5a40*/  ISETP.LE.U32.AND P3, PT, R0, UR4, PT ;  /* 0x0000000400007c0c */ /* 0x000fe2000bf63070 */
[----:B------:R-:W2:Y:S01]  /*5a50*/  MUFU.EX2 R195, R26 ;  /* 0x0000001a00c37308 */ /* 0x000ea20000000800 */
[----:B------:R-:W-:Y:S01]  /*5a60*/  LOP3.LUT R0, R10, 0xffff, RZ, 0xc0, !PT ;  /* 0x0000ffff0a007812 */ /* 0x000fe200078ec0ff */
[----:B------:R-:W-:Y:S01]  /*5a70*/  @!P5 FADD.FTZ R221, -R221, -RZ ;  /* 0x800000ffddddd221 */ /* 0x000fe20000010100 */
[----:B------:R-:W-:Y:S02]  /*5a80*/  LOP3.LUT R3, R18, 0xff, RZ, 0xc0, !PT ;  /* 0x000000ff12037812 */ /* 0x000fe400078ec0ff */
[----:B------:R-:W-:Y:S02]  /*5a90*/  SHF.R.U32.HI R0, RZ, 0x8, R0 ;  /* 0x00000008ff007819 */ /* 0x000fe40000011600 */
[----:B------:R-:W-:Y:S01]  /*5aa0*/  ISETP.LE.U32.AND P5, PT, R3, UR4, PT ;  /* 0x0000000403007c0c */ /* 0x000fe2000bfa3070 */
[----:B------:R-:W-:Y:S01]  /*5ab0*/  @!P4 FADD.FTZ R223, -R223, -RZ ;  /* 0x800000ffdfdfc221 */ /* 0x000fe20000010100 */
[----:B------:R-:W-:Y:S01]  /*5ac0*/  LOP3.LUT R0, R0, 0xffff, RZ, 0xc0, !PT ;  /* 0x0000ffff00007812 */ /* 0x000fe200078ec0ff */
[----:B------:R-:W-:Y:S01]  /*5ad0*/  @!P0 FADD.FTZ R197, -R197, -RZ ;  /* 0x800000ffc5c58221 */ /* 0x000fe20000010100 */
[--C-:B------:R-:W-:Y:S01]  /*5ae0*/  SHF.R.U32.HI R3, RZ, 0x18, R10.reuse ;  /* 0x00000018ff037819 */ /* 0x100fe2000001160a */
[----:B------:R-:W-:Y:S01]  /*5af0*/  @!P3 FADD.FTZ R200, -R200, -RZ ;  /* 0x800000ffc8c8b221 */ /* 0x000fe20000010100 */
[----:B------:R-:W-:Y:S01]  /*5b00*/  ISETP.LE.U32.AND P3, PT, R0, UR4, PT ;  /* 0x0000000400007c0c */ /* 0x000fe2000bf63070 */
[----:B------:R-:W3:Y:S01]  /*5b10*/  MUFU.EX2 R183, R34 ;  /* 0x0000002200b77308 */ /* 0x000ee20000000800 */
[----:B------:R-:W-:Y:S02]  /*5b20*/  LOP3.LUT R0, R4, 0xffff, RZ, 0xc0, !PT ;  /* 0x0000ffff04007812 */ /* 0x000fe400078ec0ff */
[----:B------:R-:W-:Y:S02]  /*5b30*/  ISETP.LE.U32.AND P6, PT, R3, UR4, PT ;  /* 0x0000000403007c0c */ /* 0x000fe4000bfc3070 */
[----:B------:R-:W-:Y:S01]  /*5b40*/  SHF.R.U32.HI R3, RZ, 0x10, R10 ;  /* 0x00000010ff037819 */ /* 0x000fe2000001160a */
[----:B------:R-:W-:Y:S01]  /*5b50*/  @!P5 FADD.FTZ R199, -R199, -RZ ;  /* 0x800000ffc7c7d221 */ /* 0x000fe20000010100 */
[----:B------:R-:W-:Y:S02]  /*5b60*/  SHF.R.U32.HI R0, RZ, 0x8, R0 ;  /* 0x00000008ff007819 */ /* 0x000fe40000011600 */
[----:B------:R-:W-:Y:S01]  /*5b70*/  LOP3.LUT R3, R3, 0xff, RZ, 0xc0, !PT ;  /* 0x000000ff03037812 */ /* 0x000fe200078ec0ff */
[----:B------:R-:W-:Y:S01]  /*5b80*/  MUFU.EX2 R180, R173 ;  /* 0x000000ad00b47308 */ /* 0x000fe20000000800 */
[----:B------:R-:W-:Y:S01]  /*5b90*/  LOP3.LUT R0, R0, 0xffff, RZ, 0xc0, !PT ;  /* 0x0000ffff00007812 */ /* 0x000fe200078ec0ff */
[----:B------:R-:W-:Y:S01]  /*5ba0*/  @!P3 FADD.FTZ R189, -R189, -RZ ;  /* 0x800000ffbdbdb221 */ /* 0x000fe20000010100 */
[----:B------:R-:W-:Y:S02]  /*5bb0*/  ISETP.LE.U32.AND P5, PT, R3, UR4, PT ;  /* 0x0000000403007c0c */ /* 0x000fe4000bfa3070 */
[----:B------:R-:W-:Y:S01]  /*5bc0*/  ISETP.LE.U32.AND P3, PT, R0, UR4, PT ;  /* 0x0000000400007c0c */ /* 0x000fe2000bf63070 */
[----:B------:R-:W-:Y:S01]  /*5bd0*/  @!P6 FADD.FTZ R192, -R192, -RZ ;  /* 0x800000ffc0c0e221 */ /* 0x000fe20000010100 */
[--C-:B------:R-:W-:Y:S02]  /*5be0*/  SHF.R.U32.HI R3, RZ, 0x10, R4.reuse ;  /* 0x00000010ff037819 */ /* 0x100fe40000011604 */
[----:B------:R-:W-:Y:S01]  /*5bf0*/  SHF.R.U32.HI R4, RZ, 0x18, R4 ;  /* 0x00000018ff047819 */ /* 0x000fe20000011604 */
[----:B------:R-:W-:Y:S01]  /*5c00*/  MUFU.EX2 R187, R28 ;  /* 0x0000001c00bb7308 */ /* 0x000fe20000000800 */
[----:B------:R-:W-:Y:S02]  /*5c10*/  SHF.R.U32.HI R0, RZ, 0x8, R19 ;  /* 0x00000008ff007819 */ /* 0x000fe40000011613 */
[----:B------:R-:W-:Y:S02]  /*5c20*/  ISETP.LE.U32.AND P6, PT, R4, UR4, PT ;  /* 0x0000000404007c0c */ /* 0x000fe4000bfc3070 */
[----:B------:R-:W-:Y:S01]  /*5c30*/  LOP3.LUT R3, R3, 0xff, RZ, 0xc0, !PT ;  /* 0x000000ff03037812 */ /* 0x000fe200078ec0ff */
[----:B-1----:R-:W-:Y:S01]  /*5c40*/  @!P5 FADD.FTZ R190, -R190, -RZ ;  /* 0x800000ffbebed221 */ /* 0x002fe20000010100 */
[----:B------:R-:W-:Y:S01]  /*5c50*/  LOP3.LUT R0, R0, 0xffff, RZ, 0xc0, !PT ;  /* 0x0000ffff00007812 */ /* 0x000fe200078ec0ff */
[----:B------:R-:W-:Y:S01]  /*5c60*/  @!P3 FADD.FTZ R191, -R191, -RZ ;  /* 0x800000ffbfbfb221 */ /* 0x000fe20000010100 */
[----:B------:R-:W-:Y:S01]  /*5c70*/  ISETP.LE.U32.AND P0, PT, R3, UR4, PT ;  /* 0x0000000403007c0c */ /* 0x000fe2000bf03070 */
[----:B------:R-:W1:Y:S01]  /*5c80*/  MUFU.EX2 R188, R30 ;  /* 0x0000001e00bc7308 */ /* 0x000e620000000800 */
[----:B------:R-:W-:Y:S02]  /*5c90*/  LOP3.LUT R3, R174, 0xff, RZ, 0xc0, !PT ;  /* 0x000000ffae037812 */ /* 0x000fe400078ec0ff */
[----:B------:R-:W-:Y:S02]  /*5ca0*/  ISETP.LE.U32.AND P3, PT, R0, UR4, PT ;  /* 0x0000000400007c0c */ /* 0x000fe4000bf63070 */
[----:B------:R-:W-:Y:S01]  /*5cb0*/  SHF.R.U32.HI R0, RZ, 0x8, R172 ;  /* 0x00000008ff007819 */ /* 0x000fe200000116ac */
[----:B------:R-:W-:Y:S01]  /*5cc0*/  @!P6 FADD.FTZ R194, -R194, -RZ ;  /* 0x800000ffc2c2e221 */ /* 0x000fe20000010100 */
[----:B------:R-:W-:Y:S02]  /*5cd0*/  ISETP.LE.U32.AND P4, PT, R12, UR4, PT ;  /* 0x000000040c007c0c */ /* 0x000fe4000bf83070 */
[----:B------:R-:W-:Y:S02]  /*5ce0*/  ISETP.LE.U32.AND P6, PT, R3, UR4, PT ;  /* 0x0000000403007c0c */ /* 0x000fe4000bfc3070 */
[----:B------:R-:W-:Y:S01]  /*5cf0*/  LOP3.LUT R3, R0, 0xffff, RZ, 0xc0, !PT ;  /* 0x0000ffff00037812 */ /* 0x000fe200078ec0ff */
[----:B--2---:R-:W-:Y:S01]  /*5d00*/  @!P0 FADD.FTZ R195, -R195, -RZ ;  /* 0x800000ffc3c38221 */ /* 0x004fe20000010100 */
[----:B------:R-:W-:Y:S02]  /*5d10*/  F2FP.RELU.PACK_AB R0, R203, R204 ;  /* 0x000000cccb00723e */ /* 0x000fe400000008ff */
[----:B------:R-:W-:Y:S01]  /*5d20*/  LOP3.LUT R4, R20, 0xff, RZ, 0xc0, !PT ;  /* 0x000000ff14047812 */ /* 0x000fe200078ec0ff */
[----:B------:R-:W-:Y:S01]  /*5d30*/  @!P3 FADD.FTZ R181, -R181, -RZ ;  /* 0x800000ffb5b5b221 */ /* 0x000fe20000010100 */
[----:B------:R-:W-:Y:S01]  /*5d40*/  ISETP.LE.U32.AND P3, PT, R3, UR4, PT ;  /* 0x0000000403007c0c */ /* 0x000fe2000bf63070 */
[----:B------:R2:W-:Y:S01]  /*5d50*/  STS [R234+0x20000], R0 ;  /* 0x02000000ea007388 */ /* 0x0005e20000000800 */
[----:B------:R-:W-:Y:S01]  /*5d60*/  F2FP.RELU.PACK_AB R3, R200, R201 ;  /* 0x000000c9c803723e */ /* 0x000fe200000008ff */
[----:B------:R-:W-:Y:S01]  /*5d70*/  @!P4 FADD.FTZ R206, -R206, -RZ ;  /* 0x800000ffcecec221 */ /* 0x000fe20000010100 */
[----:B------:R-:W-:Y:S01]  /*5d80*/  ISETP.LE.U32.AND P4, PT, R17, UR4, PT ;  /* 0x0000000411007c0c */ /* 0x000fe2000bf83070 */
[----:B---3--:R-:W-:Y:S01]  /*5d90*/  @!P6 FADD.FTZ R183, -R183, -RZ ;  /* 0x800000ffb7b7e221 */ /* 0x008fe20000010100 */
[----:B------:R-:W-:Y:S02]  /*5da0*/  ISETP.LE.U32.AND P2, PT, R4, UR4, PT ;  /* 0x0000000404007c0c */ /* 0x000fe4000bf43070 */
[----:B------:R-:W-:Y:S02]  /*5db0*/  F2FP.RELU.PACK_AB R4, R222, R225 ;  /* 0x000000e1de04723e */ /* 0x000fe400000008ff */
[----:B------:R-:W-:Y:S02]  /*5dc0*/  F2FP.RELU.PACK_AB R2, R224, R226 ;  /* 0x000000e2e002723e */ /* 0x000fe400000008ff */
[----:B------:R-:W-:Y:S01]  /*5dd0*/  ISETP.LE.U32.AND P5, PT, R167, UR4, PT ;  /* 0x00000004a7007c0c */ /* 0x000fe2000bfa3070 */
[----:B------:R-:W-:Y:S01]  /*5de0*/  @!P3 FADD.FTZ R186, -R186, -RZ ;  /* 0x800000ffbabab221 */ /* 0x000fe20000010100 */
[----:B------:R-:W-:Y:S02]  /*5df0*/  ISETP.LE.U32.AND P0, PT, R165, UR4, PT ;  /* 0x00000004a5007c0c */ /* 0x000fe4000bf03070 */
[----:B------:R-:W-:Y:S01]  /*5e00*/  FSETP.GE.FTZ.AND P3, PT, R204, RZ, PT ;  /* 0x000000ffcc00720b */ /* 0x000fe20003f76000 */
[----:B------:R-:W-:Y:S01]  /*5e10*/  @!P4 FADD.FTZ R198, -R198, -RZ ;  /* 0x800000ffc6c6c221 */ /* 0x000fe20000010100 */
[----:B------:R-:W-:Y:S01]  /*5e20*/  ISETP.LE.U32.AND P4, PT, R5, UR4, PT ;  /* 0x0000000405007c0c */ /* 0x000fe2000bf83070 */
[----:B-1----:R-:W-:Y:S01]  /*5e30*/  @!P2 FADD.FTZ R188, -R188, -RZ ;  /* 0x800000ffbcbca221 */ /* 0x002fe20000010100 */
[----:B------:R-:W-:Y:S02]  /*5e40*/  F2FP.RELU.PACK_AB R5, R223, R202 ;  /* 0x000000cadf05723e */ /* 0x000fe400000008ff */
[----:B------:R-:W-:Y:S02]  /*5e50*/  FSETP.GE.FTZ.AND P2, PT, R203, RZ, PT ;  /* 0x000000ffcb00720b */ /* 0x000fe40003f56000 */
[----:B------:R-:W-:Y:S01]  /*5e60*/  FSETP.GE.FTZ.AND P6, PT, R201, RZ, PT ;  /* 0x000000ffc900720b */ /* 0x000fe20003fd6000 */
[----:B------:R1:W-:Y:S01]  /*5e70*/  STS [R234+0x20400], R5 ;  /* 0x02040005ea007388 */ /* 0x0003e20000000800 */
[----:B--2---:R-:W-:Y:S01]  /*5e80*/  F2FP.RELU.PACK_AB R0, R198, R199 ;  /* 0x000000c7c600723e */ /* 0x004fe200000008ff */
[----:B------:R-:W-:Y:S01]  /*5e90*/  @!P5 FADD.FTZ R180, -R180, -RZ ;  /* 0x800000ffb4b4d221 */ /* 0x000fe20000010100 */
[----:B------:R-:W-:Y:S01]  /*5ea0*/  FSETP.GE.FTZ.AND P5, PT, R200, RZ, PT ;  /* 0x000000ffc800720b */ /* 0x000fe20003fb6000 */
[----:B------:R2:W-:Y:S01]  /*5eb0*/  STS [R235+0x20000], R3 ;  /* 0x02000003eb007388 */ /* 0x0005e20000000800 */
[----:B------:R-:W-:Y:S02]  /*5ec0*/  @!P0 FADD.FTZ R185, -R185, -RZ ;  /* 0x800000ffb9b98221 */ /* 0x000fe40000010100 */
[----:B------:R-:W-:Y:S01]  /*5ed0*/  @!P4 FADD.FTZ R193, -R193, -RZ ;  /* 0x800000ffc1c1c221 */ /* 0x000fe20000010100 */
[----:B------:R3:W-:Y:S01]  /*5ee0*/  STS [R235+0x20400], R0 ;  /* 0x02040000eb007388 */ /* 0x0007e20000000800 */
[----:B------:R-:W-:Y:S03]  /*5ef0*/  ISETP.LE.U32.AND P4, PT, R164, UR4, PT ;  /* 0x00000004a4007c0c */ /* 0x000fe6000bf83070 */
[----:B------:R4:W-:Y:S04]  /*5f00*/  STS [R234+0x21000], R4 ;  /* 0x02100004ea007388 */ /* 0x0009e80000000800 */
[----:B------:R4:W-:Y:S06]  /*5f10*/  STS [R234+0x21400], R2 ;  /* 0x02140002ea007388 */ /* 0x0009ec0000000800 */
[----:B------:R-:W-:Y:S01]  /*5f20*/  @!P4 FADD.FTZ R187, -R187, -RZ ;  /* 0x800000ffbbbbc221 */ /* 0x000fe20000010100 */
[----:B------:R-:W-:Y:S02]  /*5f30*/  FSETP.GE.FTZ.AND P4, PT, R197, RZ, PT ;  /* 0x000000ffc500720b */ /* 0x000fe40003f96000 */
[----:B-1----:R-:W-:Y:S02]  /*5f40*/  F2FP.RELU.PACK_AB R5, R205, R206 ;  /* 0x000000cecd05723e */ /* 0x002fe400000008ff */
[----:B--2---:R-:W-:Y:S03]  /*5f50*/  F2FP.RELU.PACK_AB R3, R189, R197 ;  /* 0x000000c5bd03723e */ /* 0x004fe600000008ff */
[----:B------:R1:W-:Y:S01]  /*5f60*/  STS [R235+0x21000], R5 ;  /* 0x02100005eb007388 */ /* 0x0003e20000000800 */
[----:B---3--:R-:W-:Y:S02]  /*5f70*/  F2FP.RELU.PACK_AB R0, R181, R182 ;  /* 0x000000b6b500723e */ /* 0x008fe400000008ff */
[----:B----4-:R-:W-:Y:S02]  /*5f80*/  F2FP.RELU.PACK_AB R4, R221, R207 ;  /* 0x000000cfdd04723e */ /* 0x010fe400000008ff */
[----:B------:R-:W-:Y:S03]  /*5f90*/  F2FP.RELU.PACK_AB R2, R192, R190 ;  /* 0x000000bec002723e */ /* 0x000fe600000008ff */
[----:B------:R2:W-:Y:S04]  /*5fa0*/  STS [R235+0x21400], R4 ;  /* 0x02140004eb007388 */ /* 0x0005e80000000800 */
[----:B------:R3:W-:Y:S04]  /*5fb0*/  STS [R232+0x20000], R3 ;  /* 0x02000003e8007388 */ /* 0x0007e80000000800 */
[----:B------:R4:W-:Y:S04]  /*5fc0*/  STS [R232+0x20400], R2 ;  /* 0x02040002e8007388 */ /* 0x0009e80000000800 */
[----:B------:R4:W-:Y:S01]  /*5fd0*/  STS [R233+0x20000], R0 ;  /* 0x02000000e9007388 */ /* 0x0009e20000000800 */
[----:B-1----:R-:W-:Y:S02]  /*5fe0*/  F2FP.RELU.PACK_AB R5, R191, R193 ;  /* 0x000000c1bf05723e */ /* 0x002fe400000008ff */
[----:B--2---:R-:W-:Y:S02]  /*5ff0*/  F2FP.RELU.PACK_AB R4, R194, R195 ;  /* 0x000000c3c204723e */ /* 0x004fe400000008ff */
[----:B---3--:R-:W-:Y:S02]  /*6000*/  F2FP.RELU.PACK_AB R3, R180, R183 ;  /* 0x000000b7b403723e */ /* 0x008fe400000008ff */
[----:B----4-:R-:W-:Y:S03]  /*6010*/  F2FP.RELU.PACK_AB R2, R186, R187 ;  /* 0x000000bbba02723e */ /* 0x010fe600000008ff */
[----:B------:R1:W-:Y:S01]  /*6020*/  STS [R233+0x20400], R3 ;  /* 0x02040003e9007388 */ /* 0x0003e20000000800 */
[----:B------:R-:W-:Y:S03]  /*6030*/  F2FP.RELU.PACK_AB R0, R185, R188 ;  /* 0x000000bcb900723e */ /* 0x000fe600000008ff */
        /* <DEDUP_REMOVED lines=105> */
[----:B---3--:R-:W-:Y:S01]  /*66d0*/  FADD.FTZ R0, -R176, R6 ;  /* 0x00000006b0007221 */ /* 0x008fe20000010100 */
[-C--:B------:R-:W-:Y:S01]  /*66e0*/  FSEL R2, R2, R177.reuse, P2 ;  /* 0x000000b102027208 */ /* 0x080fe20001000000 */
[----:B------:R-:W-:Y:S01]  /*66f0*/  FADD.FTZ R4, -R177, R4 ;  /* 0x00000004b1047221 */ /* 0x000fe20000010100 */
[----:B------:R-:W-:Y:S02]  /*6700*/  FSETP.GE.FTZ.AND P2, PT, R182, RZ, PT ;  /* 0x000000ffb600720b */ /* 0x000fe40003f56000 */
[----:B------:R-:W-:Y:S02]  /*6710*/  FSEL R0, R0, R176, P0 ;  /* 0x000000b000007208 */ /* 0x000fe40000000000 */
[----:B------:R-:W-:Y:S01]  /*6720*/  FSETP.GE.FTZ.AND P0, PT, R181, RZ, PT ;  /* 0x000000ffb500720b */ /* 0x000fe20003f16000 */
[----:B------:R-:W-:Y:S01]  /*6730*/  FMUL.FTZ R203, R203, R2 ;  /* 0x00000002cbcb7220 */ /* 0x000fe20000410000 */
[-C--:B------:R-:W-:Y:S01]  /*6740*/  FSEL R4, R4, R177.reuse, P3 ;  /* 0x000000b104047208 */ /* 0x080fe20001800000 */
[----:B------:R-:W-:Y:S01]  /*6750*/  FMUL.FTZ R202, R202, R0 ;  /* 0x00000000caca7220 */ /* 0x000fe20000410000 */
[----:B------:R-:W2:Y:S01]  /*6760*/  LDG.E R2, [R178.64+0x80] ;  /* 0x0000800cb2027981 */ /* 0x000ea2000c1e1900 */
[----:B------:R-:W-:Y:S02]  /*6770*/  FSETP.GE.FTZ.AND P3, PT, R189, RZ, PT ;  /* 0x000000ffbd00720b */ /* 0x000fe40003f76000 */
[----:B------:R-:W-:Y:S01]  /*6780*/  FMUL.FTZ R204, R204, R4 ;  /* 0x00000004cccc7220 */ /* 0x000fe20000410000 */
[----:B------:R-:W3:Y:S05]  /*6790*/  LDG.E R0, [R178.64+0xa0] ;  /* 0x0000a00cb2007981 */ /* 0x000eea000c1e1900 */
[C---:B------:R-:W-:Y:S02]  /*67a0*/  FADD.FTZ R4, -R177.reuse, R16 ;  /* 0x00000010b1047221 */ /* 0x040fe40000010100 */
        /* <DEDUP_REMOVED lines=60> */
[----:B------:R-:W-:Y:S01]  /*6b70*/  FADD.FTZ R24, -R2, R24 ;  /* 0x0000001802187221 */ /* 0x000fe20000010100 */
[----:B------:R-:W-:Y:S01]  /*6b80*/  FSETP.GE.FTZ.AND P2, PT, R206, RZ, PT ;  /* 0x000000ffce00720b */ /* 0x000fe20003f56000 */
[----:B------:R-:W-:Y:S01]  /*6b90*/  FADD.FTZ R28, -R2, R28 ;  /* 0x0000001c021c7221 */ /* 0x000fe20000010100 */
[----:B------:R-:W-:Y:S01]  /*6ba0*/  FSEL R13, R13, R2, P4 ;  /* 0x000000020d0d7208 */ /* 0x000fe20002000000 */
[----:B------:R-:W-:Y:S01]  /*6bb0*/  FMUL.FTZ R23, R222, R4 ;  /* 0x00000004de177220 */ /* 0x000fe20000410000 */
[-C--:B------:R-:W-:Y:S01]  /*6bc0*/  FSEL R12, R12, R2.reuse, P2 ;  /* 0x000000020c0c7208 */ /* 0x080fe20001000000 */
[C---:B---3--:R-:W-:Y:S01]  /*6bd0*/  FADD.FTZ R4, -R0.reuse, R14 ;  /* 0x0000000e00047221 */ /* 0x048fe20000010100 */
        /* <DEDUP_REMOVED lines=17> */
[C---:B------:R-:W-:Y:S01]  /*6cf0*/  FADD.FTZ R2, -R0.reuse, R30 ;  /* 0x0000001e00027221 */ /* 0x040fe20000010100 */
        /* <DEDUP_REMOVED lines=18> */
[-C--:B------:R-:W-:Y:S01]  /*6e20*/  FSEL R4, R4, R0.reuse, P4 ;  /* 0x0000000004047208 */ /* 0x080fe20002000000 */
[----:B------:R-:W-:Y:S01]  /*6e30*/  IMAD.MOV.U32 R186, RZ, RZ, R237 ;  /* 0x000000ffffba7224 */ /* 0x000fe200078e00ed */
[----:B------:R-:W-:Y:S01]  /*6e40*/  FSEL R2, R2, R0, P3 ;  /* 0x0000000002027208 */ /* 0x000fe20001800000 */
[----:B------:R-:W-:Y:S02]  /*6e50*/  @P2 FADD.FTZ R0, -R0, R31 ;  /* 0x0000001f00002221 */ /* 0x000fe40000010100 */
[----:B------:R-:W-:Y:S02]  /*6e60*/  FMUL.FTZ R14, R195, R5 ;  /* 0x00000005c30e7220 */ /* 0x000fe40000410000 */
[----:B------:R-:W-:Y:S02]  /*6e70*/  FMUL.FTZ R16, R194, R4 ;  /* 0x00000004c2107220 */ /* 0x000fe40000410000 */
[----:B------:R-:W-:Y:S02]  /*6e80*/  FMUL.FTZ R19, R188, R2 ;  /* 0x00000002bc137220 */ /* 0x000fe40000410000 */
[----:B------:R-:W-:Y:S02]  /*6e90*/  FMUL.FTZ R18, R185, R0 ;  /* 0x00000000b9127220 */ /* 0x000fe40000410000 */
        /* <DEDUP_REMOVED lines=24> */
.L_x_828:
        /* <DEDUP_REMOVED lines=146> */
.L_x_829:
[----:B------:R-:W-:Y:S01]  /*7940*/  LDSM.16.M88.4 R32, [R211+0x1c000] ;  /* 0x01c00000d320783b */ /* 0x000fe20000000200 */
[----:B------:R-:W-:Y:S01]  /*7950*/  IMAD.MOV.U32 R2, RZ, RZ, 0x4 ;  /* 0x00000004ff027424 */ /* 0x000fe200078e00ff */
[----:B------:R-:W-:Y:S01]  /*7960*/  ULOP3.LUT UR4, UR6, 0x1, URZ, 0xc0, !UPT ;  /* 0x0000000106047892 */ /* 0x000fe2000f8ec03f */
[----:B------:R-:W-:Y:S01]  /*7970*/  IMAD.MOV.U32 R188, RZ, RZ, c[0x0][0x22c] ;  /* 0x00008b00ffbc7624 */ /* 0x000fe200078e00ff */
[----:B------:R-:W-:Y:S01]  /*7980*/  UISETP.GT.AND UP2, UPT, UR6, UR17, UPT ;  /* 0x000000110600728c */ /* 0x000fe2000bf44270 */
[----:B------:R-:W2:Y:S01]  /*7990*/  LDSM.16.MT88.4 R16, [R208] ;  /* 0x00000000d010783b */ /* 0x000ea20000004200 */
[----:B------:R-:W-:Y:S01]  /*79a0*/  IMAD.MOV.U32 R191, RZ, RZ, c[0x0][0x22c] ;  /* 0x00008b00ffbf7624 */ /* 0x000fe200078e00ff */
[----:B------:R-:W-:Y:S01]  /*79b0*/  UISETP.NE.U32.AND UP0, UPT, UR4, 0x1, UPT ;  /* 0x000000010400788c */ /* 0x000fe2000bf05070 */
[----:B------:R-:W-:Y:S01]  /*79c0*/  IMAD R188, R188, c[0x0][0x1c0], RZ ;  /* 0x00007000bcbc7a24 */ /* 0x000fe200078e02ff */
[----:B------:R-:W-:Y:S01]  /*79d0*/  @UP3 UIADD3 UR5, UP1, UR10, -0x100, URZ ;  /* 0xffffff000a053890 */ /* 0x000fe2000ff3e03f */
[----:B------:R-:W3:Y:S01]  /*79e0*/  LDSM.16.M88.4 R28, [R211+0x1d000] ;  /* 0x01d00000d31c783b */ /* 0x000ee20000000200 */
[----:B------:R-:W-:Y:S01]  /*79f0*/  IMAD R191, R191, c[0x0][0x1c0], RZ ;  /* 0x00007000bfbf7a24 */ /* 0x000fe200078e02ff */
[----:B------:R-:W-:Y:S01]  /*7a00*/  UIADD3 UR6, UR6, -0x1, URZ ;  /* 0xffffffff06067890 */ /* 0x000fe2000fffe03f */
[----:B------:R-:W-:Y:S01]  /*7a10*/  IMAD.SHL.U32 R188, R188, 0x10, RZ ;  /* 0x00000010bcbc7824 */ /* 0x000fe200078e00ff */
[----:B------:R-:W-:Y:S01]  /*7a20*/  @UP3 UIADD3.X UR4, UR11, -0x1, URZ, UP1, !UPT ;  /* 0xffffffff0b043890 */ /* 0x000fe20008ffe43f */
[----:B------:R-:W4:Y:S01]  /*7a30*/  LDSM.16.MT88.4 R164, [R208+0x4000] ;  /* 0x00400000d0a4783b */ /* 0x000f220000004200 */
[----:B------:R-:W-:Y:S02]  /*7a40*/  IMAD.SHL.U32 R191, R191, 0x20, RZ ;  /* 0x00000020bfbf7824 */ /* 0x000fe400078e00ff */
[----:B------:R-:W-:Y:S02]  /*7a50*/  IMAD.MOV.U32 R190, RZ, RZ, c[0x0][0x22c] ;  /* 0x00008b00ffbe7624 */ /* 0x000fe400078e00ff */
[----:B------:R-:W-:Y:S01]  /*7a60*/  LDSM.16.M88.4 R168, [R212+0x1c000] ;  /* 0x01c00000d4a8783b */ /* 0x000fe20000000200 */
[----:B------:R-:W-:Y:S02]  /*7a70*/  IMAD.MOV.U32 R189, RZ, RZ, c[0x0][0x22c] ;  /* 0x00008b00ffbd7624 */ /* 0x000fe400078e00ff */
[----:B------:R-:W-:Y:S02]  /*7a80*/  IMAD R190, R190, c[0x0][0x1c0], RZ ;  /* 0x00007000bebe7a24 */ /* 0x000fe400078e02ff */
[----:B------:R-:W1:Y:S01]  /*7a90*/  LDSM.16.MT88.4 R172, [R208+0x800] ;  /* 0x00080000d0ac783b */ /* 0x000e620000004200 */
[----:B------:R-:W-:Y:S02]  /*7aa0*/  IMAD R189, R189, c[0x0][0x1c0], RZ ;  /* 0x00007000bdbd7a24 */ /* 0x000fe400078e02ff */
[----:B------:R-:W-:Y:S02]  /*7ab0*/  IMAD R190, R190, 0x28, RZ ;  /* 0x00000028bebe7824 */ /* 0x000fe400078e02ff */
[----:B------:R-:W1:Y:S01]  /*7ac0*/  LDSM.16.M88.4 R176, [R212+0x1d000] ;  /* 0x01d00000d4b0783b */ /* 0x000e620000000200 */
[----:B------:R-:W-:Y:S02]  /*7ad0*/  IMAD R189, R189, 0x30, RZ ;  /* 0x00000030bdbd7824 */ /* 0x000fe400078e02ff */
[----:B-1----:R-:W-:Y:S02]  /*7ae0*/  IMAD.MOV.U32 R0, RZ, RZ, c[0x0][0x22c] ;  /* 0x00008b00ff007624 */ /* 0x002fe400078e00ff */
[----:B------:R-:W1:Y:S02]  /*7af0*/  LDSM.16.MT88.4 R180, [R208+0x4800] ;  /* 0x00480000d0b4783b */ /* 0x000e640000004200 */
[----:B------:R-:W-:Y:S04]  /*7b00*/  IMAD R0, R0, c[0x0][0x1c0], RZ ;  /* 0x0000700000007a24 */ /* 0x000fe800078e02ff */
[----:B------:R-:W-:Y:S01]  /*7b10*/  IMAD.U32 R0, R0, -0x40, RZ ;  /* 0xffffffc000007824 */ /* 0x000fe200078e00ff */
[-C--:B--2---:R-:W-:Y:S04]  /*7b20*/  HMMA.16816.F32 R4, R32, R16.reuse, RZ ;  /* 0x000000102004723c */ /* 0x084fe800000018ff */
[C---:B------:R-:W-:Y:S04]  /*7b30*/  LEA R237, P2, R0.reuse, R186, 0x2 ;  /* 0x000000ba00ed7211 */ /* 0x040fe800078410ff */
[----:B------:R-:W-:Y:S01]  /*7b40*/  LEA.HI.X.SX32 R236, R0, R187, 0x2, P2 ;  /* 0x000000bb00ec7211 */ /* 0x000fe200010f16ff */
[C---:B---3--:R-:W-:Y:S03]  /*7b50*/  HMMA.16816.F32 R8, R28.reuse, R16, RZ ;  /* 0x000000101c08723c */ /* 0x048fe600000018ff */
[----:B------:R-:W-:Y:S04]  /*7b60*/  IMAD.MOV.U32 R0, RZ, RZ, c[0x0][0x22c] ;  /* 0x00008b00ff007624 */ /* 0x000fe800078e00ff */
[----:B------:R-:W-:Y:S01]  /*7b70*/  IMAD R0, R0, c[0x0][0x1c0], RZ ;  /* 0x0000700000007a24 */ /* 0x000fe200078e02ff */
[-C--:B------:R-:W-:Y:S04]  /*7b80*/  HMMA.16816.F32 R12, R28, R18.reuse, RZ ;  /* 0x000000121c0c723c */ /* 0x080fe800000018ff */
[----:B------:R-:W-:Y:S04]  /*7b90*/  IMAD R0, R0, 0x18, RZ ;  /* 0x0000001800007824 */ /* 0x000fe800078e02ff */
[C---:B------:R-:W-:Y:S08]  /*7ba0*/  HMMA.16816.F32 R16, R32.reuse, R18, RZ ;  /* 0x000000122010723c */ /* 0x040ff000000018ff */
[-C--:B----4-:R-:W-:Y:S08]  /*7bb0*/  HMMA.16816.F32 R20, R32, R164.reuse, RZ ;  /* 0x000000a42014723c */ /* 0x090ff000000018ff */
        /* <DEDUP_REMOVED lines=8> */
[----:B------:R-:W2:Y:S07]  /*7c40*/  LDSM.16.MT88.4 R172, [R208+0x1000] ;  /* 0x00100000d0ac783b */ /* 0x000eae0000004200 */
[-C--:B-1----:R-:W-:Y:S08]  /*7c50*/  HMMA.16816.F32 R20, R168, R180.reuse, R20 ;  /* 0x000000b4a814723c */ /* 0x082ff00000001814 */
[C---:B------:R-:W-:Y:S08]  /*7c60*/  HMMA.16816.F32 R24, R176.reuse, R180, R24 ;  /* 0x000000b4b018723c */ /* 0x040ff00000001818 */
[-C--:B------:R-:W-:Y:S01]  /*7c70*/  HMMA.16816.F32 R28, R176, R182.reuse, R28 ;  /* 0x000000b6b01c723c */ /* 0x080fe2000000181c */
[----:B------:R-:W1:Y:S07]  /*7c80*/  LDSM.16.M88.4 R176, [R184+0x1d000] ;  /* 0x01d00000b8b0783b */ /* 0x000e6e0000000200 */
[----:B------:R-:W-:Y:S01]  /*7c90*/  HMMA.16816.F32 R32, R168, R182, R32 ;  /* 0x000000b6a820723c */ /* 0x000fe20000001820 */
[----:B------:R-:W3:Y:S05]  /*7ca0*/  LDSM.16.MT88.4 R168, [R208+0x5000] ;  /* 0x00500000d0a8783b */ /* 0x000eea0000004200 */
[----:B------:R-:W-:Y:S02]  /*7cb0*/  LDSM.16.M88.4 R180, [R3+0x1d000] ;  /* 0x01d0000003b4783b */ /* 0x000fe40000000200 */
[-C--:B--2---:R-:W-:Y:S08]  /*7cc0*/  HMMA.16816.F32 R4, R164, R172.reuse, R4 ;  /* 0x000000aca404723c */ /* 0x084ff00000001804 */
[C---:B-1----:R-:W-:Y:S08]  /*7cd0*/  HMMA.16816.F32 R8, R176.reuse, R172, R8 ;  /* 0x000000acb008723c */ /* 0x042ff00000001808 */
        /* <DEDUP_REMOVED lines=56> */
[----:B------:R-:W4:Y:S06]  /*8060*/  LDSM.16.MT88.4 R164, [R208+0x7800] ;  /* 0x00780000d0a4783b */ /* 0x000f2c0000004200 */
[----:B------:R-:W-:Y:S01]  /*8070*/  @P0 IADD3 R168, R239, -0x40, RZ ;  /* 0xffffffc0efa80810 */ /* 0x000fe20007ffe0ff */
[-C--:B-1----:R-:W-:Y:S05]  /*8080*/  HMMA.16816.F32 R4, R172, R176.reuse, R4 ;  /* 0x000000b0ac04723c */ /* 0x082fea0000001804 */
[----:B------:R-:W-:Y:S01]  /*8090*/  @P0 IMAD.WIDE R168, R168, R2, UR10 ;  /* 0x0000000aa8a80e25 */ /* 0x000fe2000f8e0202 */
[----:B------:R-:W-:Y:S02]  /*80a0*/  @UP3 UMOV UR10, UR5 ;  /* 0x00000005000a3c82 */ /* 0x000fe40008000000 */
[----:B------:R-:W-:Y:S01]  /*80b0*/  @UP3 UMOV UR11, UR4 ;  /* 0x00000004000b3c82 */ /* 0x000fe20008000000 */
[----:B------:R-:W-:Y:S01]  /*80c0*/  IMAD.MOV.U32 R2, RZ, RZ, R237 ;  /* 0x000000ffff027224 */ /* 0x000fe200078e00ed */
[----:B------:R1:W5:Y:S02]  /*80d0*/  @P0 LDG.E R242, [R168.64] ;  /* 0x0000000ca8f20981 */ /* 0x000364000c1e1900 */
[----:B--2---:R-:W-:Y:S03]  /*80e0*/  IMAD.MOV.U32 R3, RZ, RZ, R236 ;  /* 0x000000ffff037224 */ /* 0x004fe600078e00ec */
[----:B------:R1:W5:Y:S05]  /*80f0*/  @P0 LDG.E R243, [R168.64+0x20] ;  /* 0x0000200ca8f30981 */ /* 0x00036a000c1e1900 */
        /* <DEDUP_REMOVED lines=8> */
[-C--:B----4-:R-:W-:Y:S04]  /*8180*/  HMMA.16816.F32 R20, R172, R164.reuse, R20 ;  /* 0x000000a4ac14723c */ /* 0x090fe80000001814 */
        /* <DEDUP_REMOVED lines=12> */
[CC--:B------:R-:W-:Y:S02]  /*8250*/  LEA R166, P3, R190.reuse, R2.reuse, 0x2 ;  /* 0x00000002bea67211 */ /* 0x0c0fe400078610ff */
[CC--:B--2---:R-:W-:Y:S02]  /*8260*/  LEA R4, P2, R189.reuse, R2.reuse, 0x2 ;  /* 0x00000002bd047211 */ /* 0x0c4fe400078410ff */
[----:B------:R2:W-:Y:S01]  /*8270*/  RED.E.ADD.F32.FTZ.RN.STRONG.GPU [R170.64], R7 ;  /* 0x00000007aa00798e */ /* 0x0005e2000c10e78c */
[-C--:B------:R-:W-:Y:S01]  /*8280*/  LEA.HI.X.SX32 R167, R190, R3.reuse, 0x2, P3 ;  /* 0x00000003bea77211 */ /* 0x080fe200018f16ff */
[----:B------:R-:W-:Y:S03]  /*8290*/  IMAD R0, R0, c[0x0][0x1c0], RZ ;  /* 0x0000700000007a24 */ /* 0x000fe600078e02ff */
[----:B------:R4:W-:Y:S01]  /*82a0*/  RED.E.ADD.F32.FTZ.RN.STRONG.GPU [R168.64], R8 ;  /* 0x00000008a800798e */ /* 0x0009e2000c10e78c */
[----:B------:R-:W-:Y:S04]  /*82b0*/  IMAD R0, R0, 0x38, RZ ;  /* 0x0000003800007824 */ /* 0x000fe800078e02ff */
[----:B------:R4:W-:Y:S01]  /*82c0*/  RED.E.ADD.F32.FTZ.RN.STRONG.GPU [R166.64], R9 ;  /* 0x00000009a600798e */ /* 0x0009e2000c10e78c */
[-C--:B-1----:R-:W-:Y:S01]  /*82d0*/  LEA.HI.X.SX32 R5, R189, R3.reuse, 0x2, P2 ;  /* 0x00000003bd057211 */ /* 0x082fe200010f16ff */
[----:B------:R-:W-:Y:S04]  /*82e0*/  IMAD.MOV.U32 R189, RZ, RZ, c[0x0][0x22c] ;  /* 0x00008b00ffbd7624 */ /* 0x000fe800078e00ff */
[----:B------:R1:W-:Y:S01]  /*82f0*/  RED.E.ADD.F32.FTZ.RN.STRONG.GPU [R4.64], R10 ;  /* 0x0000000a0400798e */ /* 0x0003e2000c10e78c */
[CC--:B---3--:R-:W-:Y:S01]  /*8300*/  LEA R6, P0, R0.reuse, R2.reuse, 0x2 ;  /* 0x0000000200067211 */ /* 0x0c8fe200078010ff */
[----:B------:R-:W-:Y:S03]  /*8310*/  IMAD R189, R189, c[0x0][0x1c0], RZ ;  /* 0x00007000bdbd7a24 */ /* 0x000fe600078e02ff */
[-C--:B--2---:R-:W-:Y:S01]  /*8320*/  LEA.HI.X.SX32 R7, R0, R3.reuse, 0x2, P0 ;  /* 0x0000000300077211 */ /* 0x084fe200000f16ff */
[----:B------:R-:W-:Y:S04]  /*8330*/  IMAD.SHL.U32 R189, R189, 0x10, RZ ;  /* 0x00000010bdbd7824 */ /* 0x000fe800078e00ff */
[----:B------:R2:W-:Y:S01]  /*8340*/  RED.E.ADD.F32.FTZ.RN.STRONG.GPU [R6.64], R11 ;  /* 0x0000000b0600798e */ /* 0x0005e2000c10e78c */
[C---:B------:R-:W-:Y:S02]  /*8350*/  IADD3 R179, R189.reuse, 0x20, RZ ;  /* 0x00000020bdb37810 */ /* 0x040fe40007ffe0ff */
[C---:B------:R-:W-:Y:S02]  /*8360*/  IADD3 R0, R189.reuse, 0x20, RZ ;  /* 0x00000020bd007810 */ /* 0x040fe40007ffe0ff */
[----:B------:R3:W-:Y:S01]  /*8370*/  RED.E.ADD.F32.FTZ.RN.STRONG.GPU [R2.64+0x80], R16 ;  /* 0x000080100200798e */ /* 0x0007e2000c10e78c */
[----:B------:R-:W-:Y:S01]  /*8380*/  IADD3 R178, R189, 0x20, RZ ;  /* 0x00000020bdb27810 */ /* 0x000fe20007ffe0ff */
[----:B------:R-:W-:Y:S01]  /*8390*/  IMAD.MOV.U32 R189, RZ, RZ, c[0x0][0x22c] ;  /* 0x00008b00ffbd7624 */ /* 0x000fe200078e00ff */
[CC--:B----4-:R-:W-:Y:S01]  /*83a0*/  LEA R8, P3, R249.reuse, R2.reuse, 0x2 ;  /* 0x00000002f9087211 */ /* 0x0d0fe200078610ff */
[C---:B------:R-:W-:Y:S01]  /*83b0*/  IMAD.IADD R0, R238.reuse, 0x1, R0 ;  /* 0x00000001ee007824 */ /* 0x040fe200078e0200 */
[----:B------:R4:W-:Y:S01]  /*83c0*/  RED.E.ADD.F32.FTZ.RN.STRONG.GPU [R164.64+0x80], R17 ;  /* 0x00008011a400798e */ /* 0x0009e2000c10e78c */
[C---:B------:R-:W-:Y:S01]  /*83d0*/  IMAD.IADD R178, R238.reuse, 0x1, R178 ;  /* 0x00000001eeb27824 */ /* 0x040fe200078e02b2 */
[-C--:B------:R-:W-:Y:S01]  /*83e0*/  LEA.HI.X.SX32 R9, R249, R3.reuse, 0x2, P3 ;  /* 0x00000003f9097211 */ /* 0x080fe200018f16ff */
[----:B------:R-:W-:Y:S02]  /*83f0*/  IMAD R189, R189, c[0x0][0x1c0], RZ ;  /* 0x00007000bdbd7a24 */ /* 0x000fe400078e02ff */
[----:B------:R-:W-:Y:S01]  /*8400*/  IMAD.IADD R178, R238, 0x1, R178 ;  /* 0x00000001eeb27824 */ /* 0x000fe200078e02b2 */
[-C--:B-1----:R-:W-:Y:S01]  /*8410*/  LEA R4, P0, R179, R2.reuse, 0x2 ;  /* 0x00000002b3047211 */ /* 0x082fe200078010ff */
[----:B------:R-:W-:Y:S03]  /*8420*/  IMAD.SHL.U32 R189, R189, 0x10, RZ ;  /* 0x00000010bdbd7824 */ /* 0x000fe600078e00ff */
[-C--:B------:R-:W-:Y:S02]  /*8430*/  LEA.HI.X.SX32 R5, R179, R3.reuse, 0x2, P0 ;  /* 0x00000003b3057211 */ /* 0x080fe400000f16ff */
[-C--:B------:R-:W-:Y:S02]  /*8440*/  LEA R10, P0, R178, R2.reuse, 0x2 ;  /* 0x00000002b20a7211 */ /* 0x080fe400078010ff */
[C---:B------:R-:W-:Y:S01]  /*8450*/  IADD3 R172, R189.reuse, 0x40, RZ ;  /* 0x00000040bdac7810 */ /* 0x040fe20007ffe0ff */
[----:B------:R1:W-:Y:S01]  /*8460*/  RED.E.ADD.F32.FTZ.RN.STRONG.GPU [R4.64], R18 ;  /* 0x000000120400798e */ /* 0x0003e2000c10e78c */
[-C--:B--2---:R-:W-:Y:S02]  /*8470*/  LEA R6, P2, R0, R2.reuse, 0x2 ;  /* 0x0000000200067211 */ /* 0x084fe400078410ff */
[-C--:B------:R-:W-:Y:S02]  /*8480*/  LEA.HI.X.SX32 R11, R178, R3.reuse, 0x2, P0 ;  /* 0x00000003b20b7211 */ /* 0x080fe400000f16ff */
[-C--:B------:R-:W-:Y:S01]  /*8490*/  LEA.HI.X.SX32 R7, R0, R3.reuse, 0x2, P2 ;  /* 0x0000000300077211 */ /* 0x080fe200010f16ff */
[----:B------:R-:W-:Y:S01]  /*84a0*/  IMAD.IADD R0, R238, 0x1, R248 ;  /* 0x00000001ee007824 */ /* 0x000fe200078e02f8 */
[C---:B------:R-:W-:Y:S02]  /*84b0*/  IADD3 R170, R189.reuse, 0x40, RZ ;  /* 0x00000040bdaa7810 */ /* 0x040fe40007ffe0ff */
[C---:B---3--:R-:W-:Y:S01]  /*84c0*/  IADD3 R16, R188.reuse, 0x60, RZ ;  /* 0x00000060bc107810 */ /* 0x048fe20007ffe0ff */
[----:B------:R2:W-:Y:S01]  /*84d0*/  RED.E.ADD.F32.FTZ.RN.STRONG.GPU [R6.64], R19 ;  /* 0x000000130600798e */ /* 0x0005e2000c10e78c */
[----:B----4-:R-:W-:Y:S01]  /*84e0*/  IADD3 R17, R188, 0x60, RZ ;  /* 0x00000060bc117810 */ /* 0x010fe20007ffe0ff */
[C---:B------:R-:W-:Y:S02]  /*84f0*/  IMAD.IADD R170, R238.reuse, 0x1, R170 ;  /* 0x00000001eeaa7824 */ /* 0x040fe400078e02aa */
[C---:B------:R-:W-:Y:S01]  /*8500*/  IMAD.IADD R16, R238.reuse, 0x1, R16 ;  /* 0x00000001ee107824 */ /* 0x040fe200078e0210 */
[----:B------:R-:W-:Y:S01]  /*8510*/  RED.E.ADD.F32.FTZ.RN.STRONG.GPU [R10.64], R12 ;  /* 0x0000000c0a00798e */ /* 0x000fe2000c10e78c */
[----:B------:R-:W-:Y:S04]  /*8520*/  IMAD.IADD R170, R238, 0x1, R170 ;  /* 0x00000001eeaa7824 */ /* 0x000fe800078e02aa */
[----:B------:R3:W-:Y:S01]  /*8530*/  RED.E.ADD.F32.FTZ.RN.STRONG.GPU [R8.64], R13 ;  /* 0x0000000d0800798e */ /* 0x0007e2000c10e78c */
[CC--:B-1----:R-:W-:Y:S04]  /*8540*/  LEA R4, P2, R248.reuse, R2.reuse, 0x2 ;  /* 0x00000002f8047211 */ /* 0x0c2fe800078410ff */
[-C--:B------:R-:W-:Y:S05]  /*8550*/  LEA.HI.X.SX32 R5, R248, R3.reuse, 0x2, P2 ;  /* 0x00000003f8057211 */ /* 0x080fea00010f16ff */
[----:B------:R1:W-:Y:S01]  /*8560*/  RED.E.ADD.F32.FTZ.RN.STRONG.GPU [R4.64], R14 ;  /* 0x0000000e0400798e */ /* 0x0003e2000c10e78c */
[CC--:B--2---:R-:W-:Y:S04]  /*8570*/  LEA R6, P0, R0.reuse, R2.reuse, 0x2 ;  /* 0x0000000200067211 */ /* 0x0c4fe800078010ff */
[-C--:B------:R-:W-:Y:S02]  /*8580*/  LEA.HI.X.SX32 R7, R0, R3.reuse, 0x2, P0 ;  /* 0x0000000300077211 */ /* 0x080fe400000f16ff */
[----:B------:R-:W-:Y:S03]  /*8590*/  IADD3 R0, R189, 0x40, RZ ;  /* 0x00000040bd007810 */ /* 0x000fe60007ffe0ff */
[----:B------:R2:W-:Y:S01]  /*85a0*/  RED.E.ADD.F32.FTZ.RN.STRONG.GPU [R6.64], R15 ;  /* 0x0000000f0600798e */ /* 0x0005e2000c10e78c */
[CC--:B---3--:R-:W-:Y:S01]  /*85b0*/  LEA R8, P3, R247.reuse, R2.reuse, 0x2 ;  /* 0x00000002f7087211 */ /* 0x0c8fe200078610ff */
[----:B------:R-:W-:Y:S03]  /*85c0*/  IMAD.IADD R0, R238, 0x1, R0 ;  /* 0x00000001ee007824 */ /* 0x000fe600078e0200 */
[----:B------:R-:W-:Y:S01]  /*85d0*/  RED.E.ADD.F32.FTZ.RN.STRONG.GPU [R2.64+0x100], R20 ;  /* 0x000100140200798e */ /* 0x000fe2000c10e78c */
[-C--:B------:R-:W-:Y:S02]  /*85e0*/  LEA.HI.X.SX32 R9, R247, R3.reuse, 0x2, P3 ;  /* 0x00000003f7097211 */ /* 0x080fe400018f16ff */
[CC--:B------:R-:W-:Y:S02]  /*85f0*/  LEA R12, P2, R0.reuse, R2.reuse, 0x2 ;  /* 0x00000002000c7211 */ /* 0x0c0fe400078410ff */
[----:B------:R-:W-:Y:S02]  /*8600*/  RED.E.ADD.F32.FTZ.RN.STRONG.GPU [R164.64+0x100], R21 ;  /* 0x00010015a400798e */ /* 0x000fe4000c10e78c */
[-C--:B------:R-:W-:Y:S01]  /*8610*/  LEA.HI.X.SX32 R13, R0, R3.reuse, 0x2, P2 ;  /* 0x00000003000d7211 */ /* 0x080fe200010f16ff */
[----:B------:R-:W-:Y:S01]  /*8620*/  IMAD.IADD R0, R238, 0x1, R246 ;  /* 0x00000001ee007824 */ /* 0x000fe200078e02f6 */
[CC--:B-1----:R-:W-:Y:S02]  /*8630*/  LEA R4, P0, R172.reuse, R2.reuse, 0x2 ;  /* 0x00000002ac047211 */ /* 0x0c2fe400078010ff */
[CC--:B------:R-:W-:Y:S02]  /*8640*/  LEA R14, P6, R17.reuse, R2.reuse, 0x2 ;  /* 0x00000002110e7211 */ /* 0x0c0fe400078c10ff */
[-C--:B------:R-:W-:Y:S02]  /*8650*/  LEA.HI.X.SX32 R5, R172, R3.reuse, 0x2, P0 ;  /* 0x00000003ac057211 */ /* 0x080fe400000f16ff */
[CC--:B------:R-:W-:Y:S03]  /*8660*/  LEA R10, P0, R170.reuse, R2.reuse, 0x2 ;  /* 0x00000002aa0a7211 */ /* 0x0c0fe600078010ff */
[----:B------:R1:W-:Y:S01]  /*8670*/  RED.E.ADD.F32.FTZ.RN.STRONG.GPU [R4.64], R22 ;  /* 0x000000160400798e */ /* 0x0003e2000c10e78c */
[-C--:B------:R-:W-:Y:S02]  /*8680*/  LEA.HI.X.SX32 R11, R170, R3.reuse, 0x2, P0 ;  /* 0x00000003aa0b7211 */ /* 0x080fe400000f16ff */
[CC--:B--2---:R-:W-:Y:S02]  /*8690*/  LEA R6, P2, R246.reuse, R2.reuse, 0x2 ;  /* 0x00000002f6067211 */ /* 0x0c4fe400078410ff */
[----:B------:R2:W-:Y:S01]  /*86a0*/  RED.E.ADD.F32.FTZ.RN.STRONG.GPU [R12.64], R23 ;  /* 0x000000170c00798e */ /* 0x0005e2000c10e78c */
[-C--:B------:R-:W-:Y:S02]  /*86b0*/  LEA.HI.X.SX32 R15, R17, R3.reuse, 0x2, P6 ;  /* 0x00000003110f7211 */ /* 0x080fe400030f16ff */
[-C--:B------:R-:W-:Y:S02]  /*86c0*/  LEA.HI.X.SX32 R7, R246, R3.reuse, 0x2, P2 ;  /* 0x00000003f6077211 */ /* 0x080fe400010f16ff */
[----:B------:R-:W-:Y:S05]  /*86d0*/  RED.E.ADD.F32.FTZ.RN.STRONG.GPU [R10.64], R24 ;  /* 0x000000180a00798e */ /* 0x000fea000c10e78c */
[----:B------:R3:W-:Y:S05]  /*86e0*/  RED.E.ADD.F32.FTZ.RN.STRONG.GPU [R8.64], R25 ;  /* 0x000000190800798e */ /* 0x0007ea000c10e78c */
[----:B------:R4:W-:Y:S05]  /*86f0*/  RED.E.ADD.F32.FTZ.RN.STRONG.GPU [R6.64], R26 ;  /* 0x0000001a0600798e */ /* 0x0009ea000c10e78c */
[----:B------:R-:W-:Y:S01]  /*8700*/  LDSM.16.MT88.4 R20, [R210+0x2000] ;  /* 0x00200000d214783b */ /* 0x000fe20000004200 */
[CC--:B-1----:R-:W-:Y:S04]  /*8710*/  LEA R4, P0, R0.reuse, R2.reuse, 0x2 ;  /* 0x0000000200047211 */ /* 0x0c2fe800078010ff */
[----:B------:R-:W-:Y:S01]  /*8720*/  LDSM.16.MT88.4 R168, [R210+0x2800] ;  /* 0x00280000d2a8783b */ /* 0x000fe20000004200 */
[-C--:B------:R-:W-:Y:S02]  /*8730*/  LEA.HI.X.SX32 R5, R0, R3.reuse, 0x2, P0 ;  /* 0x0000000300057211 */ /* 0x080fe400000f16ff */
[----:B------:R-:W-:Y:S02]  /*8740*/  IADD3 R0, R188, 0x60, RZ ;  /* 0x00000060bc007810 */ /* 0x000fe40007ffe0ff */
[-C--:B--2---:R-:W-:Y:S01]  /*8750*/  LEA R12, P5, R16, R2.reuse, 0x2 ;  /* 0x00000002100c7211 */ /* 0x084fe200078a10ff */
[----:B------:R1:W-:Y:S02]  /*8760*/  RED.E.ADD.F32.FTZ.RN.STRONG.GPU [R4.64], R27 ;  /* 0x0000001b0400798e */ /* 0x0003e4000c10e78c */
[----:B------:R-:W-:Y:S01]  /*8770*/  IMAD.IADD R0, R238, 0x1, R0 ;  /* 0x00000001ee007824 */ /* 0x000fe200078e0200 */
[-C--:B------:R-:W-:Y:S02]  /*8780*/  LEA.HI.X.SX32 R13, R16, R3.reuse, 0x2, P5 ;  /* 0x00000003100d7211 */ /* 0x080fe400028f16ff */
[----:B------:R-:W-:Y:S01]  /*8790*/  RED.E.ADD.F32.FTZ.RN.STRONG.GPU [R2.64+0x180], R32 ;  /* 0x000180200200798e */ /* 0x000fe2000c10e78c */
[----:B------:R-:W-:Y:S01]  /*87a0*/  IMAD.IADD R0, R238, 0x1, R0 ;  /* 0x00000001ee007824 */ /* 0x000fe200078e0200 */
[CC--:B---3--:R-:W-:Y:S03]  /*87b0*/  LEA R8, P3, R245.reuse, R2.reuse, 0x2 ;  /* 0x00000002f5087211 */ /* 0x0c8fe600078610ff */
[----:B------:R-:W-:Y:S01]  /*87c0*/  RED.E.ADD.F32.FTZ.RN.STRONG.GPU [R164.64+0x180], R33 ;  /* 0x00018021a400798e */ /* 0x000fe2000c10e78c */
[CC--:B------:R-:W-:Y:S02]  /*87d0*/  LEA R10, P4, R0.reuse, R2.reuse, 0x2 ;  /* 0x00000002000a7211 */ /* 0x0c0fe400078810ff */
[-C--:B------:R-:W-:Y:S02]  /*87e0*/  LEA.HI.X.SX32 R9, R245, R3.reuse, 0x2, P3 ;  /* 0x00000003f5097211 */ /* 0x080fe400018f16ff */
[----:B------:R-:W-:Y:S01]  /*87f0*/  RED.E.ADD.F32.FTZ.RN.STRONG.GPU [R14.64], R34 ;  /* 0x000000220e00798e */ /* 0x000fe2000c10e78c */
[-C--:B------:R-:W-:Y:S01]  /*8800*/  LEA.HI.X.SX32 R11, R0, R3.reuse, 0x2, P4 ;  /* 0x00000003000b7211 */ /* 0x080fe200020f16ff */
[----:B------:R-:W-:Y:S01]  /*8810*/  IMAD.IADD R0, R196, 0x1, R210 ;  /* 0x00000001c4007824 */ /* 0x000fe200078e02d2 */
[CC--:B----4-:R-:W-:Y:S02]  /*8820*/  LEA R6, P2, R244.reuse, R2.reuse, 0x2 ;  /* 0x00000002f4067211 */ /* 0x0d0fe400078410ff */
[----:B------:R-:W-:Y:S02]  /*8830*/  RED.E.ADD.F32.FTZ.RN.STRONG.GPU [R12.64], R35 ;  /* 0x000000230c00798e */ /* 0x000fe4000c10e78c */
[-C--:B------:R-:W-:Y:S02]  /*8840*/  LEA.HI.X.SX32 R7, R244, R3.reuse, 0x2, P2 ;  /* 0x00000003f4077211 */ /* 0x080fe400010f16ff */
[----:B------:R-:W-:Y:S01]  /*8850*/  PLOP3.LUT P2, PT, PT, PT, UP0, 0x80, 0x0 ;  /* 0x000000000000781c */ /* 0x000fe20003f4f008 */
[----:B------:R-:W-:Y:S01]  /*8860*/  RED.E.ADD.F32.FTZ.RN.STRONG.GPU [R10.64], R28 ;  /* 0x0000001c0a00798e */ /* 0x000fe2000c10e78c */
[----:B------:R-:W-:Y:S01]  /*8870*/  @UP3 UIADD3 UR15, UP0, UR15, -0x100, URZ ;  /* 0xffffff000f0f3890 */ /* 0x000fe2000ff1e03f */
[C---:B-1----:R-:W-:Y:S03]  /*8880*/  LEA R4, P0, R252.reuse, R2, 0x2 ;  /* 0x00000002fc047211 */ /* 0x042fe600078010ff */
[----:B------:R-:W-:Y:S01]  /*8890*/  RED.E.ADD.F32.FTZ.RN.STRONG.GPU [R8.64], R29 ;  /* 0x0000001d0800798e */ /* 0x000fe2000c10e78c */
[----:B------:R-:W-:Y:S01]  /*88a0*/  LEA.HI.X.SX32 R5, R252, R3, 0x2, P0 ;  /* 0x00000003fc057211 */ /* 0x000fe200000f16ff */
[----:B------:R-:W-:Y:S01]  /*88b0*/  @UP3 UIADD3.X UR14, UR14, -0x1, URZ, UP0, !UPT ;  /* 0xffffffff0e0e3890 */ /* 0x000fe200087fe43f */
        /* <DEDUP_REMOVED lines=203> */
[----:B------:R-:W-:Y:S01]  /*9570*/  UISETP.NE.AND UP0, UPT, UR24, -0x1, UPT ;  /* 0xffffffff1800788c */ /* 0x000fe2000bf05270 */
[----:B------:R-:W-:Y:S01]  /*9580*/  FMUL.FTZ R59, R101, c[0x0][0x2e0] ;  /* 0x0000b800653b7a20 */ /* 0x000fe20000410000 */
[----:B------:R-:W-:Y:S01]  /*9590*/  ULDC.64 UR8, c[0x0][0x3a0] ;  /* 0x0000e80000087ab9 */ /* 0x000fe20000000a00 */
        /* <DEDUP_REMOVED lines=170> */
.L_x_831:
        /* <DEDUP_REMOVED lines=18> */
.L_x_832:
        /* <DEDUP_REMOVED lines=56> */
.L_x_834:
[----:B-1-34-:R-:W-:Y:S05]  /*a4e0*/  BSYNC B0 ;  /* 0x0000000000007941 */ /* 0x01afea0003800000 */
.L_x_833:
        /* <DEDUP_REMOVED lines=16> */
.L_x_836:
[----:B------:R-:W-:Y:S05]  /*a5f0*/  BSYNC B0 ;  /* 0x0000000000007941 */ /* 0x000fea0003800000 */
.L_x_835:
        /* <DEDUP_REMOVED lines=16> */
.L_x_838:
[----:B------:R-:W-:Y:S05]  /*a700*/  BSYNC B0 ;  /* 0x0000000000007941 */ /* 0x000fea0003800000 */
.L_x_837:
        /* <DEDUP_REMOVED lines=16> */
.L_x_840:
[----:B------:R-:W-:Y:S05]  /*a810*/  BSYNC B0 ;  /* 0x0000000000007941 */ /* 0x000fea0003800000 */
.L_x_839:
        /* <DEDUP_REMOVED lines=25> */
.L_x_842:
[----:B------:R-:W-:Y:S05]  /*a9b0*/  BSYNC B0 ;  /* 0x0000000000007941 */ /* 0x000fea0003800000 */
.L_x_841:
        /* <DEDUP_REMOVED lines=14> */
.L_x_844:
[----:B------:R-:W-:Y:S05]  /*aaa0*/  BSYNC B0 ;  /* 0x0000000000007941 */ /* 0x000fea0003800000 */
.L_x_843:
        /* <DEDUP_REMOVED lines=14> */
.L_x_846:
[----:B------:R-:W-:Y:S05]  /*ab90*/  BSYNC B0 ;  /* 0x0000000000007941 */ /* 0x000fea0003800000 */
.L_x_845:
        /* <DEDUP_REMOVED lines=12> */
.L_x_827:
[----:B------:R-:W-:Y:S05]  /*ac60*/  BSYNC B1 ;  /* 0x0000000000017941 */ /* 0x000fea0003800000 */
.L_x_805:
        /* <DEDUP_REMOVED lines=11> */
.L_x_847:
[----:B------:R-:W-:Y:S05]  /*ad20*/  EXIT ;  /* 0x000000000000794d */ /* 0x000fea0003800000 */
.L_x_849:
        /* <DEDUP_REMOVED lines=13> */
.L_x_1086:


//--------------------- .text._ZN5flash44flash_bwd_dq_dk_dv_loop_seqk_parallel_kernelI23Flash_bwd_kernel_traitsILi128ELi64ELi128ELi8ELi2ELi4ELi2ELb0ELb0EN7cutlass6half_tE19Flash_kernel_traitsILi128ELi64ELi128ELi8ES3_EELb0ELb1ELb0ELb0ELb0ELb1ELb1EEEvNS_16Flash_bwd_paramsE --------------------------
	.section	.text._ZN5flash44flash_bwd_dq_dk_dv_loop_seqk_parallel_kernelI23Flash_bwd_kernel_traitsILi128ELi64ELi128ELi8ELi2ELi4ELi2ELb0ELb0EN7cutlass6half_tE19Flash_kernel_traitsILi128ELi64ELi128ELi8ES3_EELb0ELb1ELb0ELb0ELb0ELb1ELb1EEEvNS_16Flash_bwd_paramsE,"ax",@progbits
	.sectioninfo	@"SHI_REGISTERS=255"
	.align	128
        .global         _ZN5flash44flash_bwd_dq_dk_dv_loop_seqk_parallel_kernelI23Flash_bwd_kernel_traitsILi128ELi64ELi128ELi8ELi2ELi4ELi2ELb0ELb0EN7cutlass6half_tE19Flash_kernel_traitsILi128ELi64ELi128ELi8ES3_EELb0ELb1ELb0ELb0ELb0ELb1ELb1EEEvNS_16Flash_bwd_paramsE
        .type           _ZN5flash44flash_bwd_dq_dk_dv_loop_seqk_parallel_kernelI23Flash_bwd_kernel_traitsILi128ELi64ELi128ELi8ELi2ELi4ELi2ELb0ELb0EN7cutlass6half_tE19Flash_kernel_traitsILi128ELi64ELi128ELi8ES3_EELb0ELb1ELb0ELb0ELb0ELb1ELb1EEEvNS_16Flash_bwd_paramsE,@function
        .size           _ZN5flash44flash_bwd_dq_dk_dv_loop_seqk_parallel_kernelI23Flash_bwd_kernel_traitsILi128ELi64ELi128ELi8ELi2ELi4ELi2ELb0ELb0EN7cutlass6half_tE19Flash_kernel_traitsILi128ELi64ELi128ELi8ES3_EELb0ELb1ELb0ELb0ELb0ELb1ELb1EEEvNS_16Flash_bwd_paramsE,(.L_x_1087 - _ZN5flash44flash_bwd_dq_dk_dv_loop_seqk_parallel_kernelI23Flash_bwd_kernel_traitsILi128ELi64ELi128ELi8ELi2ELi4ELi2ELb0ELb0EN7cutlass6half_tE19Flash_kernel_traitsILi128ELi64ELi128ELi8ES3_EELb0ELb1ELb0ELb0ELb0ELb1ELb1EEEvNS_16Flash_bwd_paramsE)
        .other          _ZN5flash44flash_bwd_dq_dk_dv_loop_seqk_parallel_kernelI23Flash_bwd_kernel_traitsILi128ELi64ELi128ELi8ELi2ELi4ELi2ELb0ELb0EN7cutlass6half_tE19Flash_kernel_traitsILi128ELi64ELi128ELi8ES3_EELb0ELb1ELb0ELb0ELb0ELb1ELb1EEEvNS_16Flash_bwd_paramsE,@"STO_CUDA_ENTRY STV_DEFAULT"
_ZN5flash44flash_bwd_dq_dk_dv_loop_seqk_parallel_kernelI23Flash_bwd_kernel_traitsILi128ELi64ELi128ELi8ELi2ELi4ELi2ELb0ELb0EN7cutlass6half_tE19Flash_kernel_traitsILi128ELi64ELi128ELi8ES3_EELb0ELb1ELb0ELb0ELb0ELb1ELb1EEEvNS_16Flash_bwd_paramsE:
.text._ZN5flash44flash_bwd_dq_dk_dv_loop_seqk_parallel_kernelI23Flash_bwd_kernel_traitsILi128ELi64ELi128ELi8ELi2ELi4ELi2ELb0ELb0EN7cutlass6half_tE19Flash_kernel_traitsILi128ELi64ELi128ELi8ES3_EELb0ELb1ELb0ELb0ELb0ELb1ELb1EEEvNS_16Flash_bwd_paramsE:
        /* <DEDUP_REMOVED lines=201> */
.L_x_894:
        /* <DEDUP_REMOVED lines=53> */
.L_x_850:
        /* <DEDUP_REMOVED lines=59> */
.L_x_852:
        /* <DEDUP_REMOVED lines=18> */
.L_x_853:
        /* <DEDUP_REMOVED lines=70> */
.L_x_854:
[----:B------:R-:W-:Y:S02]  /*1910*/  UMOV UR8, UR49 ;  /* 0x0000003100087c82 */ /* 0x000fe40008000000 */
.L_x_855:
        /* <DEDUP_REMOVED lines=98> */
.L_x_857:
        /* <DEDUP_REMOVED lines=18> */
.L_x_858:
        /* <DEDUP_REMOVED lines=28> */
.L_x_860:
[----:B------:R-:W-:Y:S05]  /*2220*/  BSYNC B0 ;  /* 0x0000000000007941 */ /* 0x000fea0003800000 */
.L_x_859:
        /* <DEDUP_REMOVED lines=16> */
.L_x_862:
[----:B------:R-:W-:Y:S05]  /*2330*/  BSYNC B0 ;  /* 0x0000000000007941 */ /* 0x000fea0003800000 */
.L_x_861:
        /* <DEDUP_REMOVED lines=16> */
.L_x_864:
[----:B------:R-:W-:Y:S05]  /*2440*/  BSYNC B0 ;  /* 0x0000000000007941 */ /* 0x000fea0003800000 */
.L_x_863:
        /* <DEDUP_REMOVED lines=16> */
.L_x_866:
[----:B------:R-:W-:Y:S05]  /*2550*/  BSYNC B0 ;  /* 0x0000000000007941 */ /* 0x000fea0003800000 */
.L_x_865:
        /* <DEDUP_REMOVED lines=25> */
.L_x_868:
[----:B------:R-:W-:Y:S05]  /*26f0*/  BSYNC B0 ;  /* 0x0000000000007941 */ /* 0x000fea0003800000 */
.L_x_867:
        /* <DEDUP_REMOVED lines=14> */
.L_x_870:
[----:B------:R-:W-:Y:S05]  /*27e0*/  BSYNC B0 ;  /* 0x0000000000007941 */ /* 0x000fea0003800000 */
.L_x_869:
        /* <DEDUP_REMOVED lines=14> */
.L_x_872:
[----:B------:R-:W-:Y:S05]  /*28d0*/  BSYNC B0 ;  /* 0x0000000000007941 */ /* 0x000fea0003800000 */
.L_x_871:
        /* <DEDUP_REMOVED lines=13> */
.L_x_856:
[----:B-1----:R-:W2:Y:S01]  /*29b0*/  LDL R16, [R1+0x28] ;  /* 0x0000280001107983 */ /* 0x002ea20000100800 */
        /* <DEDUP_REMOVED lines=206> */
[----:B------:R-:W-:Y:S04]  /*36a0*/  @P4 STS.128 [R20+0x15000], RZ ;  /* 0x015000ff14004388 */ /* 0x000fe80000000c00 */
[----:B------:R-:W-:Y:S04]  /*36b0*/  @P4 STS.128 [R20+0x19000], RZ ;  /* 0x019000ff14004388 */ /* 0x000fe80000000c00 */
[----:B------:R-:W-:Y:S01]  /*36c0*/  @!PT LDS RZ, [RZ] ;  /* 0x00000000fffff984 */ /* 0x000fe20000000800 */
[----:B------:R-:W-:Y:S01]  /*36d0*/  @!PT LDS RZ, [RZ] ;  /* 0x00000000fffff984 */ /* 0x000fe20000000800 */
[----:B------:R-:W-:Y:S01]  /*36e0*/  @!PT LDS RZ, [RZ] ;  /* 0x00000000fffff984 */ /* 0x000fe20000000800 */
[----:B------:R1:W-:Y:S04]  /*36f0*/  @!P4 LDGSTS.E.BYPASS.LTC128B.128 [R20+0x15000], [R10.64] ;  /* 0x150000000a14cfae */ /* 0x0003e8000b901d44 */
[----:B------:R1:W-:Y:S01]  /*3700*/  @!P4 LDGSTS.E.BYPASS.LTC128B.128 [R20+0x19000], [R10.64+0x80] ;  /* 0x190000800a14cfae */ /* 0x0003e2000b901d44 */
[----:B--2---:R-:W-:-:S04]  /*3710*/  @!P3 LEA R8, P5, R4, c[0x0][0x170], 0x1 ;  /* 0x00005c000408ba11 */ /* 0x004fc800078a08ff */
[----:B------:R-:W-:Y:S02]  /*3720*/  @!P3 LEA.HI.X R9, R4, c[0x0][0x174], R5, 0x1, P5 ;  /* 0x00005d000409ba11 */ /* 0x000fe400028f0c05 */
[----:B------:R-:W-:Y:S02]  /*3730*/  ISETP.GE.AND P5, PT, R0, UR7, PT ;  /* 0x0000000700007c0c */ /* 0x000fe4000bfa6270 */
[----:B------:R-:W-:-:S04]  /*3740*/  IADD3 R0, R28, 0x28, RZ ;  /* 0x000000281c007810 */ /* 0x000fc80007ffe0ff */
[----:B------:R-:W-:Y:S01]  /*3750*/  ISETP.GE.AND P0, PT, R0, UR7, PT ;  /* 0x0000000700007c0c */ /* 0x000fe2000bf06270 */
        /* <DEDUP_REMOVED lines=8> */
[----:B------:R-:W-:-:S03]  /*37e0*/  ISETP.GE.AND P4, PT, R28, UR7, PT ;  /* 0x000000071c007c0c */ /* 0x000fc6000bf86270 */
[----:B------:R-:W-:Y:S04]  /*37f0*/  @P1 STS.128 [R20+0x17000], RZ ;  /* 0x017000ff14001388 */ /* 0x000fe80000000c00 */
[----:B------:R-:W-:Y:S04]  /*3800*/  @P1 STS.128 [R20+0x1b000], RZ ;  /* 0x01b000ff14001388 */ /* 0x000fe80000000c00 */
[----:B------:R-:W-:Y:S01]  /*3810*/  @!PT LDS RZ, [RZ] ;  /* 0x00000000fffff984 */ /* 0x000fe20000000800 */
[----:B------:R-:W-:Y:S01]  /*3820*/  @!PT LDS RZ, [RZ] ;  /* 0x00000000fffff984 */ /* 0x000fe20000000800 */
[----:B------:R-:W-:Y:S01]  /*3830*/  @!PT LDS RZ, [RZ] ;  /* 0x00000000fffff984 */ /* 0x000fe20000000800 */
[----:B------:R2:W-:Y:S04]  /*3840*/  @!P1 LDGSTS.E.BYPASS.LTC128B.128 [R20+0x17000], [R6.64] ;  /* 0x1700000006149fae */ /* 0x0005e8000b901d44 */
[----:B------:R2:W-:Y:S01]  /*3850*/  @!P1 LDGSTS.E.BYPASS.LTC128B.128 [R20+0x1b000], [R6.64+0x80] ;  /* 0x1b00008006149fae */ /* 0x0005e2000b901d44 */
[----:B------:R-:W-:-:S02]  /*3860*/  SHF.R.S32.HI R3, RZ, 0x1f, R0 ;  /* 0x0000001fff037819 */ /* 0x000fc40000011400 */
[----:B------:R-:W-:Y:S01]  /*3870*/  @!P0 LEA R4, P1, R0, UR10, 0x2 ;  /* 0x0000000a00048c11 */ /* 0x000fe2000f8210ff */
[----:B------:R-:W0:Y:S01]  /*3880*/  LDGDEPBAR ;  /* 0x00000000000079af */ /* 0x000e220000000000 */
[----:B------:R-:W-:Y:S02]  /*3890*/  IADD3 R2, P3, R2, UR10, RZ ;  /* 0x0000000a02027c10 */ /* 0x000fe4000ff7e0ff */
[----:B------:R-:W-:-:S05]  /*38a0*/  @!P0 LEA.HI.X R5, R0, UR9, R3, 0x2, P1 ;  /* 0x0000000900058c11 */ /* 0x000fca00088f1403 */
[----:B------:R3:W4:Y:S01]  /*38b0*/  @!P0 LDG.E R29, [R4.64] ;  /* 0x00000004041d8981 */ /* 0x000722000c1e1900 */
[----:B--2---:R-:W-:-:S04]  /*38c0*/  SHF.R.S32.HI R7, RZ, 0x1f, R28 ;  /* 0x0000001fff077819 */ /* 0x004fc8000001141c */
[----:B------:R-:W-:-:S04]  /*38d0*/  SHF.L.U64.HI R6, R28, 0x2, R7 ;  /* 0x000000021c067819 */ /* 0x000fc80000010207 */
[----:B------:R-:W-:-:S05]  /*38e0*/  IADD3.X R3, R6, UR9, RZ, P3, !PT ;  /* 0x0000000906037c10 */ /* 0x000fca0009ffe4ff */
[----:B------:R2:W5:Y:S04]  /*38f0*/  @!P4 LDG.E R32, [R2.64] ;  /* 0x000000040220c981 */ /* 0x000568000c1e1900 */
[----:B------:R2:W4:Y:S04]  /*3900*/  @!P6 LDG.E R31, [R2.64+0x20] ;  /* 0x00002004021fe981 */ /* 0x000528000c1e1900 */
[----:B------:R2:W4:Y:S01]  /*3910*/  @!P5 LDG.E R30, [R2.64+0x80] ;  /* 0x00008004021ed981 */ /* 0x000522000c1e1900 */
[----:B------:R-:W-:-:S04]  /*3920*/  LEA.HI R0, R27, R26, RZ, 0x4 ;  /* 0x0000001a1b007211 */ /* 0x000fc800078f20ff */
[----:B------:R-:W-:-:S04]  /*3930*/  LOP3.LUT R0, R0, 0xfffffff0, RZ, 0xc0, !PT ;  /* 0xfffffff000007812 */ /* 0x000fc800078ec0ff */
[----:B------:R-:W-:Y:S02]  /*3940*/  IADD3 R0, -R0, R26, RZ ;  /* 0x0000001a00007210 */ /* 0x000fe40007ffe1ff */
        /* <DEDUP_REMOVED lines=13> */
[----:B------:R-:W-:-:S04]  /*3a20*/  IMAD.MOV.U32 R0, RZ, RZ, c[0x0][0x22c] ;  /* 0x00008b00ff007624 */ /* 0x000fc800078e00ff */
[----:B------:R-:W-:Y:S01]  /*3a30*/  IMAD R0, R0, c[0x0][0x1c0], RZ ;  /* 0x0000700000007a24 */ /* 0x000fe200078e02ff */
[----:B--2---:R-:W-:-:S04]  /*3a40*/  IADD3 R2, R216, 0x2000, RZ ;  /* 0x00002000d8027810 */ /* 0x004fc80007ffe0ff */
[----:B------:R-:W-:-:S04]  /*3a50*/  SEL R2, R2, R216, !P2 ;  /* 0x000000d802027207 */ /* 0x000fc80005000000 */
[----:B------:R-:W-:Y:S02]  /*3a60*/  SHF.L.U32 R209, R2, 0x1, RZ ;  /* 0x0000000102d17819 */ /* 0x000fe400000006ff */
[C---:B------:R-:W-:Y:S02]  /*3a70*/  SHF.L.U64.HI R2, R28.reuse, 0x2, R7 ;  /* 0x000000021c027819 */ /* 0x040fe40000010207 */
[----:B------:R-:W-:Y:S01]  /*3a80*/  SHF.L.U32 R3, R28, 0x2, RZ ;  /* 0x000000021c037819 */ /* 0x000fe200000006ff */
[----:B------:R-:W-:Y:S02]  /*3a90*/  IMAD.SHL.U32 R242, R0, 0x8, RZ ;  /* 0x0000000800f27824 */ /* 0x000fe400078e00ff */
        /* <DEDUP_REMOVED lines=71> */
[----:B-----5:R-:W-:Y:S04]  /*3f10*/  STL [R1+0x8], R32 ;  /* 0x0000082001007387 */ /* 0x020fe80000100800 */
[----:B----4-:R-:W-:Y:S04]  /*3f20*/  STL [R1+0xc], R31 ;  /* 0x00000c1f01007387 */ /* 0x010fe80000100800 */
[----:B------:R-:W-:Y:S04]  /*3f30*/  STL [R1], R30 ;  /* 0x0000001e01007387 */ /* 0x000fe80000100800 */
[----:B------:R-:W-:Y:S04]  /*3f40*/  STL [R1+0x4], R29 ;  /* 0x0000041d01007387 */ /* 0x000fe80000100800 */
[----:B------:R2:W-:Y:S04]  /*3f50*/  STL [R1+0x30], R2 ;  /* 0x0000300201007387 */ /* 0x0005e80000100800 */
[----:B------:R3:W-:Y:S01]  /*3f60*/  STL [R1+0x2c], R3 ;  /* 0x00002c0301007387 */ /* 0x0007e20000100800 */
[----:B--2---:R-:W-:-:S05]  /*3f70*/  IMAD.SHL.U32 R2, R0, 0x10, RZ ;  /* 0x0000001000027824 */ /* 0x004fca00078e00ff */
[C---:B------:R-:W-:Y:S02]  /*3f80*/  IADD3 R4, R2.reuse, 0x20, RZ ;  /* 0x0000002002047810 */ /* 0x040fe40007ffe0ff */
[----:B---3--:R-:W-:Y:S02]  /*3f90*/  IADD3 R3, R2, 0x40, RZ ;  /* 0x0000004002037810 */ /* 0x008fe40007ffe0ff */
[----:B------:R-:W-:Y:S02]  /*3fa0*/  IADD3 R4, R242, R4, RZ ;  /* 0x00000004f2047210 */ /* 0x000fe40007ffe0ff */
        /* <DEDUP_REMOVED lines=17> */
[----:B--2---:R-:W-:-:S02]  /*40c0*/  IMAD.IADD R3, R242, 0x1, R3 ;  /* 0x00000001f2037824 */ /* 0x004fc400078e0203 */
[----:B---3--:R-:W-:-:S03]  /*40d0*/  IMAD.IADD R0, R242, 0x1, R2 ;  /* 0x00000001f2007824 */ /* 0x008fc600078e0202 */
[----:B------:R1:W-:Y:S04]  /*40e0*/  STL [R1+0x20], R3 ;  /* 0x0000200301007387 */ /* 0x0003e80000100800 */
[----:B------:R1:W-:Y:S02]  /*40f0*/  STL [R1+0x1c], R0 ;  /* 0x00001c0001007387 */ /* 0x0003e40000100800 */
.L_x_876:
[----:B------:R-:W0:Y:S01]  /*4100*/  LDGDEPBAR ;  /* 0x00000000000079af */ /* 0x000e220000000000 */
[C---:B-1----:R-:W-:Y:S01]  /*4110*/  IADD3 R0, R209.reuse, R215, RZ ;  /* 0x000000d7d1007210 */ /* 0x042fe20007ffe0ff */
        /* <DEDUP_REMOVED lines=152> */
[----:B---3--:R-:W3:Y:S09]  /*4aa0*/  LDL R13, [R1] ;  /* 0x00000000010d7983 */ /* 0x008ef20000100800 */
        /* <DEDUP_REMOVED lines=37> */
[-C--:B------:R-:W-:Y:S01]  /*4d00*/  @!P0 ISETP.GE.AND P3, PT, R0, R10.reuse, PT ;  /* 0x0000000a0000820c */ /* 0x080fe20003f66270 */
        /* <DEDUP_REMOVED lines=277> */
[----:B------:R-:W-:Y:S01]  /*5e60*/  FFMA.FTZ R0, -R188, R188, 1 ;  /* 0x3f800000bc007423 */ /* 0x000fe200000101bc */
[----:B------:R-:W-:Y:S03]  /*5e70*/  PLOP3.LUT P0, PT, PT, PT, UP3, 0x80, 0x0 ;  /* 0x000000000000781c */ /* 0x000fe60003f0f038 */
        /* <DEDUP_REMOVED lines=60> */
[----:B------:R-:W4:Y:S05]  /*6240*/  LDG.E R0, [R178.64+0xa0] ;  /* 0x0000a004b2007981 */ /* 0x000f2a000c1e1900 */
[C---:B------:R-:W-:Y:S02]  /*6250*/  FADD.FTZ R16, -R176.reuse, R16 ;  /* 0x00000010b0107221 */ /* 0x040fe40000010100 */
[----:B------:R-:W-:Y:S04]  /*6260*/  FADD.FTZ R17, -R176, R17 ;  /* 0x00000011b0117221 */ /* 0x000fe80000010100 */
[----:B------:R-:W-:Y:S01]  /*6270*/  FMUL.FTZ R17, R233, R17 ;  /* 0x00000011e9117220 */ /* 0x000fe20000410000 */
[-C--:B-1----:R-:W-:Y:S08]  /*6280*/  HMMA.16816.F32 R20, R168, R164.reuse, R20 ;  /* 0x000000a4a814723c */ /* 0x082ff00000001814 */
[C---:B------:R-:W-:Y:S07]  /*6290*/  HMMA.16816.F32 R24, R172.reuse, R164, R24 ;  /* 0x000000a4ac18723c */ /* 0x040fee0000001818 */
[----:B------:R-:W-:Y:S01]  /*62a0*/  FMUL.FTZ R164, R234, R16 ;  /* 0x00000010eaa47220 */ /* 0x000fe20000410000 */
[-C--:B------:R-:W-:Y:S04]  /*62b0*/  HMMA.16816.F32 R28, R172, R166.reuse, R28 ;  /* 0x000000a6ac1c723c */ /* 0x080fe8000000181c */
[----:B------:R-:W-:Y:S03]  /*62c0*/  FFMA.FTZ R16, -R190, R190, 1 ;  /* 0x3f800000be107423 */ /* 0x000fe600000101be */
[----:B------:R-:W-:Y:S01]  /*62d0*/  FMUL.FTZ R173, R177, R5 ;  /* 0x00000005b1ad7220 */ /* 0x000fe20000410000 */
[----:B------:R-:W-:Y:S04]  /*62e0*/  HMMA.16816.F32 R32, R168, R166, R32 ;  /* 0x000000a6a820723c */ /* 0x000fe80000001820 */
[----:B------:R-:W-:Y:S01]  /*62f0*/  FFMA.FTZ R5, -R186, R186, 1 ;  /* 0x3f800000ba057423 */ /* 0x000fe200000101ba */
[----:B------:R-:W-:Y:S01]  /*6300*/  MOV R186, R227 ;  /* 0x000000e300ba7202 */ /* 0x000fe20000000f00 */
[----:B------:R-:W-:Y:S02]  /*6310*/  FADD.FTZ R21, -R176, R21 ;  /* 0x00000015b0157221 */ /* 0x000fe40000010100 */
[----:B------:R-:W-:Y:S04]  /*6320*/  FMUL.FTZ R5, R5, c[0x0][0x2ec] ;  /* 0x0000bb0005057a20 */ /* 0x000fe80000410000 */
[----:B------:R-:W-:Y:S02]  /*6330*/  FMUL.FTZ R165, R229, R21 ;  /* 0x00000015e5a57220 */ /* 0x000fe40000410000 */
[----:B------:R-:W-:Y:S02]  /*6340*/  FMUL.FTZ R16, R16, c[0x0][0x2ec] ;  /* 0x0000bb0010107a20 */ /* 0x000fe40000410000 */
[----:B------:R-:W-:Y:S02]  /*6350*/  FMUL.FTZ R171, R17, R5 ;  /* 0x0000000511ab7220 */ /* 0x000fe40000410000 */
[----:B------:R-:W-:Y:S02]  /*6360*/  FFMA.FTZ R5, -R181, R181, 1 ;  /* 0x3f800000b5057423 */ /* 0x000fe400000101b5 */
[----:B------:R-:W-:Y:S02]  /*6370*/  FMUL.FTZ R172, R164, R16 ;  /* 0x00000010a4ac7220 */ /* 0x000fe40000410000 */
[----:B------:R-:W-:Y:S02]  /*6380*/  FFMA.FTZ R16, -R182, R182, 1 ;  /* 0x3f800000b6107423 */ /* 0x000fe400000101b6 */
[C---:B------:R-:W-:Y:S02]  /*6390*/  FADD.FTZ R21, -R176.reuse, R33 ;  /* 0x00000021b0157221 */ /* 0x040fe40000010100 */
[C---:B------:R-:W-:Y:S02]  /*63a0*/  FADD.FTZ R32, -R176.reuse, R32 ;  /* 0x00000020b0207221 */ /* 0x040fe40000010100 */
[----:B------:R-:W-:Y:S02]  /*63b0*/  FMUL.FTZ R21, R195, R21 ;  /* 0x00000015c3157220 */ /* 0x000fe40000410000 */
[----:B------:R-:W-:Y:S02]  /*63c0*/  FMUL.FTZ R5, R5, c[0x0][0x2ec] ;  /* 0x0000bb0005057a20 */ /* 0x000fe40000410000 */
[----:B------:R-:W-:Y:S02]  /*63d0*/  FADD.FTZ R20, -R176, R20 ;  /* 0x00000014b0147221 */ /* 0x000fe40000010100 */
[----:B------:R-:W-:Y:S02]  /*63e0*/  FMUL.FTZ R32, R198, R32 ;  /* 0x00000020c6207220 */ /* 0x000fe40000410000 */
[----:B------:R-:W-:Y:S01]  /*63f0*/  FFMA.FTZ R17, -R187, R187, 1 ;  /* 0x3f800000bb117423 */ /* 0x000fe200000101bb */
[----:B------:R-:W-:Y:S01]  /*6400*/  MOV R187, R226 ;  /* 0x000000e200bb7202 */ /* 0x000fe20000000f00 */
[----:B------:R-:W-:Y:S02]  /*6410*/  FMUL.FTZ R16, R16, c[0x0][0x2ec] ;  /* 0x0000bb0010107a20 */ /* 0x000fe40000410000 */
[----:B------:R-:W-:Y:S02]  /*6420*/  FMUL.FTZ R167, R21, R5 ;  /* 0x0000000515a77220 */ /* 0x000fe40000410000 */
[----:B------:R-:W-:Y:S02]  /*6430*/  FFMA.FTZ R5, -R203, R203, 1 ;  /* 0x3f800000cb057423 */ /* 0x000fe400000101cb */
[----:B------:R-:W-:Y:S02]  /*6440*/  FMUL.FTZ R166, R230, R20 ;  /* 0x00000014e6a67220 */ /* 0x000fe40000410000 */
[----:B------:R-:W-:Y:S02]  /*6450*/  FFMA.FTZ R20, -R189, R189, 1 ;  /* 0x3f800000bd147423 */ /* 0x000fe400000101bd */
[----:B------:R-:W-:Y:S02]  /*6460*/  FMUL.FTZ R17, R17, c[0x0][0x2ec] ;  /* 0x0000bb0011117a20 */ /* 0x000fe40000410000 */
[----:B------:R-:W-:Y:S02]  /*6470*/  FMUL.FTZ R168, R32, R16 ;  /* 0x0000001020a87220 */ /* 0x000fe40000410000 */
[----:B------:R-:W-:Y:S02]  /*6480*/  FMUL.FTZ R5, R5, c[0x0][0x2ec] ;  /* 0x0000bb0005057a20 */ /* 0x000fe40000410000 */
[----:B------:R-:W-:Y:S02]  /*6490*/  FFMA.FTZ R32, -R197, R197, 1 ;  /* 0x3f800000c5207423 */ /* 0x000fe400000101c5 */
[----:B------:R-:W-:Y:S02]  /*64a0*/  FMUL.FTZ R20, R20, c[0x0][0x2ec] ;  /* 0x0000bb0014147a20 */ /* 0x000fe40000410000 */
[----:B------:R-:W-:Y:S02]  /*64b0*/  FMUL.FTZ R169, R165, R17 ;  /* 0x00000011a5a97220 */ /* 0x000fe40000410000 */
[----:B------:R-:W-:Y:S02]  /*64c0*/  FMUL.FTZ R32, R32, c[0x0][0x2ec] ;  /* 0x0000bb0020207a20 */ /* 0x000fe40000410000 */
[----:B------:R-:W-:Y:S02]  /*64d0*/  FFMA.FTZ R164, -R185, R185, 1 ;  /* 0x3f800000b9a47423 */ /* 0x000fe400000101b9 */
[----:B------:R-:W-:Y:S02]  /*64e0*/  FMUL.FTZ R170, R166, R20 ;  /* 0x00000014a6aa7220 */ /* 0x000fe40000410000 */
[----:B------:R-:W-:Y:S02]  /*64f0*/  FMUL.FTZ R164, R164, c[0x0][0x2ec] ;  /* 0x0000bb00a4a47a20 */ /* 0x000fe40000410000 */
[----:B------:R-:W-:Y:S02]  /*6500*/  FFMA.FTZ R33, -R199, R199, 1 ;  /* 0x3f800000c7217423 */ /* 0x000fe400000101c7 */
[----:B------:R-:W-:Y:S02]  /*6510*/  FFMA.FTZ R21, -R244, R244, 1 ;  /* 0x3f800000f4157423 */ /* 0x000fe400000101f4 */
[----:B------:R-:W-:Y:S02]  /*6520*/  FMUL.FTZ R33, R33, c[0x0][0x2ec] ;  /* 0x0000bb0021217a20 */ /* 0x000fe40000410000 */
[----:B------:R-:W-:Y:S02]  /*6530*/  FMUL.FTZ R21, R21, c[0x0][0x2ec] ;  /* 0x0000bb0015157a20 */ /* 0x000fe40000410000 */
[----:B------:R-:W-:Y:S04]  /*6540*/  FFMA.FTZ R20, -R232, R232, 1 ;  /* 0x3f800000e8147423 */ /* 0x000fe800000101e8 */
[----:B------:R-:W-:Y:S02]  /*6550*/  FMUL.FTZ R20, R20, c[0x0][0x2ec] ;  /* 0x0000bb0014147a20 */ /* 0x000fe40000410000 */
[C---:B--2---:R-:W-:Y:S02]  /*6560*/  FADD.FTZ R7, -R4.reuse, R7 ;  /* 0x0000000704077221 */ /* 0x044fe40000010100 */
[----:B------:R-:W-:Y:S02]  /*6570*/  FADD.FTZ R16, -R4, R6 ;  /* 0x0000000604107221 */ /* 0x000fe40000010100 */
[----:B------:R-:W-:Y:S02]  /*6580*/  FFMA.FTZ R6, -R228, R228, 1 ;  /* 0x3f800000e4067423 */ /* 0x000fe400000101e4 */
[----:B------:R-:W-:Y:S02]  /*6590*/  FMUL.FTZ R7, R52, R7 ;  /* 0x0000000734077220 */ /* 0x000fe40000410000 */
[----:B------:R-:W-:Y:S01]  /*65a0*/  FADD.FTZ R18, -R4, R18 ;  /* 0x0000001204127221 */ /* 0x000fe20000010100 */
[----:B------:R1:W5:Y:S01]  /*65b0*/  LDL.LU R52, [R1+0xac] ;  /* 0x0000ac0001347983 */ /* 0x0003620000300800 */
[----:B------:R-:W-:Y:S02]  /*65c0*/  FMUL.FTZ R16, R245, R16 ;  /* 0x00000010f5107220 */ /* 0x000fe40000410000 */
[----:B------:R-:W-:Y:S02]  /*65d0*/  FMUL.FTZ R6, R6, c[0x0][0x2ec] ;  /* 0x0000bb0006067a20 */ /* 0x000fe40000410000 */
[----:B------:R-:W-:Y:S02]  /*65e0*/  FMUL.FTZ R165, R7, R5 ;  /* 0x0000000507a57220 */ /* 0x000fe40000410000 */
[----:B------:R-:W-:Y:S02]  /*65f0*/  FMUL.FTZ R5, R249, R18 ;  /* 0x00000012f9057220 */ /* 0x000fe40000410000 */
[C---:B------:R-:W-:Y:S02]  /*6600*/  FADD.FTZ R34, -R4.reuse, R34 ;  /* 0x0000002204227221 */ /* 0x040fe40000010100 */
[C---:B------:R-:W-:Y:S02]  /*6610*/  FADD.FTZ R35, -R4.reuse, R35 ;  /* 0x0000002304237221 */ /* 0x040fe40000010100 */
[----:B------:R-:W-:Y:S02]  /*6620*/  FADD.FTZ R19, -R4, R19 ;  /* 0x0000001304137221 */ /* 0x000fe40000010100 */
[----:B------:R-:W-:Y:S02]  /*6630*/  FMUL.FTZ R166, R16, R6 ;  /* 0x0000000610a67220 */ /* 0x000fe40000410000 */
[C---:B------:R-:W-:Y:S02]  /*6640*/  FADD.FTZ R16, -R4.reuse, R22 ;  /* 0x0000001604107221 */ /* 0x040fe40000010100 */
[----:B------:R-:W-:Y:S02]  /*6650*/  FADD.FTZ R17, -R4, R23 ;  /* 0x0000001704117221 */ /* 0x000fe40000010100 */
[----:B------:R-:W-:Y:S02]  /*6660*/  FMUL.FTZ R32, R5, R32 ;  /* 0x0000002005207220 */ /* 0x000fe40000410000 */
[----:B------:R-:W-:Y:S02]  /*6670*/  FMUL.FTZ R4, R236, R34 ;  /* 0x00000022ec047220 */ /* 0x000fe40000410000 */
[----:B------:R-:W-:Y:S02]  /*6680*/  FMUL.FTZ R5, R235, R35 ;  /* 0x00000023eb057220 */ /* 0x000fe40000410000 */
[----:B------:R-:W-:Y:S02]  /*6690*/  FFMA.FTZ R35, -R183, R183, 1 ;  /* 0x3f800000b7237423 */ /* 0x000fe400000101b7 */
[----:B------:R-:W-:Y:S02]  /*66a0*/  FFMA.FTZ R7, -R196, R196, 1 ;  /* 0x3f800000c4077423 */ /* 0x000fe400000101c4 */
[----:B------:R-:W-:Y:S02]  /*66b0*/  FMUL.FTZ R35, R35, c[0x0][0x2ec] ;  /* 0x0000bb0023237a20 */ /* 0x000fe40000410000 */
[----:B------:R-:W-:Y:S02]  /*66c0*/  FMUL.FTZ R164, R4, R164 ;  /* 0x000000a404a47220 */ /* 0x000fe40000410000 */
[----:B---3--:R-:W-:Y:S02]  /*66d0*/  FADD.FTZ R4, -R2, R8 ;  /* 0x0000000802047221 */ /* 0x008fe40000010100 */
[----:B------:R-:W-:Y:S02]  /*66e0*/  FMUL.FTZ R6, R248, R19 ;  /* 0x00000013f8067220 */ /* 0x000fe40000410000 */
[----:B------:R-:W-:Y:S02]  /*66f0*/  FMUL.FTZ R7, R7, c[0x0][0x2ec] ;  /* 0x0000bb0007077a20 */ /* 0x000fe40000410000 */
[----:B------:R-:W-:Y:S02]  /*6700*/  FMUL.FTZ R35, R5, R35 ;  /* 0x0000002305237220 */ /* 0x000fe40000410000 */
[----:B------:R-:W-:Y:S02]  /*6710*/  FADD.FTZ R5, -R2, R9 ;  /* 0x0000000902057221 */ /* 0x000fe40000010100 */
[----:B------:R-:W-:Y:S02]  /*6720*/  FMUL.FTZ R4, R51, R4 ;  /* 0x0000000433047220 */ /* 0x000fe40000410000 */
[----:B------:R-:W-:Y:S01]  /*6730*/  FMUL.FTZ R17, R246, R17 ;  /* 0x00000011f6117220 */ /* 0x000fe20000410000 */
        /* <DEDUP_REMOVED lines=75> */
[----:B------:R-:W-:Y:S01]  /*6bf0*/  FFMA.FTZ R34, -R200, R200, 1 ;  /* 0x3f800000c8227423 */ /* 0x000fe200000101c8 */
[----:B------:R1:W5:Y:S01]  /*6c00*/  LDL.LU R37, [R1+0x70] ;  /* 0x0000700001257983 */ /* 0x0003620000300800 */
[----:B------:R-:W-:Y:S02]  /*6c10*/  FMUL.FTZ R16, R247, R16 ;  /* 0x00000010f7107220 */ /* 0x000fe40000410000 */
[----:B------:R-:W-:Y:S01]  /*6c20*/  FMUL.FTZ R34, R34, c[0x0][0x2ec] ;  /* 0x0000bb0022227a20 */ /* 0x000fe20000410000 */
[----:B------:R1:W5:Y:S01]  /*6c30*/  LDL.LU R36, [R1+0x6c] ;  /* 0x00006c0001247983 */ /* 0x0003620000300800 */
[----:B------:R-:W-:Y:S01]  /*6c40*/  FMUL.FTZ R5, R242, R5 ;  /* 0x00000005f2057220 */ /* 0x000fe20000410000 */
[----:B------:R-:W-:Y:S01]  /*6c50*/  MOV R242, c[0x0][0x22c] ;  /* 0x00008b0000f27a02 */ /* 0x000fe20000000f00 */
[----:B------:R-:W-:Y:S02]  /*6c60*/  FMUL.FTZ R34, R16, R34 ;  /* 0x0000002210227220 */ /* 0x000fe40000410000 */
[----:B------:R-:W-:Y:S02]  /*6c70*/  FFMA.FTZ R13, -R250, R250, 1 ;  /* 0x3f800000fa0d7423 */ /* 0x000fe400000101fa */
[----:B------:R-:W-:Y:S02]  /*6c80*/  FFMA.FTZ R18, -R240, R240, 1 ;  /* 0x3f800000f0127423 */ /* 0x000fe400000101f0 */
        /* <DEDUP_REMOVED lines=36> */
.L_x_874:
[----:B-1----:R-:W-:Y:S01]  /*6ed0*/  F2FP.PACK_AB R12, R173, R180 ;  /* 0x000000b4ad0c723e */ /* 0x002fe200000000ff */
[----:B------:R1:W5:Y:S01]  /*6ee0*/  LDL R185, [R1+0x28] ;  /* 0x0000280001b97983 */ /* 0x0003620000100800 */
        /* <DEDUP_REMOVED lines=34> */
[----:B---3--:R-:W-:Y:S04]  /*7110*/  IADD3 R16, R0, 0x8000, RZ ;  /* 0x0000800000107810 */ /* 0x008fe80007ffe0ff */
[----:B------:R-:W-:Y:S01]  /*7120*/  @P1 IADD3 R2, R16, -0x40, RZ ;  /* 0xffffffc010021810 */ /* 0x000fe20007ffe0ff */
[----:B------:R-:W-:Y:S05]  /*7130*/  LDSM.16.MT88.4 R4, [R205+0x20000] ;  /* 0x02000000cd04783b */ /* 0x000fea0000004200 */
[----:B------:R-:W2:Y:S05]  /*7140*/  LDSM.16.MT88.4 R8, [R0+0x8000] ;  /* 0x008000000008783b */ /* 0x000eaa0000004200 */
[----:B------:R-:W3:Y:S05]  /*7150*/  LDSM.16.MT88.4 R12, [R205+0x22000] ;  /* 0x02200000cd0c783b */ /* 0x000eea0000004200 */
[----:B------:R-:W4:Y:S05]  /*7160*/  LDSM.16.MT88.4 R16, [R2] ;  /* 0x000000000210783b */ /* 0x000f2a0000004200 */
        /* <DEDUP_REMOVED lines=8> */
[C---:B---3--:R-:W-:Y:S08]  /*71f0*/  HMMA.16816.F32 R40, R12.reuse, R8, R40 ;  /* 0x000000080c28723c */ /* 0x048ff00000001828 */
[-C--:B------:R-:W-:Y:S08]  /*7200*/  HMMA.16816.F32 R44, R12, R10.reuse, R44 ;  /* 0x0000000a0c2c723c */ /* 0x080ff0000000182c */
[C---:B------:R-:W-:Y:S01]  /*7210*/  HMMA.16816.F32 R48, R4.reuse, R10, R48 ;  /* 0x0000000a0430723c */ /* 0x040fe20000001830 */
[----:B------:R-:W2:Y:S07]  /*7220*/  LDSM.16.MT88.4 R8, [R205+0x20800] ;  /* 0x02080000cd08783b */ /* 0x000eae0000004200 */
[-C--:B----4-:R-:W-:Y:S08]  /*7230*/  HMMA.16816.F32 R52, R4, R16.reuse, R52 ;  /* 0x000000100434723c */ /* 0x090ff00000001834 */
[C---:B------:R-:W-:Y:S08]  /*7240*/  HMMA.16816.F32 R56, R12.reuse, R16, R56 ;  /* 0x000000100c38723c */ /* 0x040ff00000001838 */
[-C--:B------:R-:W-:Y:S08]  /*7250*/  HMMA.16816.F32 R60, R12, R18.reuse, R60 ;  /* 0x000000120c3c723c */ /* 0x080ff0000000183c */
[C---:B------:R-:W-:Y:S01]  /*7260*/  HMMA.16816.F32 R64, R4.reuse, R18, R64 ;  /* 0x000000120440723c */ /* 0x040fe20000001840 */
[----:B------:R-:W-:Y:S07]  /*7270*/  LDSM.16.MT88.4 R16, [R205+0x23000] ;  /* 0x02300000cd10783b */ /* 0x000fee0000004200 */
        /* <DEDUP_REMOVED lines=11> */
[----:B------:R-:W3:Y:S02]  /*7330*/  LDSM.16.MT88.4 R24, [R0+0xb000] ;  /* 0x00b000000018783b */ /* 0x000ee40000004200 */
        /* <DEDUP_REMOVED lines=36> */
[-C--:B--2---:R-:W-:Y:S08]  /*7580*/  HMMA.16816.F32 R84, R4, R28.reuse, R84 ;  /* 0x0000001c0454723c */ /* 0x084ff00000001854 */
        /* <DEDUP_REMOVED lines=27> */
[----:B------:R-:W-:Y:S02]  /*7740*/  SHF.L.U32 R0, R185, 0x1, RZ ;  /* 0x00000001b9007819 */ /* 0x000fe400000006ff */
        /* <DEDUP_REMOVED lines=10> */
.L_x_875:
        /* <DEDUP_REMOVED lines=9> */
[----:B------:R-:W-:Y:S04]  /*7880*/  IMAD.U32 R2, R2, -0x40, RZ ;  /* 0xffffffc002027824 */ /* 0x000fe800078e00ff */
[----:B------:R-:W4:Y:S01]  /*7890*/  LDSM.16.MT88.4 R164, [R204+0x4000] ;  /* 0x00400000cca4783b */ /* 0x000f220000004200 */
[C---:B------:R-:W-:Y:S04]  /*78a0*/  LEA R227, P2, R2.reuse, R186, 0x2 ;  /* 0x000000ba02e37211 */ /* 0x040fe800078410ff */
[----:B------:R-:W5:Y:S01]  /*78b0*/  LDL R193, [R1+0x40] ;  /* 0x0000400001c17983 */ /* 0x000f620000100800 */
[----:B------:R-:W-:Y:S01]  /*78c0*/  LEA.HI.X.SX32 R226, R2, R187, 0x2, P2 ;  /* 0x000000bb02e27211 */ /* 0x000fe200010f16ff */
[----:B------:R-:W-:Y:S03]  /*78d0*/  IMAD.MOV.U32 R2, RZ, RZ, R227 ;  /* 0x000000ffff027224 */ /* 0x000fe600078e00e3 */
[----:B------:R-:W-:Y:S05]  /*78e0*/  LDSM.16.M88.4 R168, [R208+0x1c000] ;  /* 0x01c00000d0a8783b */ /* 0x000fea0000000200 */
[----:B------:R-:W5:Y:S05]  /*78f0*/  LDL R191, [R1+0x44] ;  /* 0x0000440001bf7983 */ /* 0x000f6a0000100800 */
[----:B------:R-:W1:Y:S05]  /*7900*/  LDSM.16.MT88.4 R172, [R204+0x800] ;  /* 0x00080000ccac783b */ /* 0x000e6a0000004200 */
[----:B------:R1:W5:Y:S02]  /*7910*/  LDL R188, [R1+0xc] ;  /* 0x00000c0001bc7983 */ /* 0x0003640000100800 */
[-C--:B-12---:R-:W-:Y:S03]  /*7920*/  HMMA.16816.F32 R4, R32, R16.reuse, RZ ;  /* 0x000000102004723c */ /* 0x086fe600000018ff */
[----:B------:R-:W1:Y:S05]  /*7930*/  LDSM.16.M88.4 R176, [R208+0x1d000] ;  /* 0x01d00000d0b0783b */ /* 0x000e6a0000000200 */
[----:B------:R2:W2:Y:S01]  /*7940*/  LDL R0, [R1+0x4] ;  /* 0x0000040001007983 */ /* 0x0004a20000100800 */
[C---:B---3--:R-:W-:Y:S04]  /*7950*/  HMMA.16816.F32 R8, R28.reuse, R16, RZ ;  /* 0x000000101c08723c */ /* 0x048fe800000018ff */
[----:B------:R-:W3:Y:S04]  /*7960*/  LDSM.16.MT88.4 R180, [R204+0x4800] ;  /* 0x00480000ccb4783b */ /* 0x000ee80000004200 */
[-C--:B------:R-:W-:Y:S01]  /*7970*/  HMMA.16816.F32 R12, R28, R18.reuse, RZ ;  /* 0x000000121c0c723c */ /* 0x080fe200000018ff */
[----:B------:R1:W2:Y:S05]  /*7980*/  LDL R189, [R1] ;  /* 0x0000000001bd7983 */ /* 0x0002aa0000100800 */
        /* <DEDUP_REMOVED lines=65> */
[----:B------:R-:W2:Y:S05]  /*7da0*/  LDSM.16.MT88.4 R164, [R204+0x7000] ;  /* 0x00700000cca4783b */ /* 0x000eaa0000004200 */
[----:B------:R-:W-:Y:S02]  /*7db0*/  LDSM.16.M88.4 R172, [R3+0x1e000] ;  /* 0x01e0000003ac783b */ /* 0x000fe40000000200 */
[-C--:B-1----:R-:W-:Y:S01]  /*7dc0*/  HMMA.16816.F32 R4, R168, R176.reuse, R4 ;  /* 0x000000b0a804723c */ /* 0x082fe20000001804 */
[----:B---3--:R-:W-:Y:S04]  /*7dd0*/  IMAD.MOV.U32 R184, RZ, RZ, c[0x0][0x22c] ;  /* 0x00008b00ffb87624 */ /* 0x008fe800078e00ff */
[----:B------:R-:W-:Y:S04]  /*7de0*/  IMAD R184, R184, c[0x0][0x1c0], RZ ;  /* 0x00007000b8b87a24 */ /* 0x000fe800078e02ff */
[----:B------:R-:W-:Y:S01]  /*7df0*/  IMAD R184, R184, 0x30, RZ ;  /* 0x00000030b8b87824 */ /* 0x000fe200078e02ff */
[C---:B----4-:R-:W-:Y:S08]  /*7e00*/  HMMA.16816.F32 R8, R180.reuse, R176, R8 ;  /* 0x000000b0b408723c */ /* 0x050ff00000001808 */
[-C--:B------:R-:W-:Y:S08]  /*7e10*/  HMMA.16816.F32 R12, R180, R178.reuse, R12 ;  /* 0x000000b2b40c723c */ /* 0x080ff0000000180c */
[C---:B------:R-:W-:Y:S01]  /*7e20*/  HMMA.16816.F32 R16, R168.reuse, R178, R16 ;  /* 0x000000b2a810723c */ /* 0x040fe20000001810 */
[----:B------:R-:W1:Y:S07]  /*7e30*/  LDSM.16.MT88.4 R176, [R204+0x3800] ;  /* 0x00380000ccb0783b */ /* 0x000e6e0000004200 */
[-C--:B--2---:R-:W-:Y:S08]  /*7e40*/  HMMA.16816.F32 R20, R168, R164.reuse, R20 ;  /* 0x000000a4a814723c */ /* 0x084ff00000001814 */
[C---:B------:R-:W-:Y:S08]  /*7e50*/  HMMA.16816.F32 R24, R180.reuse, R164, R24 ;  /* 0x000000a4b418723c */ /* 0x040ff00000001818 */
[-C--:B------:R-:W-:Y:S01]  /*7e60*/  HMMA.16816.F32 R28, R180, R166.reuse, R28 ;  /* 0x000000a6b41c723c */ /* 0x080fe2000000181c */
[----:B------:R2:W3:Y:S07]  /*7e70*/  LDSM.16.M88.4 R180, [R3+0x1f000] ;  /* 0x01f0000003b4783b */ /* 0x0004ee0000000200 */
[----:B------:R-:W-:Y:S01]  /*7e80*/  HMMA.16816.F32 R32, R168, R166, R32 ;  /* 0x000000a6a820723c */ /* 0x000fe20000001820 */
[----:B------:R-:W4:Y:S06]  /*7e90*/  LDSM.16.MT88.4 R164, [R204+0x7800] ;  /* 0x00780000cca4783b */ /* 0x000f2c0000004200 */
[----:B-----5:R-:W-:Y:S01]  /*7ea0*/  @P0 IADD3 R168, P3, R193, UR10, RZ ;  /* 0x0000000ac1a80c10 */ /* 0x020fe2000ff7e0ff */
[----:B------:R-:W-:Y:S01]  /*7eb0*/  @UP3 UIADD3 UR10, UP1, UR10, -0x100, URZ ;  /* 0xffffff000a0a3890 */ /* 0x000fe2000ff3e03f */
[-C--:B-1----:R-:W-:Y:S05]  /*7ec0*/  HMMA.16816.F32 R4, R172, R176.reuse, R4 ;  /* 0x000000b0ac04723c */ /* 0x082fea0000001804 */
[----:B------:R-:W-:Y:S01]  /*7ed0*/  @P0 IADD3.X R169, R191, UR9, RZ, P3, !PT ;  /* 0x00000009bfa90c10 */ /* 0x000fe20009ffe4ff */
        /* <DEDUP_REMOVED lines=10> */
[----:B------:R1:W-:Y:S01]  /*7f80*/  RED.E.ADD.F32.FTZ.RN.STRONG.GPU [R2.64], R4 ;  /* 0x000000040200798e */ /* 0x0003e2000c10e784 */
        /* <DEDUP_REMOVED lines=9> */
[-C--:B------:R-:W-:Y:S02]  /*8020*/  LEA.HI.X.SX32 R165, R242, R3.reuse, 0x2, P2 ;  /* 0x00000003f2a57211 */ /* 0x080fe400010f16ff */
[CC--:B------:R-:W-:Y:S02]  /*8030*/  LEA R170, P2, R191.reuse, R2.reuse, 0x2 ;  /* 0x00000002bfaa7211 */ /* 0x0c0fe400078410ff */
[----:B------:R-:W-:Y:S01]  /*8040*/  HMMA.16816.F32 R32, R172, R166, R32 ;  /* 0x000000a6ac20723c */ /* 0x000fe20000001820 */
[----:B------:R4:W-:Y:S03]  /*8050*/  RED.E.ADD.F32.FTZ.RN.STRONG.GPU [R164.64], R5 ;  /* 0x00000005a400798e */ /* 0x0009e6000c10e784 */
[-C--:B------:R-:W-:Y:S02]  /*8060*/  LEA.HI.X.SX32 R171, R191, R3.reuse, 0x2, P2 ;  /* 0x00000003bfab7211 */ /* 0x080fe400010f16ff */
[CC--:B-1----:R-:W-:Y:S06]  /*8070*/  LEA R4, P2, R184.reuse, R2.reuse, 0x2 ;  /* 0x00000002b8047211 */ /* 0x0c2fec00078410ff */
[-C--:B----4-:R-:W-:Y:S01]  /*8080*/  LEA.HI.X.SX32 R5, R184, R3.reuse, 0x2, P2 ;  /* 0x00000003b8057211 */ /* 0x090fe200010f16ff */
[----:B--2---:R1:W-:Y:S05]  /*8090*/  @P0 STL [R1+0xc], R188 ;  /* 0x00000cbc01000387 */ /* 0x0043ea0000100800 */
[----:B-----5:R2:W-:Y:S05]  /*80a0*/  @P0 STL [R1+0x4], R0 ;  /* 0x0000040001000387 */ /* 0x0205ea0000100800 */
[----:B------:R-:W4:Y:S01]  /*80b0*/  LDL R178, [R1+0x24] ;  /* 0x0000240001b27983 */ /* 0x000f220000100800 */
[----:B-1----:R-:W-:Y:S04]  /*80c0*/  IMAD.MOV.U32 R188, RZ, RZ, c[0x0][0x22c] ;  /* 0x00008b00ffbc7624 */ /* 0x002fe800078e00ff */
[----:B------:R-:W-:Y:S01]  /*80d0*/  IMAD R188, R188, c[0x0][0x1c0], RZ ;  /* 0x00007000bcbc7a24 */ /* 0x000fe200078e02ff */
[----:B--2---:R-:W2:Y:S03]  /*80e0*/  LDL R0, [R1+0x18] ;  /* 0x0000180001007983 */ /* 0x004ea60000100800 */
[----:B------:R-:W-:Y:S02]  /*80f0*/  IMAD.SHL.U32 R188, R188, 0x10, RZ ;  /* 0x00000010bcbc7824 */ /* 0x000fe400078e00ff */
[----:B------:R1:W-:Y:S05]  /*8100*/  @P0 STL [R1], R189 ;  /* 0x000000bd01000387 */ /* 0x0003ea0000100800 */
[----:B---3--:R3:W-:Y:S01]  /*8110*/  @P0 STL [R1+0x8], R190 ;  /* 0x000008be01000387 */ /* 0x0087e20000100800 */
[CC--:B------:R-:W-:Y:S04]  /*8120*/  LEA R176, P0, R188.reuse, R2.reuse, 0x2 ;  /* 0x00000002bcb07211 */ /* 0x0c0fe800078010ff */
[-C--:B------:R-:W-:Y:S05]  /*8130*/  LEA.HI.X.SX32 R177, R188, R3.reuse, 0x2, P0 ;  /* 0x00000003bcb17211 */ /* 0x080fea00000f16ff */
[----:B------:R5:W-:Y:S05]  /*8140*/  RED.E.ADD.F32.FTZ.RN.STRONG.GPU [R176.64], R6 ;  /* 0x00000006b000798e */ /* 0x000bea000c10e784 */
        /* <DEDUP_REMOVED lines=22> */
[----:B------:R-:W-:Y:S02]  /*82b0*/  IADD3 R180, R189, 0x20, RZ ;  /* 0x00000020bdb47810 */ /* 0x000fe40007ffe0ff */
        /* <DEDUP_REMOVED lines=16> */
[-C--:B------:R-:W-:Y:S02]  /*83c0*/  LEA R6, P2, R181, R2.reuse, 0x2 ;  /* 0x00000002b5067211 */ /* 0x080fe400078410ff */
[----:B------:R-:W-:Y:S01]  /*83d0*/  IADD3 R179, R189, 0x20, RZ ;  /* 0x00000020bdb37810 */ /* 0x000fe20007ffe0ff */
[----:B------:R1:W-:Y:S01]  /*83e0*/  RED.E.ADD.F32.FTZ.RN.STRONG.GPU [R4.64], R18 ;  /* 0x000000120400798e */ /* 0x0003e2000c10e784 */
[-C--:B------:R-:W-:Y:S01]  /*83f0*/  LEA.HI.X.SX32 R7, R181, R3.reuse, 0x2, P2 ;  /* 0x00000003b5077211 */ /* 0x080fe200010f16ff */
[----:B------:R-:W-:Y:S01]  /*8400*/  IMAD.MOV.U32 R189, RZ, RZ, c[0x0][0x22c] ;  /* 0x00008b00ffbd7624 */ /* 0x000fe200078e00ff */
[-C--:B------:R-:W-:Y:S01]  /*8410*/  LEA R10, P0, R180, R2.reuse, 0x2 ;  /* 0x00000002b40a7211 */ /* 0x080fe200078010ff */
[----:B------:R-:W-:Y:S01]  /*8420*/  IMAD.IADD R179, R242, 0x1, R179 ;  /* 0x00000001f2b37824 */ /* 0x000fe200078e02b3 */
        /* <DEDUP_REMOVED lines=9> */
[----:B------:R-:W-:Y:S01]  /*84c0*/  IADD3 R170, R189, 0x40, RZ ;  /* 0x00000040bdaa7810 */ /* 0x000fe20007ffe0ff */
[C---:B------:R-:W-:Y:S01]  /*84d0*/  IMAD.IADD R17, R242.reuse, 0x1, R17 ;  /* 0x00000001f2117824 */ /* 0x040fe200078e0211 */
[-C--:B------:R-:W-:Y:S02]  /*84e0*/  LEA R8, P3, R179, R2.reuse, 0x2 ;  /* 0x00000002b3087211 */ /* 0x080fe400078610ff */
[----:B------:R-:W-:Y:S01]  /*84f0*/  IADD3 R169, R189, 0x40, RZ ;  /* 0x00000040bda97810 */ /* 0x000fe20007ffe0ff */
[C---:B------:R-:W-:Y:S01]  /*8500*/  IMAD.IADD R170, R242.reuse, 0x1, R170 ;  /* 0x00000001f2aa7824 */ /* 0x040fe200078e02aa */
        /* <DEDUP_REMOVED lines=25> */
[CC--:B------:R-:W-:Y:S01]  /*86a0*/  LEA R10, P0, R169.reuse, R2.reuse, 0x2 ;  /* 0x00000002a90a7211 */ /* 0x0c0fe200078010ff */
[----:B------:R-:W-:Y:S02]  /*86b0*/  RED.E.ADD.F32.FTZ.RN.STRONG.GPU [R4.64], R22 ;  /* 0x000000160400798e */ /* 0x000fe4000c10e784 */
[C---:B------:R-:W-:Y:S01]  /*86c0*/  IMAD.IADD R168, R242.reuse, 0x1, R168 ;  /* 0x00000001f2a87824 */ /* 0x040fe200078e02a8 */
        /* <DEDUP_REMOVED lines=16> */
[CC--:B-----5:R-:W-:Y:S02]  /*87d0*/  LEA R4, P0, R167.reuse, R2.reuse, 0x2 ;  /* 0x00000002a7047211 */ /* 0x0e0fe400078010ff */
        /* <DEDUP_REMOVED lines=334> */
.L_x_877:
        /* <DEDUP_REMOVED lines=18> */
.L_x_878:
[----:B-1----:R-:W2:Y:S01]  /*9de0*/  LDL.64 R2, [R1+0x58] ;  /* 0x0000580001027983 */ /* 0x002ea20000100a00 */
[----:B------:R-:W-:Y:S01]  /*9df0*/  IMAD.SHL.U32 R4, R185, 0x2, RZ ;  /* 0x00000002b9047824 */ /* 0x000fe200078e00ff */
        /* <DEDUP_REMOVED lines=54> */
.L_x_880:
[----:B-1-34-:R-:W-:Y:S05]  /*a160*/  BSYNC B0 ;  /* 0x0000000000007941 */ /* 0x01afea0003800000 */
.L_x_879:
        /* <DEDUP_REMOVED lines=16> */
.L_x_882:
[----:B------:R-:W-:Y:S05]  /*a270*/  BSYNC B0 ;  /* 0x0000000000007941 */ /* 0x000fea0003800000 */
.L_x_881:
        /* <DEDUP_REMOVED lines=16> */
.L_x_884:
[----:B------:R-:W-:Y:S05]  /*a380*/  BSYNC B0 ;  /* 0x0000000000007941 */ /* 0x000fea0003800000 */
.L_x_883:
        /* <DEDUP_REMOVED lines=16> */
.L_x_886:
[----:B------:R-:W-:Y:S05]  /*a490*/  BSYNC B0 ;  /* 0x0000000000007941 */ /* 0x000fea0003800000 */
.L_x_885:
        /* <DEDUP_REMOVED lines=25> */
.L_x_888:
[----:B------:R-:W-:Y:S05]  /*a630*/  BSYNC B0 ;  /* 0x0000000000007941 */ /* 0x000fea0003800000 */
.L_x_887:
        /* <DEDUP_REMOVED lines=14> */
.L_x_890:
[----:B------:R-:W-:Y:S05]  /*a720*/  BSYNC B0 ;  /* 0x0000000000007941 */ /* 0x000fea0003800000 */
.L_x_889:
        /* <DEDUP_REMOVED lines=14> */
.L_x_892:
[----:B------:R-:W-:Y:S05]  /*a810*/  BSYNC B0 ;  /* 0x0000000000007941 */ /* 0x000fea0003800000 */
.L_x_891:
        /* <DEDUP_REMOVED lines=12> */
.L_x_873:
[----:B------:R-:W-:Y:S05]  /*a8e0*/  BSYNC B1 ;  /* 0x0000000000017941 */ /* 0x000fea0003800000 */
.L_x_851:
        /* <DEDUP_REMOVED lines=11> */
.L_x_893:
[----:B------:R-:W-:Y:S05]  /*a9a0*/  EXIT ;  /* 0x000000000000794d */ /* 0x000fea0003800000 */
.L_x_895:
        /* <DEDUP_REMOVED lines=13> */
.L_x_1087:


//--------------------- .text._ZN5flash44flash_bwd_dq_dk_dv_loop_seqk_parallel_kernelI23Flash_bwd_kernel_traitsILi128ELi64ELi128ELi8ELi2ELi4ELi2ELb0ELb0EN7cutlass6half_tE19Flash_kernel_traitsILi128ELi64ELi128ELi8ES3_EELb1ELb1ELb0ELb1ELb0ELb0ELb0EEEvNS_16Flash_bwd_paramsE --------------------------
	.section	.text._ZN5flash44flash_bwd_dq_dk_dv_loop_seqk_parallel_kernelI23Flash_bwd_kernel_traitsILi128ELi64ELi128ELi8ELi2ELi4ELi2ELb0ELb0EN7cutlass6half_tE19Flash_kernel_traitsILi128ELi64ELi128ELi8ES3_EELb1ELb1ELb0ELb1ELb0ELb0ELb0EEEvNS_16Flash_bwd_paramsE,"ax",@progbits
	.sectioninfo	@"SHI_REGISTERS=255"
	.align	128
        .global         _ZN5flash44flash_bwd_dq_dk_dv_loop_seqk_parallel_kernelI23Flash_bwd_kernel_traitsILi128ELi64ELi128ELi8ELi2ELi4ELi2ELb0ELb0EN7cutlass6half_tE19Flash_kernel_traitsILi128ELi64ELi128ELi8ES3_EELb1ELb1ELb0ELb1ELb0ELb0ELb0EEEvNS_16Flash_bwd_paramsE
        .type           _ZN5flash44flash_bwd_dq_dk_dv_loop_seqk_parallel_kernelI23Flash_bwd_kernel_traitsILi128ELi64ELi128ELi8ELi2ELi4ELi2ELb0ELb0EN7cutlass6half_tE19Flash_kernel_traitsILi128ELi64ELi128ELi8ES3_EELb1ELb1ELb0ELb1ELb0ELb0ELb0EEEvNS_16Flash_bwd_paramsE,@function
        .size           _ZN5flash44flash_bwd_dq_dk_dv_loop_seqk_parallel_kernelI23Flash_bwd_kernel_traitsILi128ELi64ELi128ELi8ELi2ELi4ELi2ELb0ELb0EN7cutlass6half_tE19Flash_kernel_traitsILi128ELi64ELi128ELi8ES3_EELb1ELb1ELb0ELb1ELb0ELb0ELb0EEEvNS_16Flash_bwd_paramsE,(.L_x_1088 - _ZN5flash44flash_bwd_dq_dk_dv_loop_seqk_parallel_kernelI23Flash_bwd_kernel_traitsILi128ELi64ELi128ELi8ELi2ELi4ELi2ELb0ELb0EN7cutlass6half_tE19Flash_kernel_traitsILi128ELi64ELi128ELi8ES3_EELb1ELb1ELb0ELb1ELb0ELb0ELb0EEEvNS_16Flash_bwd_paramsE)
        .other          _ZN5flash44flash_bwd_dq_dk_dv_loop_seqk_parallel_kernelI23Flash_bwd_kernel_traitsILi128ELi64ELi128ELi8ELi2ELi4ELi2ELb0ELb0EN7cutlass6half_tE19Flash_kernel_traitsILi128ELi64ELi128ELi8ES3_EELb1ELb1ELb0ELb1ELb0ELb0ELb0EEEvNS_16Flash_bwd_paramsE,@"STO_CUDA_ENTRY STV_DEFAULT"
_ZN5flash44flash_bwd_dq_dk_dv_loop_seqk_parallel_kernelI23Flash_bwd_kernel_traitsILi128ELi64ELi128ELi8ELi2ELi4ELi2ELb0ELb0EN7cutlass6half_tE19Flash_kernel_traitsILi128ELi64ELi128ELi8ES3_EELb1ELb1ELb0ELb1ELb0ELb0ELb0EEEvNS_16Flash_bwd_paramsE:
.text._ZN5flash44flash_bwd_dq_dk_dv_loop_seqk_parallel_kernelI23Flash_bwd_kernel_traitsILi128ELi64ELi128ELi8ELi2ELi4ELi2ELb0ELb0EN7cutlass6half_tE19Flash_kernel_traitsILi128ELi64ELi128ELi8ES3_EELb1ELb1ELb0ELb1ELb0ELb0ELb0EEEvNS_16Flash_bwd_paramsE:
        /* <DEDUP_REMOVED lines=76> */
[----:B------:R-:W-:Y:S01]  /*04c0*/  ULDC UR51, c[0x0][0x224] ;  /* 0x0000890000337ab9 */ /* 0x000fe20000000800 */
        /* <DEDUP_REMOVED lines=10> */
[----:B------:R-:W-:-:S02]  /*0570*/  @UP5 UIMAD UR55, UR31, UR50, URZ ;  /* 0x000000321f3752a4 */ /* 0x000fc4000f8e023f */
[----:B------:R-:W-:Y:S02]  /*0580*/  ULDC.64 UR14, c[0x0][0x118] ;  /* 0x00004600000e7ab9 */ /* 0x000fe40000000a00 */
[----:B------:R-:W-:Y:S01]  /*0590*/  IMAD.IADD R18, R5, 0x1, -R0 ;  /* 0x0000000105127824 */ /* 0x000fe200078e0a00 */
[----:B------:R-:W-:Y:S01]  /*05a0*/  LOP3.LUT R0, R2, 0x1c0, RZ, 0xc0, !PT ;  /* 0x000001c002007812 */ /* 0x000fe200078ec0ff */
[----:B------:R-:W-:Y:S01]  /*05b0*/  IMAD.SHL.U32 R2, R9, 0x10, RZ ;  /* 0x0000001009027824 */ /* 0x000fe200078e00ff */
[----:B------:R-:W-:Y:S01]  /*05c0*/  SHF.R.S32.HI R5, RZ, 0x6, R12 ;  /* 0x00000006ff057819 */ /* 0x000fe2000001140c */
[----:B------:R-:W-:Y:S01]  /*05d0*/  ULOP3.LUT UR57, UR34, UR57, URZ, 0x3c, !UPT ;  /* 0x0000003922397292 */ /* 0x000fe2000f8e3c3f */
[C-C-:B------:R-:W-:Y:S01]  /*05e0*/  LOP3.LUT R217, R0.reuse, 0x8, R13.reuse, 0xf8, !PT ;  /* 0x0000000800d97812 */ /* 0x140fe200078ef80d */
[----:B------:R-:W-:Y:S01]  /*05f0*/  STL [R1+0x54], R18 ;  /* 0x0000541201007387 */ /* 0x000fe20000100800 */
[----:B------:R-:W-:Y:S01]  /*0600*/  LOP3.LUT R209, R0, 0x30, R2, 0xf8, !PT ;  /* 0x0000003000d17812 */ /* 0x000fe200078ef802 */
[----:B------:R-:W-:Y:S01]  /*0610*/  IMAD R2, R5, 0x800, R4 ;  /* 0x0000080005027824 */ /* 0x000fe200078e0204 */
[----:B------:R-:W-:Y:S01]  /*0620*/  SHF.R.U32.HI R3, RZ, 0x3, R0 ;  /* 0x00000003ff037819 */ /* 0x000fe20000011600 */
[----:B------:R-:W-:Y:S01]  /*0630*/  USHF.R.S32.HI UR58, URZ, 0x1f, UR34 ;  /* 0x0000001f3f3a7899 */ /* 0x000fe20008011422 */
[----:B------:R-:W-:Y:S01]  /*0640*/  LOP3.LUT R0, R6, 0x1, RZ, 0xc0, !PT ;  /* 0x0000000106007812 */ /* 0x000fe200078ec0ff */
[----:B------:R-:W-:Y:S01]  /*0650*/  UISETP.NE.AND UP6, UPT, UR8, URZ, UPT ;  /* 0x0000003f0800728c */ /* 0x000fe2000bfc5270 */
[----:B------:R-:W-:Y:S01]  /*0660*/  LOP3.LUT R217, R217, R3, RZ, 0x3c, !PT ;  /* 0x00000003d9d97212 */ /* 0x000fe200078e3cff */
[----:B------:R-:W-:Y:S01]  /*0670*/  USHF.R.S32.HI UR60, URZ, 0x1f, UR31 ;  /* 0x0000001f3f3c7899 */ /* 0x000fe2000801141f */
[----:B------:R-:W-:Y:S01]  /*0680*/  ISETP.NE.U32.AND P0, PT, R0, 0x1, PT ;  /* 0x000000010000780c */ /* 0x000fe20003f05070 */
[----:B------:R-:W-:Y:S01]  /*0690*/  IMAD.SHL.U32 R0, R8, 0x20, RZ ;  /* 0x0000002008007824 */ /* 0x000fe200078e00ff */
[----:B------:R-:W-:Y:S01]  /*06a0*/  LOP3.LUT R209, R209, 0x8, R13, 0xf8, !PT ;  /* 0x00000008d1d17812 */ /* 0x000fe200078ef80d */
[----:B------:R-:W-:Y:S01]  /*06b0*/  IMAD.IADD R217, R2, 0x1, R217 ;  /* 0x0000000102d97824 */ /* 0x000fe200078e02d9 */
[----:B------:R-:W-:Y:S01]  /*06c0*/  R2P PR, R6, 0x6 ;  /* 0x0000000606007804 */ /* 0x000fe20000000000 */
[C---:B------:R-:W-:Y:S01]  /*06d0*/  IMAD.SHL.U32 R2, R5.reuse, 0x8, RZ ;  /* 0x0000000805027824 */ /* 0x040fe200078e00ff */
        /* <DEDUP_REMOVED lines=16> */
[----:B------:R-:W-:Y:S01]  /*07e0*/  USHF.R.S32.HI UR59, URZ, 0x1f, UR34 ;  /* 0x0000001f3f3b7899 */ /* 0x000fe20008011422 */
[----:B------:R-:W-:Y:S01]  /*07f0*/  IMAD.SHL.U32 R209, R209, 0x2, RZ ;  /* 0x00000002d1d17824 */ /* 0x000fe200078e00ff */
[----:B------:R-:W-:Y:S01]  /*0800*/  LOP3.LUT R2, R2, 0x8, RZ, 0xc0, !PT ;  /* 0x0000000802027812 */ /* 0x000fe200078ec0ff */
[----:B------:R-:W-:Y:S01]  /*0810*/  UIMAD.WIDE.U32 UR40, UR36, UR42, URZ ;  /* 0x0000002a242872a5 */ /* 0x000fe2000f8e003f */
[----:B------:R-:W-:Y:S01]  /*0820*/  SHF.R.U32.HI R3, RZ, 0x3, R0 ;  /* 0x00000003ff037819 */ /* 0x000fe20000011600 */
[----:B------:R-:W-:Y:S01]  /*0830*/  UIMAD UR52, UR37, UR42, URZ ;  /* 0x0000002a253472a4 */ /* 0x000fe2000f8e023f */
[----:B------:R-:W-:Y:S01]  /*0840*/  LOP3.LUT R5, R0, 0x20, R5, 0xf8, !PT ;  /* 0x0000002000057812 */ /* 0x000fe200078ef805 */
[----:B------:R-:W-:Y:S01]  /*0850*/  USHF.R.S32.HI UR54, URZ, 0x1f, UR47 ;  /* 0x0000001f3f367899 */ /* 0x000fe2000801142f */
[----:B------:R-:W-:Y:S01]  /*0860*/  LOP3.LUT R9, R2, 0x10, R4, 0xf8, !PT ;  /* 0x0000001002097812 */ /* 0x000fe200078ef804 */
[----:B------:R-:W-:Y:S01]  /*0870*/  IMAD.SHL.U32 R4, R11, 0x40, RZ ;  /* 0x000000400b047824 */ /* 0x000fe200078e00ff */
[----:B------:R-:W-:Y:S01]  /*0880*/  LOP3.LUT R6, R3, R0, R2, 0x1e, !PT ;  /* 0x0000000003067212 */ /* 0x000fe200078e1e02 */
[----:B------:R-:W-:Y:S01]  /*0890*/  IMAD R0, R17, 0x400, R7 ;  /* 0x0000040011007824 */ /* 0x000fe200078e0207 */
[----:B------:R-:W-:Y:S01]  /*08a0*/  LOP3.LUT R2, R5, R3, RZ, 0x3c, !PT ;  /* 0x0000000305027212 */ /* 0x000fe200078e3cff */
[----:B------:R-:W-:Y:S01]  /*08b0*/  IMAD.SHL.U32 R3, R18, 0x40, RZ ;  /* 0x0000004012037824 */ /* 0x000fe200078e00ff */
[----:B------:R-:W-:Y:S01]  /*08c0*/  IADD3 R7, R238, 0x40, RZ ;  /* 0x00000040ee077810 */ /* 0x000fe20007ffe0ff */
[----:B------:R-:W-:Y:S01]  /*08d0*/  IMAD.SHL.U32 R5, R8, 0x8, RZ ;  /* 0x0000000808057824 */ /* 0x000fe200078e00ff */
[----:B------:R-:W-:Y:S01]  /*08e0*/  UIMAD UR51, UR5, UR51, URZ ;  /* 0x00000033053372a4 */ /* 0x000fe2000f8e023f */
[----:B------:R-:W-:Y:S01]  /*08f0*/  IMAD.IADD R234, R2, 0x1, R0 ;  /* 0x0000000102ea7824 */ /* 0x000fe200078e0200 */
[----:B------:R-:W-:Y:S01]  /*0900*/  LOP3.LUT R3, R3, 0x1c0, RZ, 0xc0, !PT ;  /* 0x000001c003037812 */ /* 0x000fe200078ec0ff */
[----:B------:R-:W-:Y:S01]  /*0910*/  IMAD.IADD R6, R12, 0x1, R6 ;  /* 0x000000010c067824 */ /* 0x000fe200078e0206 */
[----:B------:R-:W-:Y:S01]  /*0920*/  LOP3.LUT R0, R4, 0xfffffe00, RZ, 0xc0, !PT ;  /* 0xfffffe0004007812 */ /* 0x000fe200078ec0ff */
[----:B------:R1:W-:Y:S01]  /*0930*/  STL [R1+0x18], R7 ;  /* 0x0000180701007387 */ /* 0x0003e20000100800 */
[----:B------:R-:W-:Y:S01]  /*0940*/  LOP3.LUT R2, R3, 0x8, R5, 0xf8, !PT ;  /* 0x0000000803027812 */ /* 0x000fe200078ef805 */
[----:B------:R-:W-:Y:S01]  /*0950*/  IMAD.SHL.U32 R234, R234, 0x2, RZ ;  /* 0x00000002eaea7824 */ /* 0x000fe200078e00ff */
        /* <DEDUP_REMOVED lines=12> */
[----:B------:R-:W-:Y:S01]  /*0a20*/  SHF.R.S32.HI R2, RZ, 0x2, R16 ;  /* 0x00000002ff027819 */ /* 0x000fe20000011410 */
[----:B------:R-:W-:Y:S01]  /*0a30*/  IMAD.IADD R220, R5, 0x1, R220 ;  /* 0x0000000105dc7824 */ /* 0x000fe200078e02dc */
[----:B------:R-:W-:Y:S01]  /*0a40*/  LOP3.LUT R208, R208, R0, RZ, 0xfc, !PT ;  /* 0x00000000d0d07212 */ /* 0x000fe200078efcff */
[----:B------:R-:W-:Y:S01]  /*0a50*/  USHF.R.S32.HI UR48, URZ, 0x1f, UR44 ;  /* 0x0000001f3f307899 */ /* 0x000fe2000801142c */
[----:B------:R-:W-:Y:S01]  /*0a60*/  SHF.R.S32.HI R0, RZ, 0x3, R13 ;  /* 0x00000003ff007819 */ /* 0x000fe2000001140d */
[----:B------:R-:W-:Y:S01]  /*0a70*/  IMAD R5, R17, 0x10, R2 ;  /* 0x0000001011057824 */ /* 0x000fe200078e0202 */
[C---:B------:R-:W-:Y:S01]  /*0a80*/  SEL R0, R3.reuse, 0xffffffe0, !P4 ;  /* 0xffffffe003007807 */ /* 0x040fe20006000000 */
[----:B------:R-:W-:Y:S01]  /*0a90*/  UMOV UR39, 0xffffc000 ;  /* 0xffffc00000277882 */ /* 0x000fe20000000000 */
[----:B------:R-:W-:-:S02]  /*0aa0*/  SEL R2, R3, 0xffffffe0, !P1 ;  /* 0xffffffe003027807 */ /* 0x000fc40004800000 */
[C---:B------:R-:W-:Y:S01]  /*0ab0*/  SEL R3, R4.reuse, 0xffffffc0, !P2 ;  /* 0xffffffc004037807 */ /* 0x040fe20005000000 */
[----:B------:R2:W-:Y:S01]  /*0ac0*/  STL [R1+0x1c], R5 ;  /* 0x00001c0501007387 */ /* 0x0005e20000100800 */
[----:B------:R-:W-:Y:S01]  /*0ad0*/  IMAD R215, R217, 0x2, R0 ;  /* 0x00000002d9d77824 */ /* 0x000fe200078e0200 */
[----:B------:R-:W-:Y:S01]  /*0ae0*/  SEL R216, R4, 0xffffffc0, !P3 ;  /* 0xffffffc004d87807 */ /* 0x000fe20005800000 */
[----:B-1----:R-:W-:Y:S01]  /*0af0*/  IMAD.IADD R7, R2, 0x1, R6 ;  /* 0x0000000102077824 */ /* 0x002fe200078e0206 */
[----:B------:R-:W-:Y:S01]  /*0b00*/  STL [R1+0x48], R6 ;  /* 0x0000480601007387 */ /* 0x000fe20000100800 */
[--C-:B------:R-:W-:Y:S01]  /*0b10*/  IMAD.IADD R0, R6, 0x1, R3.reuse ;  /* 0x0000000106007824 */ /* 0x100fe200078e0203 */
[----:B------:R-:W-:Y:S01]  /*0b20*/  LEA R208, R208, 0xc000, 0x1 ;  /* 0x0000c000d0d07811 */ /* 0x000fe200078e08ff */
[----:B------:R-:W-:Y:S01]  /*0b30*/  IMAD.IADD R232, R234, 0x1, R2 ;  /* 0x00000001eae87824 */ /* 0x000fe200078e0202 */
[----:B------:R-:W-:Y:S01]  /*0b40*/  STL [R1+0x58], R7 ;  /* 0x0000580701007387 */ /* 0x000fe20000100800 */
[----:B------:R-:W-:-:S02]  /*0b50*/  IMAD.IADD R2, R7, 0x1, R3 ;  /* 0x0000000107027824 */ /* 0x000fc400078e0203 */
[----:B------:R-:W-:Y:S01]  /*0b60*/  IMAD R217, R217, 0x2, R216 ;  /* 0x00000002d9d97824 */ /* 0x000fe200078e02d8 */
[----:B------:R1:W-:Y:S01]  /*0b70*/  STL [R1+0x4c], R0 ;  /* 0x00004c0001007387 */ /* 0x0003e20000100800 */
[----:B------:R-:W-:Y:S02]  /*0b80*/  IMAD.IADD R216, R216, 0x1, R215 ;  /* 0x00000001d8d87824 */ /* 0x000fe400078e02d7 */
[----:B------:R-:W-:Y:S01]  /*0b90*/  IMAD.IADD R233, R233, 0x1, R232 ;  /* 0x00000001e9e97824 */ /* 0x000fe200078e02e8 */
[C---:B--2---:R-:W-:Y:S02]  /*0ba0*/  IADD3 R5, R6.reuse, 0x420, RZ ;  /* 0x0000042006057810 */ /* 0x044fe40007ffe0ff */
[----:B------:R-:W-:-:S05]  /*0bb0*/  @P1 IADD3 R5, R6, 0x3e0, RZ ;  /* 0x000003e006051810 */ /* 0x000fca0007ffe0ff */
[----:B------:R2:W-:Y:S04]  /*0bc0*/  STL [R1+0x64], R5 ;  /* 0x0000640501007387 */ /* 0x0005e80000100800 */
[----:B------:R2:W-:Y:S01]  /*0bd0*/  STL [R1+0x5c], R2 ;  /* 0x00005c0201007387 */ /* 0x0005e20000100800 */
[----:B-1----:R-:W-:-:S05]  /*0be0*/  IMAD.IADD R0, R3, 0x1, R5 ;  /* 0x0000000103007824 */ /* 0x002fca00078e0205 */
[----:B----4-:R2:W-:Y:S02]  /*0bf0*/  STL [R1+0x60], R0 ;  /* 0x0000600001007387 */ /* 0x0105e40000100800 */
.L_x_966:
        /* <DEDUP_REMOVED lines=16> */
[----:B------:R-:W-:Y:S01]  /*0d00*/  IMAD.U32 R3, RZ, RZ, UR5 ;  /* 0x00000005ff037e24 */ /* 0x000fe2000f8e00ff */
        /* <DEDUP_REMOVED lines=36> */
.L_x_896:
        /* <DEDUP_REMOVED lines=59> */
.L_x_898:
        /* <DEDUP_REMOVED lines=18> */
.L_x_899:
        /* <DEDUP_REMOVED lines=71> */
.L_x_900:
[----:B------:R-:W-:Y:S02]  /*1890*/  UMOV UR6, UR51 ;  /* 0x0000003300067c82 */ /* 0x000fe40008000000 */
.L_x_901:
[----:B------:R-:W1:Y:S01]  /*18a0*/  S2R R19, SR_TID.X ;  /* 0x0000000000137919 */ /* 0x000e620000002100 */
[----:B------:R-:W-:Y:S01]  /*18b0*/  UIADD3 UR4, UP4, UP3, UR4, UR45, UR47 ;  /* 0x0000002d04047290 */ /* 0x000fe2000fb9e02f */
[----:B------:R-:W-:Y:S01]  /*18c0*/  SHF.R.S32.HI R239, RZ, 0x1f, R238 ;  /* 0x0000001fffef7819 */ /* 0x000fe200000114ee */
[----:B------:R-:W-:Y:S01]  /*18d0*/  UMOV UR12, 0x4 ;  /* 0x00000004000c7882 */ /* 0x000fe20000000000 */
[----:B------:R-:W2:Y:S01]  /*18e0*/  S2R R20, SR_TID.X ;  /* 0x0000000000147919 */ /* 0x000ea20000002100 */
[----:B------:R-:W-:Y:S01]  /*18f0*/  UIADD3 UR17, UP2, UP1, UR11, UR4, UR17 ;  /* 0x000000040b117290 */ /* 0x000fe2000f95e011 */
[----:B------:R-:W-:Y:S01]  /*1900*/  IMAD.U32 R6, RZ, RZ, UR10 ;  /* 0x0000000aff067e24 */ /* 0x000fe2000f8e00ff */
[----:B------:R-:W-:Y:S01]  /*1910*/  UIADD3.X UR4, UR7, UR49, UR54, UP4, UP3 ;  /* 0x0000003107047290 */ /* 0x000fe2000a7e6436 */
[----:B------:R-:W3:Y:S01]  /*1920*/  S2R R13, SR_TID.X ;  /* 0x00000000000d7919 */ /* 0x000ee20000002100 */
[----:B------:R-:W-:Y:S01]  /*1930*/  UIADD3 UR16, UR10, UR16, URZ ;  /* 0x000000100a107290 */ /* 0x000fe2000fffe03f */
[----:B------:R-:W-:Y:S01]  /*1940*/  BSSY B1, `(.L_x_897) ;  /* 0x0000aa8000017945 */ /* 0x000fe20003800000 */
[----:B------:R-:W-:-:S03]  /*1950*/  UIADD3.X UR11, UR8, UR4, UR9, UP2, UP1 ;  /* 0x00000004080b7290 */ /* 0x000fc600097e2409 */
[----:B------:R-:W-:Y:S02]  /*1960*/  ULDC.64 UR4, c[0x0][0x1a8] ;  /* 0x00006a0000047ab9 */ /* 0x000fe40000000a00 */
[----:B------:R-:W-:-:S04]  /*1970*/  UIMAD UR4, UR58, UR4, URZ ;  /* 0x000000043a0472a4 */ /* 0x000fc8000f8e023f */
[----:B------:R-:W-:-:S03]  /*1980*/  UIMAD UR9, UR34, UR5, UR4 ;  /* 0x00000005220972a4 */ /* 0x000fc6000f8e0204 */
[----:B------:R-:W-:Y:S01]  /*1990*/  ULDC.64 UR4, c[0x0][0x378] ;  /* 0x0000de0000047ab9 */ /* 0x000fe20000000a00 */
[----:B-1----:R-:W-:Y:S01]  /*19a0*/  SHF.R.S32.HI R19, RZ, 0x1f, R19 ;  /* 0x0000001fff137819 */ /* 0x002fe20000011413 */
[----:B------:R-:W-:-:S03]  /*19b0*/  UIMAD UR4, UR58, UR4, URZ ;  /* 0x000000043a0472a4 */ /* 0x000fc6000f8e023f */
[----:B--2---:R-:W-:Y:S01]  /*19c0*/  LEA.HI R19, R19, R20, RZ, 0x3 ;  /* 0x0000001413137211 */ /* 0x004fe200078f18ff */
[----:B------:R-:W-:-:S03]  /*19d0*/  UIMAD UR8, UR34, UR5, UR4 ;  /* 0x00000005220872a4 */ /* 0x000fc6000f8e0204 */
[----:B------:R-:W-:Y:S01]  /*19e0*/  SHF.R.S32.HI R19, RZ, 0x3, R19 ;  /* 0x00000003ff137819 */ /* 0x000fe20000011413 */
[----:B------:R-:W-:Y:S02]  /*19f0*/  ULDC.64 UR4, c[0x0][0x370] ;  /* 0x0000dc0000047ab9 */ /* 0x000fe40000000a00 */
[----:B------:R-:W-:Y:S01]  /*1a00*/  UIMAD UR4, UR19, UR4, URZ ;  /* 0x00000004130472a4 */ /* 0x000fe2000f8e023f */
[----:B------:R-:W-:Y:S02]  /*1a10*/  SHF.R.S32.HI R16, RZ, 0x1f, R19 ;  /* 0x0000001fff107819 */ /* 0x000fe40000011413 */
[----:B------:R-:W-:Y:S01]  /*1a20*/  IADD3 R0, P0, R19, UR10, RZ ;  /* 0x0000000a13007c10 */ /* 0x000fe2000ff1e0ff */
[----:B------:R-:W-:Y:S02]  /*1a30*/  UIMAD UR7, UR10, UR5, UR4 ;  /* 0x000000050a0772a4 */ /* 0x000fe4000f8e0204 */
[----:B------:R-:W-:Y:S01]  /*1a40*/  UIADD3 UR4, UR10, UR6, URZ ;  /* 0x000000060a047290 */ /* 0x000fe2000fffe03f */
[----:B------:R-:W-:Y:S01]  /*1a50*/  IADD3.X R5, R16, UR19, RZ, P0, !PT ;  /* 0x0000001310057c10 */ /* 0x000fe200087fe4ff */
[----:B------:R-:W-:Y:S01]  /*1a60*/  IMAD.WIDE.U32 R2, R0, c[0x0][0x190], R238 ;  /* 0x0000640000027a25 */ /* 0x000fe200078e00ee */
[----:B------:R-:W-:-:S03]  /*1a70*/  UIADD3 UR10, UR33, -0x1, URZ ;  /* 0xffffffff210a7890 */ /* 0x000fc6000fffe03f */
[----:B------:R-:W-:Y:S01]  /*1a80*/  IMAD R5, R5, c[0x0][0x190], RZ ;  /* 0x0000640005057a24 */ /* 0x000fe200078e02ff */
[----:B------:R-:W-:Y:S01]  /*1a90*/  IADD3 R4, P0, R2, UR35, RZ ;  /* 0x0000002302047c10 */ /* 0x000fe2000ff1e0ff */
[----:B------:R-:W-:Y:S01]  /*1aa0*/  ULDC UR35, c[0x0][0x2e8] ;  /* 0x0000ba0000237ab9 */ /* 0x000fe20000000800 */
[----:B------:R-:W-:Y:S02]  /*1ab0*/  IMAD R9, R16, c[0x0][0x370], RZ ;  /* 0x0000dc0010097a24 */ /* 0x000fe400078e02ff */
[----:B------:R-:W-:Y:S02]  /*1ac0*/  IMAD R0, R0, c[0x0][0x194], R5 ;  /* 0x0000650000007a24 */ /* 0x000fe400078e0205 */
[----:B------:R-:W-:-:S03]  /*1ad0*/  IMAD R9, R19, c[0x0][0x374], R9 ;  /* 0x0000dd0013097a24 */ /* 0x000fc600078e0209 */
[----:B------:R-:W-:Y:S02]  /*1ae0*/  IADD3.X R5, R3, UR32, R0, P0, !PT ;  /* 0x0000002003057c10 */ /* 0x000fe400087fe400 */
[----:B------:R-:W-:Y:S01]  /*1af0*/  IADD3 R2, P0, R238, UR18, RZ ;  /* 0x00000012ee027c10 */ /* 0x000fe2000ff1e0ff */
[----:B------:R-:W-:Y:S01]  /*1b00*/  ULDC.64 UR18, c[0x0][0x3c8] ;  /* 0x0000f20000127ab9 */ /* 0x000fe20000000a00 */
[----:B---3--:R-:W-:Y:S01]  /*1b10*/  SHF.R.S32.HI R0, RZ, 0x1f, R13 ;  /* 0x0000001fff007819 */ /* 0x008fe2000001140d */
[----:B------:R-:W-:Y:S01]  /*1b20*/  UIMAD.WIDE UR4, UR4, UR12, UR18 ;  /* 0x0000000c040472a5 */ /* 0x000fe2000f8e0212 */
[----:B------:R-:W-:Y:S02]  /*1b30*/  IADD3.X R3, R239, UR20, RZ, P0, !PT ;  /* 0x00000014ef037c10 */ /* 0x000fe400087fe4ff */
[----:B------:R-:W-:-:S03]  /*1b40*/  LEA.HI R0, R0, R13, RZ, 0x5 ;  /* 0x0000000d00007211 */ /* 0x000fc600078f28ff */
[----:B------:R-:W-:Y:S01]  /*1b50*/  IMAD.WIDE.U32 R2, R6, c[0x0][0x370], R2 ;  /* 0x0000dc0006027a25 */ /* 0x000fe200078e0002 */
[----:B------:R-:W-:Y:S01]  /*1b60*/  UMOV UR19, UR4 ;  /* 0x0000000400137c82 */ /* 0x000fe20008000000 */
[----:B------:R-:W-:Y:S01]  /*1b70*/  LOP3.LUT R7, R0, 0xffffffe0, RZ, 0xc0, !PT ;  /* 0xffffffe000077812 */ /* 0x000fe200078ec0ff */
[----:B------:R-:W-:Y:S01]  /*1b80*/  UIADD3 UR4, -UR13, UR21, UR25 ;  /* 0x000000150d047290 */ /* 0x000fe2000fffe119 */
[----:B------:R-:W-:Y:S01]  /*1b90*/  SHF.R.S32.HI R0, RZ, 0x5, R0 ;  /* 0x00000005ff007819 */ /* 0x000fe20000011400 */
[----:B------:R-:W-:Y:S01]  /*1ba0*/  UMOV UR18, UR5 ;  /* 0x0000000500127c82 */ /* 0x000fe20008000000 */
[----:B------:R-:W-:Y:S01]  /*1bb0*/  IADD3 R3, R3, UR7, RZ ;  /* 0x0000000703037c10 */ /* 0x000fe2000fffe0ff */
[----:B------:R-:W-:Y:S01]  /*1bc0*/  UIADD3 UR4, UR4, -UR35, URZ ;  /* 0x8000002304047290 */ /* 0x000fe2000fffe03f */
[----:B------:R-:W-:Y:S01]  /*1bd0*/  IMAD.IADD R13, R13, 0x1, -R7 ;  /* 0x000000010d0d7824 */ /* 0x000fe200078e0a07 */
[----:B------:R-:W-:Y:S01]  /*1be0*/  ULDC.64 UR6, c[0x0][0x200] ;  /* 0x0000800000067ab9 */ /* 0x000fe20000000a00 */
[----:B------:R-:W-:Y:S01]  /*1bf0*/  IMAD.U32 R6, RZ, RZ, UR34 ;  /* 0x00000022ff067e24 */ /* 0x000fe2000f8e00ff */
[----:B------:R-:W-:Y:S01]  /*1c00*/  USHF.R.S32.HI UR5, URZ, 0x1f, UR4 ;  /* 0x0000001f3f057899 */ /* 0x000fe20008011404 */
[----:B------:R-:W-:-:S02]  /*1c10*/  IMAD R0, R0, UR46, R13 ;  /* 0x0000002e00007c24 */ /* 0x000fc4000f8e020d */
[----:B------:R-:W-:Y:S01]  /*1c20*/  IMAD.WIDE.U32 R2, R6, c[0x0][0x378], R2 ;  /* 0x0000de0006027a25 */ /* 0x000fe200078e0002 */
[----:B------:R-:W-:Y:S02]  /*1c30*/  ULEA.HI UR4, UR5, UR4, URZ, 0x6 ;  /* 0x0000000405047291 */ /* 0x000fe4000f8f303f */
[----:B------:R-:W-:Y:S01]  /*1c40*/  IADD3 R7, P0, R0, UR17, RZ ;  /* 0x0000001100077c10 */ /* 0x000fe2000ff1e0ff */
[----:B------:R-:W-:Y:S01]  /*1c50*/  IMAD.WIDE.U32 R4, R6, c[0x0][0x1a8], R4 ;  /* 0x00006a0006047a25 */ /* 0x000fe200078e0004 */
[----:B------:R-:W-:Y:S01]  /*1c60*/  USHF.R.S32.HI UR4, URZ, 0x6, UR4 ;  /* 0x000000063f047899 */ /* 0x000fe20008011404 */
[----:B------:R-:W-:Y:S01]  /*1c70*/  IADD3 R3, R3, UR8, RZ ;  /* 0x0000000803037c10 */ /* 0x000fe2000fffe0ff */
[----:B------:R-:W-:Y:S01]  /*1c80*/  UIMAD.WIDE UR16, UR16, UR12, UR6 ;  /* 0x0000000c101072a5 */ /* 0x000fe2000f8e0206 */
[----:B------:R-:W-:Y:S01]  /*1c90*/  LEA.HI.X.SX32 R0, R0, UR11, 0x1, P0 ;  /* 0x0000000b00007c11 */ /* 0x000fe200080f0eff */
[----:B------:R-:W-:Y:S01]  /*1ca0*/  UISETP.LT.AND UP1, UPT, URZ, UR4, UPT ;  /* 0x000000043f00728c */ /* 0x000fe2000bf21270 */
[----:B------:R-:W-:Y:S01]  /*1cb0*/  LEA R224, P0, R7, c[0x0][0x350], 0x2 ;  /* 0x0000d40007e07a11 */ /* 0x000fe200078010ff */
[----:B------:R-:W-:Y:S01]  /*1cc0*/  IMAD.WIDE.U32 R2, R19, c[0x0][0x370], R2 ;  /* 0x0000dc0013027a25 */ /* 0x000fe200078e0002 */
[----:B------:R-:W-:Y:S01]  /*1cd0*/  IADD3 R10, R5, UR9, RZ ;  /* 0x00000009050a7c10 */ /* 0x000fe2000fffe0ff */
[----:B------:R-:W-:Y:S01]  /*1ce0*/  USEL UR20, URZ, UR4, !UP1 ;  /* 0x000000043f147287 */ /* 0x000fe2000c800000 */
[----:B------:R-:W-:Y:S01]  /*1cf0*/  LEA.HI.X R225, R7, c[0x0][0x354], R0, 0x2, P0 ;  /* 0x0000d50007e17a11 */ /* 0x000fe200000f1400 */
[----:B------:R-:W-:Y:S01]  /*1d00*/  IMAD.IADD R9, R3, 0x1, R9 ;  /* 0x0000000103097824 */ /* 0x000fe200078e0209 */
[----:B------:R-:W-:Y:S01]  /*1d10*/  LEA R242, P3, R4, c[0x0][0x160], 0x1 ;  /* 0x0000580004f27a11 */ /* 0x000fe200078608ff */
[----:B------:R-:W-:Y:S01]  /*1d20*/  UISETP.GT.AND UP1, UPT, UR33, UR20, UPT ;  /* 0x000000142100728c */ /* 0x000fe2000bf24270 */
[----:B------:R-:W-:-:S02]  /*1d30*/  LEA R240, P2, R2, c[0x0][0x330], 0x1 ;  /* 0x0000cc0002f07a11 */ /* 0x000fc400078408ff */
[----:B------:R-:W-:Y:S02]  /*1d40*/  LEA.HI.X R243, R4, c[0x0][0x164], R10, 0x1, P3 ;  /* 0x0000590004f37a11 */ /* 0x000fe400018f0c0a */
[----:B------:R-:W-:Y:S02]  /*1d50*/  LEA.HI.X R241, R2, c[0x0][0x334], R9, 0x1, P2 ;  /* 0x0000cd0002f17a11 */ /* 0x000fe400010f0c09 */
[----:B------:R-:W-:-:S13]  /*1d60*/  PLOP3.LUT P0, PT, PT, PT, UP1, 0x80, 0x0 ;  /* 0x000000000000781c */ /* 0x000fda0003f0f018 */
        /* <DEDUP_REMOVED lines=19> */
.L_x_903:
        /* <DEDUP_REMOVED lines=18> */
.L_x_904:
[----:B------:R1:W5:Y:S01]  /*1fc0*/  LDL R11, [R1+0x18] ;  /* 0x00001800010b7983 */ /* 0x0003620000100800 */
        /* <DEDUP_REMOVED lines=30> */
.L_x_906:
[----:B-1----:R-:W-:Y:S05]  /*21b0*/  BSYNC B0 ;  /* 0x0000000000007941 */ /* 0x002fea0003800000 */
.L_x_905:
        /* <DEDUP_REMOVED lines=18> */
.L_x_908:
[----:B------:R-:W-:Y:S05]  /*22e0*/  BSYNC B0 ;  /* 0x0000000000007941 */ /* 0x000fea0003800000 */
.L_x_907:
        /* <DEDUP_REMOVED lines=18> */
.L_x_910:
[----:B------:R-:W-:Y:S05]  /*2410*/  BSYNC B0 ;  /* 0x0000000000007941 */ /* 0x000fea0003800000 */
.L_x_909:
        /* <DEDUP_REMOVED lines=17> */
.L_x_912:
[----:B------:R-:W-:Y:S05]  /*2530*/  BSYNC B0 ;  /* 0x0000000000007941 */ /* 0x000fea0003800000 */
.L_x_911:
        /* <DEDUP_REMOVED lines=27> */
.L_x_914:
[----:B------:R-:W-:Y:S05]  /*26f0*/  BSYNC B0 ;  /* 0x0000000000007941 */ /* 0x000fea0003800000 */
.L_x_913:
        /* <DEDUP_REMOVED lines=16> */
.L_x_916:
[----:B------:R-:W-:Y:S05]  /*2800*/  BSYNC B0 ;  /* 0x0000000000007941 */ /* 0x000fea0003800000 */
.L_x_915:
        /* <DEDUP_REMOVED lines=16> */
.L_x_918:
[----:B------:R-:W-:Y:S05]  /*2910*/  BSYNC B0 ;  /* 0x0000000000007941 */ /* 0x000fea0003800000 */
.L_x_917:
        /* <DEDUP_REMOVED lines=16> */
.L_x_902:
[----:B------:R-:W1:Y:S01]  /*2a20*/  S2R R17, SR_TID.X ;  /* 0x0000000000117919 */ /* 0x000e620000002100 */
[----:B------:R-:W-:Y:S01]  /*2a30*/  PLOP3.LUT P0, PT, PT, PT, UP6, 0x80, 0x0 ;  /* 0x000000000000781c */ /* 0x000fe20003f0f068 */
[----:B------:R-:W-:Y:S01]  /*2a40*/  ULEA.HI UR4, UR10, UR10, URZ, 0x1 ;  /* 0x0000000a0a047291 */ /* 0x000fe2000f8f083f */
[----:B------:R-:W-:Y:S01]  /*2a50*/  IMAD.SHL.U32 R0, R19, 0x40, RZ ;  /* 0x0000004013007824 */ /* 0x000fe200078e00ff */
[----:B------:R-:W2:Y:S01]  /*2a60*/  S2R R18, SR_TID.X ;  /* 0x0000000000127919 */ /* 0x000ea20000002100 */
[----:B------:R-:W-:Y:S01]  /*2a70*/  BSSY B0, `(.L_x_920) ;  /* 0x0000021000007945 */ /* 0x000fe20003800000 */
        /* <DEDUP_REMOVED lines=10> */
[----:B-1----:R-:W-:-:S04]  /*2b20*/  SHF.R.S32.HI R17, RZ, 0x1f, R17 ;  /* 0x0000001fff117819 */ /* 0x002fc80000011411 */
[----:B--2---:R-:W-:-:S04]  /*2b30*/  LEA.HI R17, R17, R18, RZ, 0x6 ;  /* 0x0000001211117211 */ /* 0x004fc800078f30ff */
[----:B------:R-:W-:-:S05]  /*2b40*/  SHF.R.S32.HI R17, RZ, 0x6, R17 ;  /* 0x00000006ff117819 */ /* 0x000fca0000011411 */
[----:B------:R-:W-:-:S04]  /*2b50*/  IMAD R8, R17, 0x200, R8 ;  /* 0x0000020011087824 */ /* 0x000fc800078e0208 */
[----:B------:R-:W-:-:S05]  /*2b60*/  IMAD.SHL.U32 R0, R8, 0x2, RZ ;  /* 0x0000000208007824 */ /* 0x000fca00078e00ff */
[----:B------:R1:W-:Y:S04]  /*2b70*/  @P2 STS.128 [R0+0x8000], RZ ;  /* 0x008000ff00002388 */ /* 0x0003e80000000c00 */
[----:B------:R1:W-:Y:S01]  /*2b80*/  @P2 STS.128 [R0+0xa000], RZ ;  /* 0x00a000ff00002388 */ /* 0x0003e20000000c00 */
[----:B------:R-:W-:Y:S05]  /*2b90*/  @P2 BRA `(.L_x_921) ;  /* 0x000000e000002947 */ /* 0x000fea0003800000 */
[----:B------:R-:W2:Y:S01]  /*2ba0*/  LDL R7, [R1+0x18] ;  /* 0x0000180001077983 */ /* 0x000ea20000100800 */
        /* <DEDUP_REMOVED lines=13> */
.L_x_921:
[----:B------:R-:W-:Y:S05]  /*2c80*/  BSYNC B0 ;  /* 0x0000000000007941 */ /* 0x000fea0003800000 */
.L_x_920:
[----:B------:R-:W-:Y:S01]  /*2c90*/  IADD3 R15, R19, 0x20, RZ ;  /* 0x00000020130f7810 */ /* 0x000fe20007ffe0ff */
[----:B------:R-:W-:Y:S03]  /*2ca0*/  BSSY B0, `(.L_x_922) ;  /* 0x000001d000007945 */ /* 0x000fe60003800000 */
[----:B------:R-:W-:-:S13]  /*2cb0*/  ISETP.GE.AND P1, PT, R15, UR4, PT ;  /* 0x000000040f007c0c */ /* 0x000fda000bf26270 */
[----:B------:R4:W-:Y:S04]  /*2cc0*/  @P1 STS.128 [R0+0x9000], RZ ;  /* 0x009000ff00001388 */ /* 0x0009e80000000c00 */
[----:B------:R4:W-:Y:S01]  /*2cd0*/  @P1 STS.128 [R0+0xb000], RZ ;  /* 0x00b000ff00001388 */ /* 0x0009e20000000c00 */
[----:B------:R-:W-:Y:S05]  /*2ce0*/  @P1 BRA `(.L_x_923) ;  /* 0x0000018000001947 */ /* 0x000fea0003800000 */
[----:B------:R-:W5:Y:S01]  /*2cf0*/  LDL R6, [R1+0x18] ;  /* 0x0000180001067983 */ /* 0x000f620000100800 */
        /* <DEDUP_REMOVED lines=23> */
.L_x_923:
[----:B------:R-:W-:Y:S05]  /*2e70*/  BSYNC B0 ;  /* 0x0000000000007941 */ /* 0x000fea0003800000 */
.L_x_922:
        /* <DEDUP_REMOVED lines=15> */
.L_x_925:
[----:B------:R-:W5:Y:S01]  /*2f70*/  LDL R2, [R1+0x18] ;  /* 0x0000180001027983 */ /* 0x000f620000100800 */
        /* <DEDUP_REMOVED lines=19> */
.L_x_926:
[----:B------:R-:W-:Y:S05]  /*30b0*/  BSYNC B0 ;  /* 0x0000000000007941 */ /* 0x000fea0003800000 */
.L_x_924:
        /* <DEDUP_REMOVED lines=14> */
.L_x_928:
[----:B------:R-:W5:Y:S01]  /*31a0*/  LDL R2, [R1+0x18] ;  /* 0x0000180001027983 */ /* 0x000f620000100800 */
        /* <DEDUP_REMOVED lines=27> */
.L_x_929:
[----:B------:R-:W-:Y:S05]  /*3360*/  BSYNC B0 ;  /* 0x0000000000007941 */ /* 0x000fea0003800000 */
.L_x_927:
[----:B------:R-:W5:Y:S01]  /*3370*/  LDL R8, [R1+0x1c] ;  /* 0x00001c0001087983 */ /* 0x000f620000100800 */
[----:B------:R-:W-:Y:S01]  /*3380*/  MOV R5, 0x4 ;  /* 0x0000000400057802 */ /* 0x000fe20000000f00 */
[----:B------:R-:W-:Y:S01]  /*3390*/  IMAD.MOV.U32 R9, RZ, RZ, 0x7f800000 ;  /* 0x7f800000ff097424 */ /* 0x000fe200078e00ff */
[----:B------:R-:W-:Y:S01]  /*33a0*/  MOV R10, 0x7f800000 ;  /* 0x7f800000000a7802 */ /* 0x000fe20000000f00 */
[----:B------:R-:W-:Y:S01]  /*33b0*/  IMAD.MOV.U32 R7, RZ, RZ, 0x7f800000 ;  /* 0x7f800000ff077424 */ /* 0x000fe200078e00ff */
[----:B------:R-:W-:Y:S02]  /*33c0*/  ULDC.64 UR6, c[0x0][0x198] ;  /* 0x0000660000067ab9 */ /* 0x000fe40000000a00 */
[----:B------:R-:W-:-:S04]  /*33d0*/  UIMAD UR5, UR24, UR6, URZ ;  /* 0x00000006180572a4 */ /* 0x000fc8000f8e023f */
[----:B------:R-:W-:-:S06]  /*33e0*/  UIMAD UR5, UR25, UR7, UR5 ;  /* 0x00000007190572a4 */ /* 0x000fcc000f8e0205 */
[----:B------:R-:W-:Y:S01]  /*33f0*/  IMAD.U32 R6, RZ, RZ, UR5 ;  /* 0x00000005ff067e24 */ /* 0x000fe2000f8e00ff */
[C---:B-----5:R-:W-:Y:S02]  /*3400*/  IADD3 R4, R8.reuse, 0x28, RZ ;  /* 0x0000002808047810 */ /* 0x060fe40007ffe0ff */
[----:B-1----:R-:W-:Y:S02]  /*3410*/  IADD3 R3, R8, 0x8, RZ ;  /* 0x0000000808037810 */ /* 0x002fe40007ffe0ff */
[----:B------:R-:W-:Y:S02]  /*3420*/  ISETP.GE.AND P1, PT, R4, UR4, PT ;  /* 0x0000000404007c0c */ /* 0x000fe4000bf26270 */
[C---:B------:R-:W-:Y:S02]  /*3430*/  IADD3 R2, R8.reuse, 0x20, RZ ;  /* 0x0000002008027810 */ /* 0x040fe40007ffe0ff */
[----:B------:R-:W-:Y:S02]  /*3440*/  ISETP.GE.AND P4, PT, R8, UR4, PT ;  /* 0x0000000408007c0c */ /* 0x000fe4000bf86270 */
[----:B------:R-:W-:-:S02]  /*3450*/  ISETP.GE.AND P3, PT, R3, UR4, PT ;  /* 0x0000000403007c0c */ /* 0x000fc4000bf66270 */
[----:B------:R-:W-:Y:S01]  /*3460*/  ISETP.GE.AND P2, PT, R2, UR4, PT ;  /* 0x0000000402007c0c */ /* 0x000fe2000bf46270 */
[----:B------:R-:W-:-:S04]  /*3470*/  IMAD.MOV.U32 R2, RZ, RZ, 0x4 ;  /* 0x00000004ff027424 */ /* 0x000fc800078e00ff */
[----:B------:R-:W-:Y:S01]  /*3480*/  IMAD.WIDE R2, R8, R2, UR16 ;  /* 0x0000001008027e25 */ /* 0x000fe2000f8e0202 */
[----:B------:R-:W-:-:S03]  /*3490*/  MOV R8, 0x7f800000 ;  /* 0x7f80000000087802 */ /* 0x000fc60000000f00 */
[----:B------:R-:W-:Y:S01]  /*34a0*/  @!P1 IMAD.WIDE R4, R4, R5, UR16 ;  /* 0x0000001004049e25 */ /* 0x000fe2000f8e0205 */
[----:B------:R-:W5:Y:S04]  /*34b0*/  @!P4 LDG.E R10, [R2.64] ;  /* 0x0000000e020ac981 */ /* 0x000f68000c1e1900 */
[----:B--2---:R-:W2:Y:S04]  /*34c0*/  @!P3 LDG.E R9, [R2.64+0x20] ;  /* 0x0000200e0209b981 */ /* 0x004ea8000c1e1900 */
[----:B---3--:R-:W3:Y:S04]  /*34d0*/  @!P1 LDG.E R7, [R4.64] ;  /* 0x0000000e04079981 */ /* 0x008ee8000c1e1900 */
[----:B----4-:R-:W4:Y:S01]  /*34e0*/  @!P2 LDG.E R8, [R2.64+0x80] ;  /* 0x0000800e0208a981 */ /* 0x010f22000c1e1900 */
[----:B------:R-:W-:-:S06]  /*34f0*/  UIMAD UR4, UR23, -0x80, UR13 ;  /* 0xffffff80170478a4 */ /* 0x000fcc000f8e020d */
[----:B------:R-:W-:-:S13]  /*3500*/  ISETP.GE.AND P6, PT, R19, UR4, PT ;  /* 0x0000000413007c0c */ /* 0x000fda000bfc6270 */
[----:B------:R-:W-:Y:S04]  /*3510*/  @P6 STS.128 [R0+0xc000], RZ ;  /* 0x00c000ff00006388 */ /* 0x000fe80000000c00 */
[----:B------:R-:W-:Y:S01]  /*3520*/  @P6 STS.128 [R0+0x10000], RZ ;  /* 0x010000ff00006388 */ /* 0x000fe20000000c00 */
[----:B------:R-:W-:Y:S03]  /*3530*/  BSSY B0, `(.L_x_930) ;  /* 0x0000026000007945 */ /* 0x000fe60003800000 */
[----:B-----5:R1:W-:Y:S04]  /*3540*/  STL [R1+0x34], R10 ;  /* 0x0000340a01007387 */ /* 0x0203e80000100800 */
[----:B--2---:R2:W-:Y:S04]  /*3550*/  STL [R1+0x38], R9 ;  /* 0x0000380901007387 */ /* 0x0045e80000100800 */
[----:B---3--:R3:W-:Y:S04]  /*3560*/  STL [R1+0x30], R7 ;  /* 0x0000300701007387 */ /* 0x0087e80000100800 */
[----:B----4-:R3:W-:Y:S01]  /*3570*/  STL [R1+0x20], R8 ;  /* 0x0000200801007387 */ /* 0x0107e20000100800 */
[----:B-1----:R-:W-:-:S04]  /*3580*/  IMAD.U32 R10, RZ, RZ, UR25 ;  /* 0x00000019ff0a7e24 */ /* 0x002fc8000f8e00ff */
[----:B------:R-:W-:-:S05]  /*3590*/  IMAD.WIDE.U32 R2, R10, c[0x0][0x198], R238 ;  /* 0x000066000a027a25 */ /* 0x000fca00078e00ee */
[----:B------:R-:W-:Y:S01]  /*35a0*/  IADD3 R4, P1, R2, UR26, RZ ;  /* 0x0000001a02047c10 */ /* 0x000fe2000ff3e0ff */
[----:B------:R-:W-:-:S03]  /*35b0*/  IMAD R2, R14, c[0x0][0x1b0], RZ ;  /* 0x00006c000e027a24 */ /* 0x000fc600078e02ff */
[----:B------:R-:W-:Y:S01]  /*35c0*/  IADD3.X R5, R3, UR29, R6, P1, !PT ;  /* 0x0000001d03057c10 */ /* 0x000fe20008ffe406 */
[----:B------:R-:W-:-:S04]  /*35d0*/  IMAD R2, R11, c[0x0][0x1b4], R2 ;  /* 0x00006d000b027a24 */ /* 0x000fc800078e0202 */
[----:B------:R-:W-:-:S05]  /*35e0*/  IMAD.WIDE.U32 R4, R11, c[0x0][0x1b0], R4 ;  /* 0x00006c000b047a25 */ /* 0x000fca00078e0004 */
[----:B--2---:R-:W-:Y:S01]  /*35f0*/  IADD3 R9, R5, R2, RZ ;  /* 0x0000000205097210 */ /* 0x004fe20007ffe0ff */
[----:B------:R-:W-:Y:S05]  /*3600*/  @P6 BRA `(.L_x_931) ;  /* 0x0000018000006947 */ /* 0x000fea0003800000 */
[----:B---3--:R-:W2:Y:S01]  /*3610*/  LDL R7, [R1+0x18] ;  /* 0x0000180001077983 */ /* 0x008ea20000100800 */
        /* <DEDUP_REMOVED lines=23> */
.L_x_931:
[----:B---3--:R-:W-:Y:S05]  /*3790*/  BSYNC B0 ;  /* 0x0000000000007941 */ /* 0x008fea0003800000 */
.L_x_930:
[----:B------:R-:W-:Y:S01]  /*37a0*/  ISETP.GE.AND P5, PT, R15, UR4, PT ;  /* 0x000000040f007c0c */ /* 0x000fe2000bfa6270 */
[----:B------:R-:W-:-:S12]  /*37b0*/  BSSY B0, `(.L_x_932) ;  /* 0x000001e000007945 */ /* 0x000fd80003800000 */
[----:B------:R2:W-:Y:S04]  /*37c0*/  @P5 STS.128 [R0+0xd000], RZ ;  /* 0x00d000ff00005388 */ /* 0x0005e80000000c00 */
[----:B------:R2:W-:Y:S01]  /*37d0*/  @P5 STS.128 [R0+0x11000], RZ ;  /* 0x011000ff00005388 */ /* 0x0005e20000000c00 */
[----:B------:R-:W-:Y:S05]  /*37e0*/  @P5 BRA `(.L_x_933) ;  /* 0x000001a000005947 */ /* 0x000fea0003800000 */
[----:B-1----:R-:W3:Y:S01]  /*37f0*/  LDL R7, [R1+0x18] ;  /* 0x0000180001077983 */ /* 0x002ee20000100800 */
[----:B------:R-:W-:Y:S02]  /*3800*/  IADD3 R6, P1, R19, 0x20, RZ ;  /* 0x0000002013067810 */ /* 0x000fe40007f3e0ff */
[----:B------:R-:W-:Y:S02]  /*3810*/  ISETP.GE.AND P2, PT, R238, c[0x0][0x220], PT ;  /* 0x00008800ee007a0c */ /* 0x000fe40003f46270 */
[----:B------:R-:W-:Y:S01]  /*3820*/  MOV R3, R9 ;  /* 0x0000000900037202 */ /* 0x000fe20000000f00 */
[----:B------:R-:W-:-:S04]  /*3830*/  IMAD.X R2, RZ, RZ, R16, P1 ;  /* 0x000000ffff027224 */ /* 0x000fc800008e0610 */
[----:B------:R-:W-:Y:S02]  /*3840*/  IMAD R8, R2, c[0x0][0x198], RZ ;  /* 0x0000660002087a24 */ /* 0x000fe400078e02ff */
[----:B------:R-:W-:Y:S02]  /*3850*/  IMAD.MOV.U32 R2, RZ, RZ, R4 ;  /* 0x000000ffff027224 */ /* 0x000fe400078e0004 */
[C---:B------:R-:W-:Y:S02]  /*3860*/  IMAD R8, R6.reuse, c[0x0][0x19c], R8 ;  /* 0x0000670006087a24 */ /* 0x040fe400078e0208 */
[----:B------:R-:W-:Y:S01]  /*3870*/  IMAD.WIDE.U32 R2, R6, c[0x0][0x198], R2 ;  /* 0x0000660006027a25 */ /* 0x000fe200078e0002 */
[----:B------:R1:W-:Y:S03]  /*3880*/  @P2 STS.128 [R0+0xd000], RZ ;  /* 0x00d000ff00002388 */ /* 0x0003e60000000c00 */
[----:B------:R-:W-:Y:S01]  /*3890*/  IMAD.IADD R8, R3, 0x1, R8 ;  /* 0x0000000103087824 */ /* 0x000fe200078e0208 */
[----:B------:R-:W-:-:S02]  /*38a0*/  @!P2 LEA R6, P3, R2, c[0x0][0x168], 0x1 ;  /* 0x00005a000206aa11 */ /* 0x000fc400078608ff */
[----:B---3--:R-:W-:Y:S02]  /*38b0*/  ISETP.GE.AND P1, PT, R7, c[0x0][0x220], PT ;  /* 0x0000880007007a0c */ /* 0x008fe40003f26270 */
        /* <DEDUP_REMOVED lines=13> */
.L_x_933:
[----:B------:R-:W-:Y:S05]  /*3990*/  BSYNC B0 ;  /* 0x0000000000007941 */ /* 0x000fea0003800000 */
.L_x_932:
[----:B------:R-:W-:Y:S01]  /*39a0*/  IADD3 R2, R19, 0x40, RZ ;  /* 0x0000004013027810 */ /* 0x000fe20007ffe0ff */
[----:B------:R-:W-:Y:S03]  /*39b0*/  BSSY B0, `(.L_x_934) ;  /* 0x000001f000007945 */ /* 0x000fe60003800000 */
[----:B------:R-:W-:-:S13]  /*39c0*/  ISETP.GE.AND P4, PT, R2, UR4, PT ;  /* 0x0000000402007c0c */ /* 0x000fda000bf86270 */
[----:B------:R3:W-:Y:S04]  /*39d0*/  @P4 STS.128 [R0+0xe000], RZ ;  /* 0x00e000ff00004388 */ /* 0x0007e80000000c00 */
[----:B------:R3:W-:Y:S01]  /*39e0*/  @P4 STS.128 [R0+0x12000], RZ ;  /* 0x012000ff00004388 */ /* 0x0007e20000000c00 */
[----:B------:R-:W-:Y:S05]  /*39f0*/  @P4 BRA `(.L_x_935) ;  /* 0x000001a000004947 */ /* 0x000fea0003800000 */
[----:B-1----:R-:W4:Y:S01]  /*3a00*/  LDL R7, [R1+0x18] ;  /* 0x0000180001077983 */ /* 0x002f220000100800 */
        /* <DEDUP_REMOVED lines=11> */
[----:B----4-:R-:W-:Y:S02]  /*3ac0*/  ISETP.GE.AND P1, PT, R7, c[0x0][0x220], PT ;  /* 0x0000880007007a0c */ /* 0x010fe40003f26270 */
        /* <DEDUP_REMOVED lines=13> */
.L_x_935:
[----:B------:R-:W-:Y:S05]  /*3ba0*/  BSYNC B0 ;  /* 0x0000000000007941 */ /* 0x000fea0003800000 */
.L_x_934:
[----:B------:R-:W-:Y:S01]  /*3bb0*/  IADD3 R2, R19, 0x60, RZ ;  /* 0x0000006013027810 */ /* 0x000fe20007ffe0ff */
[----:B------:R-:W-:Y:S03]  /*3bc0*/  BSSY B0, `(.L_x_936) ;  /* 0x000001e000007945 */ /* 0x000fe60003800000 */
[----:B------:R-:W-:-:S13]  /*3bd0*/  ISETP.GE.AND P3, PT, R2, UR4, PT ;  /* 0x0000000402007c0c */ /* 0x000fda000bf66270 */
[----:B------:R4:W-:Y:S04]  /*3be0*/  @P3 STS.128 [R0+0xf000], RZ ;  /* 0x00f000ff00003388 */ /* 0x0009e80000000c00 */
[----:B------:R4:W-:Y:S01]  /*3bf0*/  @P3 STS.128 [R0+0x13000], RZ ;  /* 0x013000ff00003388 */ /* 0x0009e20000000c00 */
[----:B------:R-:W-:Y:S05]  /*3c00*/  @P3 BRA `(.L_x_937) ;  /* 0x0000019000003947 */ /* 0x000fea0003800000 */
[----:B------:R-:W5:Y:S01]  /*3c10*/  LDL R8, [R1+0x18] ;  /* 0x0000180001087983 */ /* 0x000f620000100800 */
[----:B------:R-:W-:Y:S02]  /*3c20*/  IADD3 R2, P1, R19, 0x60, RZ ;  /* 0x0000006013027810 */ /* 0x000fe40007f3e0ff */
[----:B------:R-:W-:Y:S02]  /*3c30*/  ISETP.GE.AND P2, PT, R238, c[0x0][0x220], PT ;  /* 0x00008800ee007a0c */ /* 0x000fe40003f46270 */
[----:B------:R-:W-:Y:S01]  /*3c40*/  MOV R5, R9 ;  /* 0x0000000900057202 */ /* 0x000fe20000000f00 */
[----:B------:R-:W-:-:S04]  /*3c50*/  IMAD.X R3, RZ, RZ, R16, P1 ;  /* 0x000000ffff037224 */ /* 0x000fc800008e0610 */
[----:B------:R-:W-:Y:S02]  /*3c60*/  IMAD R3, R3, c[0x0][0x198], RZ ;  /* 0x0000660003037a24 */ /* 0x000fe400078e02ff */
[----:B-1----:R-:W-:-:S04]  /*3c70*/  IMAD.WIDE.U32 R6, R2, c[0x0][0x198], R4 ;  /* 0x0000660002067a25 */ /* 0x002fc800078e0004 */
        /* <DEDUP_REMOVED lines=18> */
.L_x_937:
[----:B------:R-:W-:Y:S05]  /*3da0*/  BSYNC B0 ;  /* 0x0000000000007941 */ /* 0x000fea0003800000 */
.L_x_936:
[----:B------:R-:W-:Y:S01]  /*3db0*/  ULDC.64 UR4, c[0x0][0x1a0] ;  /* 0x0000680000047ab9 */ /* 0x000fe20000000a00 */
[----:B-1----:R-:W-:Y:S01]  /*3dc0*/  IMAD.WIDE.U32 R2, R10, c[0x0][0x1a0], R238 ;  /* 0x000068000a027a25 */ /* 0x002fe200078e00ee */
        /* <DEDUP_REMOVED lines=13> */
[----:B------:R-:W5:Y:S01]  /*3ea0*/  LDL R6, [R1+0x18] ;  /* 0x0000180001067983 */ /* 0x000f620000100800 */
        /* <DEDUP_REMOVED lines=23> */
.L_x_939:
[----:B------:R-:W-:Y:S05]  /*4020*/  BSYNC B0 ;  /* 0x0000000000007941 */ /* 0x000fea0003800000 */
.L_x_938:
[----:B------:R1:W-:Y:S01]  /*4030*/  @P5 STS.128 [R0+0x15000], RZ ;  /* 0x015000ff00005388 */ /* 0x0003e20000000c00 */
[----:B------:R-:W-:Y:S03]  /*4040*/  BSSY B0, `(.L_x_940) ;  /* 0x000001d000007945 */ /* 0x000fe60003800000 */
[----:B------:R1:W-:Y:S01]  /*4050*/  @P5 STS.128 [R0+0x19000], RZ ;  /* 0x019000ff00005388 */ /* 0x0003e20000000c00 */
[----:B------:R-:W-:Y:S05]  /*4060*/  @P5 BRA `(.L_x_941) ;  /* 0x000001a000005947 */ /* 0x000fea0003800000 */
[----:B-1----:R-:W5:Y:S01]  /*4070*/  LDL R7, [R1+0x18] ;  /* 0x0000180001077983 */ /* 0x002f620000100800 */
        /* <DEDUP_REMOVED lines=11> */
[----:B-----5:R-:W-:Y:S02]  /*4130*/  ISETP.GE.AND P1, PT, R7, c[0x0][0x220], PT ;  /* 0x0000880007007a0c */ /* 0x020fe40003f26270 */
        /* <DEDUP_REMOVED lines=13> */
.L_x_941:
[----:B------:R-:W-:Y:S05]  /*4210*/  BSYNC B0 ;  /* 0x0000000000007941 */ /* 0x000fea0003800000 */
.L_x_940:
        /* <DEDUP_REMOVED lines=30> */
.L_x_943:
[----:B------:R-:W-:Y:S05]  /*4400*/  BSYNC B0 ;  /* 0x0000000000007941 */ /* 0x000fea0003800000 */
.L_x_942:
[----:B------:R1:W-:Y:S01]  /*4410*/  @P3 STS.128 [R0+0x17000], RZ ;  /* 0x017000ff00003388 */ /* 0x0003e20000000c00 */
[----:B------:R-:W-:Y:S03]  /*4420*/  BSSY B0, `(.L_x_944) ;  /* 0x000001b000007945 */ /* 0x000fe60003800000 */
[----:B------:R1:W-:Y:S01]  /*4430*/  @P3 STS.128 [R0+0x1b000], RZ ;  /* 0x01b000ff00003388 */ /* 0x0003e20000000c00 */
[----:B------:R-:W-:Y:S05]  /*4440*/  @P3 BRA `(.L_x_945) ;  /* 0x0000018000003947 */ /* 0x000fea0003800000 */
[----:B-1----:R-:W5:Y:S01]  /*4450*/  LDL R6, [R1+0x18] ;  /* 0x0000180001067983 */ /* 0x002f620000100800 */
[----:B------:R-:W-:Y:S01]  /*4460*/  IADD3 R2, P1, R19, 0x60, RZ ;  /* 0x0000006013027810 */ /* 0x000fe20007f3e0ff */
[----:B------:R-:W-:Y:S01]  /*4470*/  IMAD.MOV.U32 R5, RZ, RZ, R9 ;  /* 0x000000ffff057224 */ /* 0x000fe200078e0009 */
[----:B------:R-:W-:-:S03]  /*4480*/  ISETP.GE.AND P3, PT, R238, c[0x0][0x220], PT ;  /* 0x00008800ee007a0c */ /* 0x000fc60003f66270 */
[----:B------:R-:W-:-:S04]  /*4490*/  IMAD.X R3, RZ, RZ, R16, P1 ;  /* 0x000000ffff037224 */ /* 0x000fc800008e0610 */
[----:B------:R-:W-:-:S04]  /*44a0*/  IMAD R3, R3, c[0x0][0x1a0], RZ ;  /* 0x0000680003037a24 */ /* 0x000fc800078e02ff */
[----:B------:R-:W-:Y:S02]  /*44b0*/  IMAD R3, R2, c[0x0][0x1a4], R3 ;  /* 0x0000690002037a24 */ /* 0x000fe400078e0203 */
[----:B------:R1:W-:Y:S01]  /*44c0*/  @P3 STS.128 [R0+0x17000], RZ ;  /* 0x017000ff00003388 */ /* 0x0003e20000000c00 */
[----:B-----5:R-:W-:Y:S01]  /*44d0*/  ISETP.GE.AND P2, PT, R6, c[0x0][0x220], PT ;  /* 0x0000880006007a0c */ /* 0x020fe20003f46270 */
[----:B------:R-:W-:-:S04]  /*44e0*/  IMAD.WIDE.U32 R6, R2, c[0x0][0x1a0], R4 ;  /* 0x0000680002067a25 */ /* 0x000fc800078e0004 */
[----:B------:R-:W-:Y:S01]  /*44f0*/  IMAD.IADD R3, R7, 0x1, R3 ;  /* 0x0000000107037824 */ /* 0x000fe200078e0203 */
[----:B------:R-:W-:-:S04]  /*4500*/  @!P3 LEA R4, P4, R6, c[0x0][0x170], 0x1 ;  /* 0x00005c000604ba11 */ /* 0x000fc800078808ff */
[----:B------:R-:W-:-:S03]  /*4510*/  @!P3 LEA.HI.X R5, R6, c[0x0][0x174], R3, 0x1, P4 ;  /* 0x00005d000605ba11 */ /* 0x000fc600020f0c03 */
[C---:B------:R-:W-:Y:S02]  /*4520*/  @!P2 LEA R2, P1, R6.reuse, c[0x0][0x170], 0x1 ;  /* 0x00005c000602aa11 */ /* 0x040fe400078208ff */
[----:B------:R-:W-:Y:S01]  /*4530*/  @!PT LDS RZ, [RZ] ;  /* 0x00000000fffff984 */ /* 0x000fe20000000800 */
[----:B------:R-:W-:Y:S01]  /*4540*/  @!PT LDS RZ, [RZ] ;  /* 0x00000000fffff984 */ /* 0x000fe20000000800 */
[----:B------:R-:W-:Y:S01]  /*4550*/  @!PT LDS RZ, [RZ] ;  /* 0x00000000fffff984 */ /* 0x000fe20000000800 */
[----:B------:R1:W-:Y:S02]  /*4560*/  @!P3 LDGSTS.E.BYPASS.LTC128B.128 [R0+0x17000], [R4.64] ;  /* 0x170000000400bfae */ /* 0x0003e4000b901d4e */
[----:B------:R-:W-:Y:S02]  /*4570*/  @!P2 LEA.HI.X R3, R6, c[0x0][0x174], R3, 0x1, P1 ;  /* 0x00005d000603aa11 */ /* 0x000fe400008f0c03 */
[----:B------:R1:W-:Y:S04]  /*4580*/  @P2 STS.128 [R0+0x1b000], RZ ;  /* 0x01b000ff00002388 */ /* 0x0003e80000000c00 */
[----:B------:R-:W-:Y:S01]  /*4590*/  @!PT LDS RZ, [RZ] ;  /* 0x00000000fffff984 */ /* 0x000fe20000000800 */
[----:B------:R-:W-:Y:S01]  /*45a0*/  @!PT LDS RZ, [RZ] ;  /* 0x00000000fffff984 */ /* 0x000fe20000000800 */
[----:B------:R-:W-:Y:S01]  /*45b0*/  @!PT LDS RZ, [RZ] ;  /* 0x00000000fffff984 */ /* 0x000fe20000000800 */
[----:B------:R1:W-:Y:S03]  /*45c0*/  @!P2 LDGSTS.E.BYPASS.LTC128B.128 [R0+0x1b000], [R2.64+0x80] ;  /* 0x1b0000800200afae */ /* 0x0003e6000b901d4e */
.L_x_945:
[----:B------:R-:W-:Y:S05]  /*45d0*/  BSYNC B0 ;  /* 0x0000000000007941 */ /* 0x000fea0003800000 */
.L_x_944:
[----:B------:R-:W-:Y:S01]  /*45e0*/  ULDC.64 UR6, c[0x0][0x318] ;  /* 0x0000c60000067ab9 */ /* 0x000fe20000000a00 */
[----:B-1----:R-:W-:Y:S01]  /*45f0*/  IMAD.MOV.U32 R6, RZ, RZ, c[0x0][0x308] ;  /* 0x0000c200ff067624 */ /* 0x002fe200078e00ff */
[----:B------:R-:W-:Y:S01]  /*4600*/  UISETP.NE.U32.AND UP1, UPT, URZ, UR6, UPT ;  /* 0x000000063f00728c */ /* 0x000fe2000bf25070 */
[----:B------:R-:W-:Y:S01]  /*4610*/  IMAD.MOV.U32 R7, RZ, RZ, c[0x0][0x30c] ;  /* 0x0000c300ff077624 */ /* 0x000fe200078e00ff */
[----:B------:R-:W-:Y:S01]  /*4620*/  ULDC.64 UR8, c[0x0][0x320] ;  /* 0x0000c80000087ab9 */ /* 0x000fe20000000a00 */
[----:B------:R-:W1:Y:S01]  /*4630*/  S2R R4, SR_TID.X ;  /* 0x0000000000047919 */ /* 0x000e620000002100 */
[----:B------:R-:W-:Y:S01]  /*4640*/  UISETP.NE.AND.EX UP1, UPT, URZ, UR7, UPT, UP1 ;  /* 0x000000073f00728c */ /* 0x000fe2000bf25310 */
[----:B------:R-:W-:-:S02]  /*4650*/  IMAD.SHL.U32 R5, R17, 0x20, RZ ;  /* 0x0000002011057824 */ /* 0x000fc400078e00ff */
[----:B------:R-:W0:Y:S03]  /*4660*/  LDGDEPBAR ;  /* 0x00000000000079af */ /* 0x000e260000000000 */
[----:B------:R-:W-:-:S05]  /*4670*/  PLOP3.LUT P1, PT, PT, PT, UP1, 0x80, 0x0 ;  /* 0x000000000000781c */ /* 0x000fca0003f2f018 */
[----:B------:R-:W-:Y:S02]  /*4680*/  @UP1 UMOV UR4, UR34 ;  /* 0x0000002200041c82 */ /* 0x000fe40008000000 */
[----:B------:R-:W-:Y:S02]  /*4690*/  @UP1 UMOV UR5, UR58 ;  /* 0x0000003a00051c82 */ /* 0x000fe40008000000 */
[----:B------:R-:W-:Y:S02]  /*46a0*/  @UP1 UIMAD.WIDE.U32 UR4, UR31, UR8, UR4 ;  /* 0x000000081f0412a5 */ /* 0x000fe4000f8e0004 */
[----:B------:R-:W-:Y:S02]  /*46b0*/  @UP1 UIMAD UR8, UR38, UR8, URZ ;  /* 0x00000008260812a4 */ /* 0x000fe4000f8e023f */
[----:B------:R-:W-:Y:S02]  /*46c0*/  @UP1 ULEA UR6, UP0, UR4, UR6, 0x2 ;  /* 0x0000000604061291 */ /* 0x000fe4000f80103f */
[----:B------:R-:W-:-:S04]  /*46d0*/  @UP1 UIMAD UR9, UR31, UR9, UR8 ;  /* 0x000000091f0912a4 */ /* 0x000fc8000f8e0208 */
[----:B------:R-:W-:Y:S01]  /*46e0*/  @UP1 UIADD3 UR9, UR5, UR9, URZ ;  /* 0x0000000905091290 */ /* 0x000fe2000fffe03f */
[----:B------:R-:W-:-:S03]  /*46f0*/  IMAD.U32 R2, RZ, RZ, UR6 ;  /* 0x00000006ff027e24 */ /* 0x000fc6000f8e00ff */
[----:B------:R-:W-:-:S06]  /*4700*/  @UP1 ULEA.HI.X UR7, UR4, UR7, UR9, 0x2, UP0 ;  /* 0x0000000704071291 */ /* 0x000fcc00080f1409 */
[----:B------:R-:W-:-:S05]  /*4710*/  IMAD.U32 R3, RZ, RZ, UR7 ;  /* 0x00000007ff037e24 */ /* 0x000fca000f8e00ff */
[----:B--234-:R2:W3:Y:S04]  /*4720*/  @P1 LDG.E R0, [R2.64] ;  /* 0x0000000e02001981 */ /* 0x01c4e8000c1e1900 */
[----:B--2---:R2:W4:Y:S04]  /*4730*/  LDG.E.64 R2, [R6.64+0x8] ;  /* 0x0000080e06027981 */ /* 0x004528000c1e1b00 */
[----:B--2---:R-:W2:Y:S01]  /*4740*/  LDG.E.64 R6, [R6.64] ;  /* 0x0000000e06067981 */ /* 0x004ea2000c1e1b00 */
[----:B-1----:R-:W-:Y:S01]  /*4750*/  IMAD.SHL.U32 R4, R4, 0x2, RZ ;  /* 0x0000000204047824 */ /* 0x002fe200078e00ff */
[----:B------:R-:W3:Y:S01]  /*4760*/  @P1 MUFU.RCP R8, c[0x0][0x238] ;  /* 0x00008e0000081b08 */ /* 0x000ee20000001000 */
[----:B------:R-:W-:Y:S01]  /*4770*/  IMAD.MOV.U32 R236, RZ, RZ, R223 ;  /* 0x000000ffffec7224 */ /* 0x000fe200078e00df */
[----:B------:R-:W-:Y:S01]  /*4780*/  CS2R R158, SRZ ;  /* 0x00000000009e7805 */ /* 0x000fe2000001ff00 */
[----:B------:R-:W-:Y:S01]  /*4790*/  CS2R R156, SRZ ;  /* 0x00000000009c7805 */ /* 0x000fe2000001ff00 */
[----:B------:R-:W-:Y:S01]  /*47a0*/  LOP3.LUT R5, R5, 0x6, R4, 0xf8, !PT ;  /* 0x0000000605057812 */ /* 0x000fe200078ef804 */
[----:B------:R-:W-:Y:S01]  /*47b0*/  IMAD.U32 R4, RZ, RZ, UR23 ;  /* 0x00000017ff047e24 */ /* 0x000fe2000f8e00ff */
[----:B------:R-:W-:Y:S01]  /*47c0*/  CS2R R162, SRZ ;  /* 0x0000000000a27805 */ /* 0x000fe2000001ff00 */
[----:B------:R-:W-:Y:S01]  /*47d0*/  CS2R R160, SRZ ;  /* 0x0000000000a07805 */ /* 0x000fe2000001ff00 */
[----:B------:R-:W-:Y:S01]  /*47e0*/  CS2R R154, SRZ ;  /* 0x00000000009a7805 */ /* 0x000fe2000001ff00 */
[----:B------:R-:W-:Y:S01]  /*47f0*/  IMAD R237, R4, 0x80, R5 ;  /* 0x0000008004ed7824 */ /* 0x000fe200078e0205 */
[----:B------:R-:W-:Y:S01]  /*4800*/  SHF.R.S32.HI R4, RZ, 0x1f, R13 ;  /* 0x0000001fff047819 */ /* 0x000fe2000001140d */
[----:B------:R-:W-:Y:S01]  /*4810*/  CS2R R152, SRZ ;  /* 0x0000000000987805 */ /* 0x000fe2000001ff00 */
[----:B------:R-:W-:Y:S01]  /*4820*/  CS2R R150, SRZ ;  /* 0x0000000000967805 */ /* 0x000fe2000001ff00 */
[----:B------:R-:W-:Y:S01]  /*4830*/  I2F R251, R237 ;  /* 0x000000ed00fb7306 */ /* 0x000fe20000201400 */
[C---:B------:R-:W-:Y:S01]  /*4840*/  IADD3 R250, R237.reuse, 0x19, RZ ;  /* 0x00000019edfa7810 */ /* 0x040fe20007ffe0ff */
[----:B------:R-:W-:Y:S01]  /*4850*/  CS2R R148, SRZ ;  /* 0x0000000000947805 */ /* 0x000fe2000001ff00 */
        /* <DEDUP_REMOVED lines=10> */
[----:B------:R-:W-:Y:S01]  /*4900*/  IADD3 R244, R237, 0x1, RZ ;  /* 0x00000001edf47810 */ /* 0x000fe20007ffe0ff */
[----:B------:R-:W-:Y:S01]  /*4910*/  CS2R R136, SRZ ;  /* 0x0000000000887805 */ /* 0x000fe2000001ff00 */
[----:B------:R-:W-:Y:S01]  /*4920*/  CS2R R134, SRZ ;  /* 0x0000000000867805 */ /* 0x000fe2000001ff00 */
[----:B------:R-:W-:Y:S01]  /*4930*/  CS2R R132, SRZ ;  /* 0x0000000000847805 */ /* 0x000fe2000001ff00 */
[----:B------:R-:W-:Y:S01]  /*4940*/  I2F R252, R244 ;  /* 0x000000f400fc7306 */ /* 0x000fe20000201400 */
        /* <DEDUP_REMOVED lines=48> */
[----:B------:R-:W-:Y:S01]  /*4c50*/  IMAD.MOV.U32 R222, RZ, RZ, 0x20 ;  /* 0x00000020ffde7424 */ /* 0x000fe200078e00ff */
[----:B------:R-:W-:Y:S01]  /*4c60*/  UMOV UR7, URZ ;  /* 0x0000003f00077c82 */ /* 0x000fe20008000000 */
[----:B------:R-:W-:-:S02]  /*4c70*/  IMAD.MOV.U32 R221, RZ, RZ, 0x40 ;  /* 0x00000040ffdd7424 */ /* 0x000fc400078e00ff */
[----:B------:R-:W-:Y:S02]  /*4c80*/  IMAD.SHL.U32 R212, R220, 0x2, RZ ;  /* 0x00000002dcd47824 */ /* 0x000fe400078e00ff */
[----:B---3--:R-:W-:-:S04]  /*4c90*/  @P1 FMUL.FTZ R0, R0, R8 ;  /* 0x0000000800001220 */ /* 0x008fc80000410000 */
[----:B------:R1:W3:Y:S01]  /*4ca0*/  @P1 R2UR UR4, R0 ;  /* 0x00000000000413c2 */ /* 0x0002e200000e0000 */
[----:B----4-:R-:W-:Y:S02]  /*4cb0*/  IADD3 R13, P3, P2, R2, UR44, R13 ;  /* 0x0000002c020d7c10 */ /* 0x010fe4000fa7e00d */
[----:B------:R-:W-:Y:S01]  /*4cc0*/  IADD3 R2, R219, 0x2000, RZ ;  /* 0x00002000db027810 */ /* 0x000fe20007ffe0ff */
[----:B-1----:R-:W-:Y:S01]  /*4cd0*/  IMAD.U32 R0, RZ, RZ, UR23 ;  /* 0x00000017ff007e24 */ /* 0x002fe2000f8e00ff */
[----:B------:R-:W-:Y:S01]  /*4ce0*/  IADD3.X R4, R3, UR48, R4, P3, P2 ;  /* 0x0000003003047c10 */ /* 0x000fe20009fe4404 */
[----:B---3--:R-:W-:Y:S01]  /*4cf0*/  @UP1 UMOV UR7, UR4 ;  /* 0x0000000400071c82 */ /* 0x008fe20008000000 */
[----:B------:R-:W-:Y:S01]  /*4d00*/  SEL R2, R2, R219, !P0 ;  /* 0x000000db02027207 */ /* 0x000fe20004000000 */
[----:B------:R-:W-:Y:S01]  /*4d10*/  IMAD R0, R0, 0x4, R17 ;  /* 0x0000000400007824 */ /* 0x000fe200078e0211 */
[----:B------:R-:W-:-:S03]  /*4d20*/  IADD3 R3, R220, 0x2000, RZ ;  /* 0x00002000dc037810 */ /* 0x000fc60007ffe0ff */
[----:B------:R-:W-:Y:S01]  /*4d30*/  IMAD.SHL.U32 R210, R2, 0x2, RZ ;  /* 0x0000000202d27824 */ /* 0x000fe200078e00ff */
[----:B------:R-:W-:-:S05]  /*4d40*/  SEL R3, R3, R220, !P0 ;  /* 0x000000dc03037207 */ /* 0x000fca0004000000 */
[----:B------:R-:W-:Y:S02]  /*4d50*/  IMAD.SHL.U32 R214, R3, 0x2, RZ ;  /* 0x0000000203d67824 */ /* 0x000fe400078e00ff */
[----:B------:R-:W-:Y:S01]  /*4d60*/  I2F R3, R249 ;  /* 0x000000f900037306 */ /* 0x000fe20000201400 */
[----:B--2---:R-:W1:Y:S08]  /*4d70*/  R2UR UR12, R6 ;  /* 0x00000000060c73c2 */ /* 0x004e7000000e0000 */
[----:B------:R-:W2:Y:S01]  /*4d80*/  R2UR UR11, R7 ;  /* 0x00000000070b73c2 */ /* 0x000ea200000e0000 */
[----:B-1----:R-:W-:-:S02]  /*4d90*/  LOP3.LUT R2, R4, UR12, RZ, 0x3c, !PT ;  /* 0x0000000c04027c12 */ /* 0x002fc4000f8e3cff */
[----:B------:R-:W-:Y:S03]  /*4da0*/  I2F R4, R245 ;  /* 0x000000f500047306 */ /* 0x000fe60000201400 */
[----:B------:R1:W-:Y:S01]  /*4db0*/  STL [R1+0x3c], R2 ;  /* 0x00003c0201007387 */ /* 0x0003e20000100800 */
[----:B--2---:R-:W-:-:S04]  /*4dc0*/  LOP3.LUT R0, R0, UR11, RZ, 0x3c, !PT ;  /* 0x0000000b00007c12 */ /* 0x004fc8000f8e3cff */
[----:B-1----:R-:W1:Y:S02]  /*4dd0*/  I2F R2, R250 ;  /* 0x000000fa00027306 */ /* 0x002e640000201400 */
[----:B-1----:R1:W-:Y:S04]  /*4de0*/  STL [R1+0x14], R2 ;  /* 0x0000140201007387 */ /* 0x0023e80000100800 */
[----:B------:R2:W-:Y:S02]  /*4df0*/  STL [R1+0x10], R3 ;  /* 0x0000100301007387 */ /* 0x0005e40000100800 */
[----:B-1----:R-:W1:Y:S08]  /*4e00*/  I2F R2, R248 ;  /* 0x000000f800027306 */ /* 0x002e700000201400 */
[----:B--2---:R-:W2:Y:S01]  /*4e10*/  I2F R3, R247 ;  /* 0x000000f700037306 */ /* 0x004ea20000201400 */
[----:B-1----:R1:W-:Y:S04]  /*4e20*/  STL [R1+0xc], R2 ;  /* 0x00000c0201007387 */ /* 0x0023e80000100800 */
[----:B--2---:R-:W-:Y:S03]  /*4e30*/  STL [R1+0x8], R3 ;  /* 0x0000080301007387 */ /* 0x004fe60000100800 */
[----:B-1----:R-:W1:Y:S02]  /*4e40*/  I2F R2, R246 ;  /* 0x000000f600027306 */ /* 0x002e640000201400 */
[----:B-1----:R1:W-:Y:S04]  /*4e50*/  STL [R1+0x4], R2 ;  /* 0x0000040201007387 */ /* 0x0023e80000100800 */
[----:B------:R-:W-:Y:S01]  /*4e60*/  STL [R1], R4 ;  /* 0x0000000401007387 */ /* 0x000fe20000100800 */
[----:B-1----:R-:W-:-:S05]  /*4e70*/  IMAD.WIDE.U32 R2, R13, -0x2daee0ad, RZ ;  /* 0xd2511f530d027825 */ /* 0x002fca00078e00ff */
[----:B------:R-:W-:Y:S01]  /*4e80*/  LOP3.LUT R0, R3, R0, RZ, 0x3c, !PT ;  /* 0x0000000003007212 */ /* 0x000fe200078e3cff */
[----:B------:R1:W-:Y:S04]  /*4e90*/  STL.64 [R1+0x40], R2 ;  /* 0x0000400201007387 */ /* 0x0003e80000100a00 */
[----:B-1----:R-:W-:-:S05]  /*4ea0*/  IMAD.WIDE.U32 R2, R0, -0x326172a9, RZ ;  /* 0xcd9e8d5700027825 */ /* 0x002fca00078e00ff */
[----:B------:R1:W-:Y:S02]  /*4eb0*/  STL.64 [R1+0x28], R2 ;  /* 0x0000280201007387 */ /* 0x0003e40000100a00 */
.L_x_948:
[----:B------:R-:W2:Y:S01]  /*4ec0*/  LDL R0, [R1+0x54] ;  /* 0x0000540001007983 */ /* 0x000ea20000100800 */
[----:B------:R-:W-:Y:S02]  /*4ed0*/  USHF.L.U32 UR4, UR23, 0x7, URZ ;  /* 0x0000000717047899 */ /* 0x000fe4000800063f */
[----:B------:R-:W-:Y:S01]  /*4ee0*/  USHF.L.U32 UR8, UR10, 0x6, URZ ;  /* 0x000000060a087899 */ /* 0x000fe2000800063f */
[----:B------:R-:W0:Y:S01]  /*4ef0*/  LDGDEPBAR ;  /* 0x00000000000079af */ /* 0x000e220000000000 */
[----:B------:R-:W-:Y:S02]  /*4f00*/  UIADD3 UR6, UR21, 0x80, UR4 ;  /* 0x0000008015067890 */ /* 0x000fe4000fffe004 */
[----:B------:R-:W-:Y:S02]  /*4f10*/  UIADD3 UR4, UR4, 0x80, URZ ;  /* 0x0000008004047890 */ /* 0x000fe4000fffe03f */
[----:B------:R-:W-:Y:S02]  /*4f20*/  UIADD3 UR6, UR6, -UR13, URZ ;  /* 0x8000000d06067290 */ /* 0x000fe4000fffe03f */
[----:B------:R-:W-:Y:S01]  /*4f30*/  UIADD3 UR5, UR12, -0x61c88647, URZ ;  /* 0x9e3779b90c057890 */ /* 0x000fe2000fffe03f */
[----:B------:R-:W3:Y:S01]  /*4f40*/  LDL R231, [R1+0x50] ;  /* 0x0000500001e77983 */ /* 0x000ee20000100800 */
[----:B------:R-:W-:Y:S02]  /*4f50*/  UISETP.GE.AND UP0, UPT, UR8, UR6, UPT ;  /* 0x000000060800728c */ /* 0x000fe4000bf06270 */
[----:B------:R-:W-:Y:S01]  /*4f60*/  UIADD3 UR6, UR11, -0x4498517b, URZ ;  /* 0xbb67ae850b067890 */ /* 0x000fe2000fffe03f */
[----:B------:R-:W4:Y:S01]  /*4f70*/  LDL R230, [R1+0x3c] ;  /* 0x00003c0001e67983 */ /* 0x000f220000100800 */
[----:B------:R-:W-:Y:S02]  /*4f80*/  UISETP.LT.AND UP0, UPT, UR4, UR13, UP0 ;  /* 0x0000000d0400728c */ /* 0x000fe40008701270 */
[----:B------:R-:W-:Y:S01]  /*4f90*/  UIADD3 UR4, UR11, 0x76cf5d0a, URZ ;  /* 0x76cf5d0a0b047890 */ /* 0x000fe2000fffe03f */
[----:B------:R-:W3:Y:S01]  /*4fa0*/  LDL.64 R226, [R1+0x28] ;  /* 0x0000280001e27983 */ /* 0x000ee20000100a00 */
[----:B------:R-:W-:Y:S05]  /*4fb0*/  UISETP.GT.AND UP3, UPT, UR10, UR20, UPT ;  /* 0x000000140a00728c */ /* 0x000fea000bf64270 */
[----:B------:R-:W3:Y:S01]  /*4fc0*/  LDL.64 R228, [R1+0x40] ;  /* 0x0000400001e47983 */ /* 0x000ee20000100a00 */
[----:B------:R-:W-:Y:S05]  /*4fd0*/  DEPBAR.LE SB0, 0x0 ;  /* 0x000080000000791a */ /* 0x000fea0000000000 */
        /* <DEDUP_REMOVED lines=11> */
[-C--:B------:R-:W-:Y:S07]  /*5090*/  HMMA.16816.F32 R12, R28, R18.reuse, RZ ;  /* 0x000000121c0c723c */ /* 0x080fee00000018ff */
[----:B------:R-:W-:Y:S01]  /*50a0*/  LDSM.16.M88.4 R204, [R216+0xc800] ;  /* 0x00c80000d8cc783b */ /* 0x000fe20000000200 */
[C---:B------:R-:W-:Y:S08]  /*50b0*/  HMMA.16816.F32 R16, R32.reuse, R18, RZ ;  /* 0x000000122010723c */ /* 0x040ff000000018ff */
[-C--:B------:R-:W-:Y:S08]  /*50c0*/  HMMA.16816.F32 R20, R32, R164.reuse, RZ ;  /* 0x000000a42014723c */ /* 0x080ff000000018ff */
[C---:B------:R-:W-:Y:S08]  /*50d0*/  HMMA.16816.F32 R24, R28.reuse, R164, RZ ;  /* 0x000000a41c18723c */ /* 0x040ff000000018ff */
[-C--:B------:R-:W-:Y:S08]  /*50e0*/  HMMA.16816.F32 R28, R28, R166.reuse, RZ ;  /* 0x000000a61c1c723c */ /* 0x080ff000000018ff */
[----:B------:R-:W-:Y:S02]  /*50f0*/  HMMA.16816.F32 R32, R32, R166, RZ ;  /* 0x000000a62020723c */ /* 0x000fe400000018ff */
[----:B--2---:R-:W-:Y:S02]  /*5100*/  R2P PR, R0, 0x6 ;  /* 0x0000000600007804 */ /* 0x004fe40000000000 */
[----:B------:R-:W-:Y:S03]  /*5110*/  PLOP3.LUT P0, PT, PT, PT, UP0, 0x80, 0x0 ;  /* 0x000000000000781c */ /* 0x000fe60003f0f008 */
[----:B-----5:R-:W-:Y:S02]  /*5120*/  SEL R211, R222, 0xffffffe0, !P1 ;  /* 0xffffffe0ded37807 */ /* 0x020fe40004800000 */
[----:B------:R-:W-:Y:S01]  /*5130*/  SEL R213, R221, 0xffffffc0, !P2 ;  /* 0xffffffc0ddd57807 */ /* 0x000fe20005000000 */
[----:B------:R-:W2:Y:S02]  /*5140*/  LDL R222, [R1+0x1c] ;  /* 0x00001c0001de7983 */ /* 0x000ea40000100800 */
[C---:B------:R-:W-:Y:S02]  /*5150*/  IMAD.IADD R0, R214.reuse, 0x1, R211 ;  /* 0x00000001d6007824 */ /* 0x040fe400078e02d3 */
[--C-:B------:R-:W-:Y:S02]  /*5160*/  IMAD.IADD R3, R214, 0x1, R213.reuse ;  /* 0x00000001d6037824 */ /* 0x100fe400078e02d5 */
[----:B------:R-:W-:Y:S01]  /*5170*/  IMAD.IADD R2, R0, 0x1, R213 ;  /* 0x0000000100027824 */ /* 0x000fe200078e02d5 */
[----:B------:R-:W1:Y:S08]  /*5180*/  LDSM.16.M88.4 R168, [R0] ;  /* 0x0000000000a8783b */ /* 0x000e700000000200 */
[----:B------:R-:W3:Y:S08]  /*5190*/  LDSM.16.M88.4 R176, [R0+0x1000] ;  /* 0x0010000000b0783b */ /* 0x000ef00000000200 */
[----:B------:R-:W4:Y:S08]  /*51a0*/  LDSM.16.M88.4 R184, [R3] ;  /* 0x0000000003b8783b */ /* 0x000f300000000200 */
[----:B------:R-:W4:Y:S08]  /*51b0*/  LDSM.16.M88.4 R192, [R3+0x1000] ;  /* 0x0010000003c0783b */ /* 0x000f300000000200 */
[----:B------:R-:W-:Y:S01]  /*51c0*/  LDSM.16.M88.4 R164, [R2] ;  /* 0x0000000002a4783b */ /* 0x000fe20000000200 */
[-C--:B-1----:R-:W-:Y:S07]  /*51d0*/  HMMA.16816.F32 R4, R168, R172.reuse, R4 ;  /* 0x000000aca804723c */ /* 0x082fee0000001804 */
[----:B------:R-:W-:Y:S01]  /*51e0*/  LDSM.16.M88.4 R200, [R2+0x1000] ;  /* 0x0010000002c8783b */ /* 0x000fe20000000200 */
[C---:B---3--:R-:W-:Y:S08]  /*51f0*/  HMMA.16816.F32 R8, R176.reuse, R172, R8 ;  /* 0x000000acb008723c */ /* 0x048ff00000001808 */
[-C--:B------:R-:W-:Y:S08]  /*5200*/  HMMA.16816.F32 R12, R176, R174.reuse, R12 ;  /* 0x000000aeb00c723c */ /* 0x080ff0000000180c */
[C---:B------:R-:W-:Y:S01]  /*5210*/  HMMA.16816.F32 R16, R168.reuse, R174, R16 ;  /* 0x000000aea810723c */ /* 0x040fe20000001810 */
[----:B------:R-:W1:Y:S07]  /*5220*/  LDSM.16.M88.4 R172, [R216+0xc000] ;  /* 0x00c00000d8ac783b */ /* 0x000e6e0000000200 */
[-C--:B------:R-:W-:Y:S08]  /*5230*/  HMMA.16816.F32 R20, R168, R180.reuse, R20 ;  /* 0x000000b4a814723c */ /* 0x080ff00000001814 */
[C---:B------:R-:W-:Y:S08]  /*5240*/  HMMA.16816.F32 R24, R176.reuse, R180, R24 ;  /* 0x000000b4b018723c */ /* 0x040ff00000001818 */
[-C--:B------:R-:W-:Y:S01]  /*5250*/  HMMA.16816.F32 R28, R176, R182.reuse, R28 ;  /* 0x000000b6b01c723c */ /* 0x080fe2000000181c */
[----:B------:R-:W-:Y:S07]  /*5260*/  LDSM.16.M88.4 R176, [R218+0x10000] ;  /* 0x01000000dab0783b */ /* 0x000fee0000000200 */
[----:B------:R-:W-:Y:S01]  /*5270*/  HMMA.16816.F32 R32, R168, R182, R32 ;  /* 0x000000b6a820723c */ /* 0x000fe20000001820 */
[----:B------:R-:W3:Y:S07]  /*5280*/  LDSM.16.M88.4 R168, [R214+0x2000] ;  /* 0x00200000d6a8783b */ /* 0x000eee0000000200 */
[-C--:B----4-:R-:W-:Y:S01]  /*5290*/  HMMA.16816.F32 R4, R184, R188.reuse, R4 ;  /* 0x000000bcb804723c */ /* 0x090fe20000001804 */
[----:B------:R-:W4:Y:S07]  /*52a0*/  LDSM.16.M88.4 R180, [R214+0x3000] ;  /* 0x00300000d6b4783b */ /* 0x000f2e0000000200 */
[C---:B------:R-:W-:Y:S08]  /*52b0*/  HMMA.16816.F32 R8, R192.reuse, R188, R8 ;  /* 0x000000bcc008723c */ /* 0x040ff00000001808 */
[-C--:B------:R-:W-:Y:S08]  /*52c0*/  HMMA.16816.F32 R12, R192, R190.reuse, R12 ;  /* 0x000000bec00c723c */ /* 0x080ff0000000180c */
[C---:B------:R-:W-:Y:S01]  /*52d0*/  HMMA.16816.F32 R16, R184.reuse, R190, R16 ;  /* 0x000000beb810723c */ /* 0x040fe20000001810 */
[----:B------:R-:W3:Y:S07]  /*52e0*/  LDSM.16.M88.4 R188, [R218+0x10800] ;  /* 0x01080000dabc783b */ /* 0x000eee0000000200 */
[-C--:B------:R-:W-:Y:S08]  /*52f0*/  HMMA.16816.F32 R20, R184, R196.reuse, R20 ;  /* 0x000000c4b814723c */ /* 0x080ff00000001814 */
[C---:B------:R-:W-:Y:S08]  /*5300*/  HMMA.16816.F32 R24, R192.reuse, R196, R24 ;  /* 0x000000c4c018723c */ /* 0x040ff00000001818 */
[-C--:B------:R-:W-:Y:S01]  /*5310*/  HMMA.16816.F32 R28, R192, R198.reuse, R28 ;  /* 0x000000c6c01c723c */ /* 0x080fe2000000181c */
[----:B------:R-:W-:Y:S07]  /*5320*/  LDSM.16.M88.4 R192, [R0+0x3000] ;  /* 0x0030000000c0783b */ /* 0x000fee0000000200 */
[----:B------:R-:W-:Y:S01]  /*5330*/  HMMA.16816.F32 R32, R184, R198, R32 ;  /* 0x000000c6b820723c */ /* 0x000fe20000001820 */
[----:B------:R-:W-:Y:S07]  /*5340*/  LDSM.16.M88.4 R184, [R215+0x10000] ;  /* 0x01000000d7b8783b */ /* 0x000fee0000000200 */
[-C--:B-1----:R-:W-:Y:S01]  /*5350*/  HMMA.16816.F32 R4, R164, R172.reuse, R4 ;  /* 0x000000aca404723c */ /* 0x082fe20000001804 */
[----:B------:R-:W-:Y:S07]  /*5360*/  LDSM.16.M88.4 R196, [R215+0x10800] ;  /* 0x01080000d7c4783b */ /* 0x000fee0000000200 */
[C---:B------:R-:W-:Y:S08]  /*5370*/  HMMA.16816.F32 R8, R200.reuse, R172, R8 ;  /* 0x000000acc808723c */ /* 0x040ff00000001808 */
[-C--:B------:R-:W-:Y:S08]  /*5380*/  HMMA.16816.F32 R12, R200, R174.reuse, R12 ;  /* 0x000000aec80c723c */ /* 0x080ff0000000180c */
[C---:B------:R-:W-:Y:S01]  /*5390*/  HMMA.16816.F32 R16, R164.reuse, R174, R16 ;  /* 0x000000aea410723c */ /* 0x040fe20000001810 */
[----:B------:R1:W2:Y:S07]  /*53a0*/  LDSM.16.M88.4 R172, [R0+0x2000] ;  /* 0x0020000000ac783b */ /* 0x0002ae0000000200 */
[-C--:B------:R-:W-:Y:S08]  /*53b0*/  HMMA.16816.F32 R20, R164, R204.reuse, R20 ;  /* 0x000000cca414723c */ /* 0x080ff00000001814 */
[C---:B------:R-:W-:Y:S08]  /*53c0*/  HMMA.16816.F32 R24, R200.reuse, R204, R24 ;  /* 0x000000ccc818723c */ /* 0x040ff00000001818 */
[-C--:B------:R-:W-:Y:S01]  /*53d0*/  HMMA.16816.F32 R28, R200, R206.reuse, R28 ;  /* 0x000000cec81c723c */ /* 0x080fe2000000181c */
[----:B------:R-:W-:Y:S03]  /*53e0*/  LDSM.16.M88.4 R200, [R3+0x3000] ;  /* 0x0030000003c8783b */ /* 0x000fe60000000200 */
[----:B-1----:R-:W-:Y:S04]  /*53f0*/  IMAD.U32 R0, RZ, RZ, UR10 ;  /* 0x0000000aff007e24 */ /* 0x002fe8000f8e00ff */
[----:B------:R-:W-:Y:S01]  /*5400*/  HMMA.16816.F32 R32, R164, R206, R32 ;  /* 0x000000cea420723c */ /* 0x000fe20000001820 */
[----:B------:R-:W-:Y:S03]  /*5410*/  LDSM.16.M88.4 R164, [R3+0x2000] ;  /* 0x0020000003a4783b */ /* 0x000fe60000000200 */
[----:B------:R-:W-:Y:S04]  /*5420*/  IMAD R0, R0, 0x4, R231 ;  /* 0x0000000400007824 */ /* 0x000fe800078e02e7 */
[-C--:B---3--:R-:W-:Y:S01]  /*5430*/  HMMA.16816.F32 R4, R168, R176.reuse, R4 ;  /* 0x000000b0a804723c */ /* 0x088fe20000001804 */
[----:B------:R-:W-:Y:S07]  /*5440*/  LDSM.16.M88.4 R204, [R217+0x10800] ;  /* 0x01080000d9cc783b */ /* 0x000fee0000000200 */
[C---:B----4-:R-:W-:Y:S08]  /*5450*/  HMMA.16816.F32 R8, R180.reuse, R176, R8 ;  /* 0x000000b0b408723c */ /* 0x050ff00000001808 */
[-C--:B------:R-:W-:Y:S08]  /*5460*/  HMMA.16816.F32 R12, R180, R178.reuse, R12 ;  /* 0x000000b2b40c723c */ /* 0x080ff0000000180c */
[C---:B------:R-:W-:Y:S01]  /*5470*/  HMMA.16816.F32 R16, R168.reuse, R178, R16 ;  /* 0x000000b2a810723c */ /* 0x040fe20000001810 */
[----:B------:R-:W1:Y:S07]  /*5480*/  LDSM.16.M88.4 R176, [R217+0x10000] ;  /* 0x01000000d9b0783b */ /* 0x000e6e0000000200 */
[-C--:B------:R-:W-:Y:S08]  /*5490*/  HMMA.16816.F32 R20, R168, R188.reuse, R20 ;  /* 0x000000bca814723c */ /* 0x080ff00000001814 */
[C---:B------:R-:W-:Y:S08]  /*54a0*/  HMMA.16816.F32 R24, R180.reuse, R188, R24 ;  /* 0x000000bcb418723c */ /* 0x040ff00000001818 */
[-C--:B------:R-:W-:Y:S07]  /*54b0*/  HMMA.16816.F32 R28, R180, R190.reuse, R28 ;  /* 0x000000beb41c723c */ /* 0x080fee000000181c */
[C---:B------:R-:W-:Y:S01]  /*54c0*/  IMAD.WIDE.U32 R180, R0.reuse, -0x326172a9, RZ ;  /* 0xcd9e8d5700b47825 */ /* 0x040fe200078e00ff */
[----:B------:R-:W-:Y:S01]  /*54d0*/  HMMA.16816.F32 R32, R168, R190, R32 ;  /* 0x000000bea820723c */ /* 0x000fe20000001820 */
[----:B------:R-:W-:Y:S03]  /*54e0*/  LDSM.16.M88.4 R168, [R2+0x2000] ;  /* 0x0020000002a8783b */ /* 0x000fe60000000200 */
[-C--:B------:R-:W-:Y:S02]  /*54f0*/  LOP3.LUT R182, R181, R230.reuse, RZ, 0x3c, !PT ;  /* 0x000000e6b5b67212 */ /* 0x080fe400078e3cff */
[----:B------:R-:W-:Y:S02]  /*5500*/  LOP3.LUT R181, R227, UR5, R180, 0x96, !PT ;  /* 0x00000005e3b57c12 */ /* 0x000fe4000f8e96b4 */
[-C--:B--2---:R-:W-:Y:S05]  /*5510*/  HMMA.16816.F32 R4, R172, R184.reuse, R4 ;  /* 0x000000b8ac04723c */ /* 0x084fea0000001804 */
[----:B------:R-:W-:Y:S03]  /*5520*/  IMAD.WIDE.U32 R188, R181, -0x2daee0ad, RZ ;  /* 0xd2511f53b5bc7825 */ /* 0x000fe600078e00ff */
[C---:B------:R-:W-:Y:S08]  /*5530*/  HMMA.16816.F32 R8, R192.reuse, R184, R8 ;  /* 0x000000b8c008723c */ /* 0x040ff00000001808 */
[-C--:B------:R-:W-:Y:S08]  /*5540*/  HMMA.16816.F32 R12, R192, R186.reuse, R12 ;  /* 0x000000bac00c723c */ /* 0x080ff0000000180c */
[C---:B------:R-:W-:Y:S08]  /*5550*/  HMMA.16816.F32 R16, R172.reuse, R186, R16 ;  /* 0x000000baac10723c */ /* 0x040ff00000001810 */
[-C--:B------:R-:W-:Y:S08]  /*5560*/  HMMA.16816.F32 R20, R172, R196.reuse, R20 ;  /* 0x000000c4ac14723c */ /* 0x080ff00000001814 */
[C---:B------:R-:W-:Y:S08]  /*5570*/  HMMA.16816.F32 R24, R192.reuse, R196, R24 ;  /* 0x000000c4c018723c */ /* 0x040ff00000001818 */
[-C--:B------:R-:W-:Y:S01]  /*5580*/  HMMA.16816.F32 R28, R192, R198.reuse, R28 ;  /* 0x000000c6c01c723c */ /* 0x080fe2000000181c */
[----:B------:R-:W2:Y:S04]  /*5590*/  LDL R193, [R1+0x34] ;  /* 0x0000340001c17983 */ /* 0x000ea80000100800 */
[----:B------:R-:W3:Y:S03]  /*55a0*/  LDL R192, [R1+0x38] ;  /* 0x0000380001c07983 */ /* 0x000ee60000100800 */
[----:B------:R-:W-:Y:S01]  /*55b0*/  HMMA.16816.F32 R32, R172, R198, R32 ;  /* 0x000000c6ac20723c */ /* 0x000fe20000001820 */
[----:B------:R-:W4:Y:S04]  /*55c0*/  LDL R195, [R1] ;  /* 0x0000000001c37983 */ /* 0x000f280000100800 */
[----:B------:R-:W4:Y:S03]  /*55d0*/  LDL R194, [R1+0x4] ;  /* 0x0000040001c27983 */ /* 0x000f260000100800 */
[-C--:B-1----:R-:W-:Y:S01]  /*55e0*/  HMMA.16816.F32 R4, R164, R176.reuse, R4 ;  /* 0x000000b0a404723c */ /* 0x082fe20000001804 */
[----:B------:R-:W1:Y:S07]  /*55f0*/  LDSM.16.M88.4 R172, [R216+0x10000] ;  /* 0x01000000d8ac783b */ /* 0x000e6e0000000200 */
[C---:B------:R-:W-:Y:S08]  /*5600*/  HMMA.16816.F32 R8, R200.reuse, R176, R8 ;  /* 0x000000b0c808723c */ /* 0x040ff00000001808 */
[-C--:B------:R-:W-:Y:S08]  /*5610*/  HMMA.16816.F32 R12, R200, R178.reuse, R12 ;  /* 0x000000b2c80c723c */ /* 0x080ff0000000180c */
[C---:B------:R-:W-:Y:S01]  /*5620*/  HMMA.16816.F32 R16, R164.reuse, R178, R16 ;  /* 0x000000b2a410723c */ /* 0x040fe20000001810 */
[----:B------:R1:W1:Y:S07]  /*5630*/  LDSM.16.M88.4 R176, [R2+0x3000] ;  /* 0x0030000002b0783b */ /* 0x00026e0000000200 */
[-C--:B------:R-:W-:Y:S08]  /*5640*/  HMMA.16816.F32 R20, R164, R204.reuse, R20 ;  /* 0x000000cca414723c */ /* 0x080ff00000001814 */
[C---:B------:R-:W-:Y:S08]  /*5650*/  HMMA.16816.F32 R24, R200.reuse, R204, R24 ;  /* 0x000000ccc818723c */ /* 0x040ff00000001818 */
[-C--:B------:R-:W-:Y:S04]  /*5660*/  HMMA.16816.F32 R28, R200, R206.reuse, R28 ;  /* 0x000000cec81c723c */ /* 0x080fe8000000181c */
[----:B-1----:R-:W-:Y:S02]  /*5670*/  IADD3 R2, R0, 0x2, RZ ;  /* 0x0000000200027810 */ /* 0x002fe40007ffe0ff */
[----:B------:R-:W-:Y:S01]  /*5680*/  LOP3.LUT R0, R228, UR6, RZ, 0x3c, !PT ;  /* 0x00000006e4007c12 */ /* 0x000fe2000f8e3cff */
[----:B------:R-:W-:Y:S01]  /*5690*/  UIADD3 UR6, UR11, -0x126145ec, URZ ;  /* 0xed9eba140b067890 */ /* 0x000fe2000fffe03f */
[----:B------:R-:W-:Y:S04]  /*56a0*/  HMMA.16816.F32 R32, R164, R206, R32 ;  /* 0x000000cea420723c */ /* 0x000fe80000001820 */
[----:B------:R-:W-:Y:S04]  /*56b0*/  IMAD.WIDE.U32 R2, R2, -0x326172a9, RZ ;  /* 0xcd9e8d5702027825 */ /* 0x000fe800078e00ff */
[-C--:B------:R-:W-:Y:S05]  /*56c0*/  HMMA.16816.F32 R4, R168, R172.reuse, R4 ;  /* 0x000000aca804723c */ /* 0x080fea0000001804 */
[----:B------:R-:W-:Y:S01]  /*56d0*/  LOP3.LUT R180, R227, UR5, R2, 0x96, !PT ;  /* 0x00000005e3b47c12 */ /* 0x000fe2000f8e9602 */
[----:B------:R-:W-:Y:S01]  /*56e0*/  IMAD.WIDE.U32 R164, R182, -0x2daee0ad, RZ ;  /* 0xd2511f53b6a47825 */ /* 0x000fe200078e00ff */
[----:B------:R-:W-:Y:S01]  /*56f0*/  LOP3.LUT R3, R3, R230, RZ, 0x3c, !PT ;  /* 0x000000e603037212 */ /* 0x000fe200078e3cff */
[C---:B------:R-:W-:Y:S01]  /*5700*/  HMMA.16816.F32 R8, R176.reuse, R172, R8 ;  /* 0x000000acb008723c */ /* 0x040fe20000001808 */
[----:B------:R-:W-:Y:S03]  /*5710*/  UIADD3 UR5, UR12, 0x3c6ef372, URZ ;  /* 0x3c6ef3720c057890 */ /* 0x000fe6000fffe03f */
[----:B------:R-:W-:Y:S01]  /*5720*/  IMAD.WIDE.U32 R2, R3, -0x2daee0ad, RZ ;  /* 0xd2511f5303027825 */ /* 0x000fe200078e00ff */
[----:B------:R-:W-:Y:S02]  /*5730*/  LOP3.LUT R186, R189, UR4, R164, 0x96, !PT ;  /* 0x00000004bdba7c12 */ /* 0x000fe4000f8e96a4 */
[----:B------:R-:W-:Y:S01]  /*5740*/  LOP3.LUT R165, R0, R165, RZ, 0x3c, !PT ;  /* 0x000000a500a57212 */ /* 0x000fe200078e3cff */
[-C--:B------:R-:W-:Y:S01]  /*5750*/  HMMA.16816.F32 R12, R176, R174.reuse, R12 ;  /* 0x000000aeb00c723c */ /* 0x080fe2000000180c */
[----:B------:R-:W-:Y:S01]  /*5760*/  IMAD.U32 R164, RZ, RZ, UR21 ;  /* 0x00000015ffa47e24 */ /* 0x000fe2000f8e00ff */
[----:B------:R-:W4:Y:S02]  /*5770*/  LDL R189, [R1+0x10] ;  /* 0x0000100001bd7983 */ /* 0x000f240000100800 */
[----:B------:R-:W-:Y:S01]  /*5780*/  IMAD.WIDE.U32 R190, R180, -0x2daee0ad, RZ ;  /* 0xd2511f53b4be7825 */ /* 0x000fe200078e00ff */
[----:B------:R-:W-:Y:S02]  /*5790*/  LOP3.LUT R167, R0, R3, RZ, 0x3c, !PT ;  /* 0x0000000300a77212 */ /* 0x000fe400078e3cff */
[----:B------:R-:W-:Y:S01]  /*57a0*/  @!P0 IADD3 R164, -R164, 0x1, R222 ;  /* 0x00000001a4a48810 */ /* 0x000fe20007ffe1de */
[C---:B------:R-:W-:Y:S04]  /*57b0*/  HMMA.16816.F32 R16, R168.reuse, R174, R16 ;  /* 0x000000aea810723c */ /* 0x040fe80000001810 */
[----:B------:R-:W-:Y:S01]  /*57c0*/  LOP3.LUT R182, R191, UR4, R2, 0x96, !PT ;  /* 0x00000004bfb67c12 */ /* 0x000fe2000f8e9602 */
[----:B------:R-:W-:Y:S01]  /*57d0*/  UIADD3 UR4, UR12, -0x255992d5, URZ ;  /* 0xdaa66d2b0c047890 */ /* 0x000fe2000fffe03f */
[----:B------:R-:W-:Y:S01]  /*57e0*/  IMAD.WIDE.U32 R2, R165, -0x326172a9, RZ ;  /* 0xcd9e8d57a5027825 */ /* 0x000fe200078e00ff */
[----:B------:R-:W-:Y:S01]  /*57f0*/  LOP3.LUT R0, R226, UR5, RZ, 0x3c, !PT ;  /* 0x00000005e2007c12 */ /* 0x000fe2000f8e3cff */
[----:B------:R-:W-:Y:S04]  /*5800*/  UIADD3 UR5, UR11, 0x32370b8f, URZ ;  /* 0x32370b8f0b057890 */ /* 0x000fe8000fffe03f */
[----:B------:R-:W-:Y:S01]  /*5810*/  IMAD.WIDE.U32 R186, R186, -0x326172a9, RZ ;  /* 0xcd9e8d57baba7825 */ /* 0x000fe200078e00ff */
[----:B------:R-:W-:Y:S02]  /*5820*/  LOP3.LUT R166, R0, R3, RZ, 0x3c, !PT ;  /* 0x0000000300a67212 */ /* 0x000fe400078e3cff */
[----:B------:R-:W4:Y:S01]  /*5830*/  LDL R3, [R1+0x20] ;  /* 0x0000200001037983 */ /* 0x000f220000100800 */
[----:B------:R-:W-:Y:S01]  /*5840*/  IMAD.U32 R165, RZ, RZ, UR8 ;  /* 0x00000008ffa57e24 */ /* 0x000fe2000f8e00ff */
[----:B------:R-:W-:Y:S01]  /*5850*/  LOP3.LUT R184, R187, UR4, R2, 0x96, !PT ;  /* 0x00000004bbb87c12 */ /* 0x000fe2000f8e9602 */
[----:B------:R-:W-:Y:S02]  /*5860*/  FFMA.FTZ R4, R251, UR7, R4 ;  /* 0x00000007fb047c23 */ /* 0x000fe40008010004 */
[----:B------:R-:W-:Y:S01]  /*5870*/  FFMA.FTZ R5, R252, UR7, R5 ;  /* 0x00000007fc057c23 */ /* 0x000fe20008010005 */
[----:B------:R-:W-:Y:S01]  /*5880*/  @!P0 IADD3 R2, R165, UR13, R164 ;  /* 0x0000000da5028c10 */ /* 0x000fe2000fffe0a4 */
[----:B------:R-:W-:Y:S03]  /*5890*/  IMAD.WIDE.U32 R164, R167, -0x326172a9, RZ ;  /* 0xcd9e8d57a7a47825 */ /* 0x000fe600078e00ff */
[----:B------:R-:W-:Y:S01]  /*58a0*/  @!P0 IMNMX R180, R2, UR13, PT ;  /* 0x0000000d02b48c17 */ /* 0x000fe2000b800200 */
[----:B------:R-:W-:Y:S01]  /*58b0*/  FFMA.FTZ R6, R251, UR7, R6 ;  /* 0x00000007fb067c23 */ /* 0x000fe20008010006 */
[----:B------:R-:W-:Y:S01]  /*58c0*/  LOP3.LUT R187, R0, R165, RZ, 0x3c, !PT ;  /* 0x000000a500bb7212 */ /* 0x000fe200078e3cff */
[----:B------:R-:W-:Y:S01]  /*58d0*/  FFMA.FTZ R7, R252, UR7, R7 ;  /* 0x00000007fc077c23 */ /* 0x000fe20008010007 */
[----:B------:R-:W4:Y:S01]  /*58e0*/  LDL R0, [R1+0x30] ;  /* 0x0000300001007983 */ /* 0x000f220000100800 */
[-C--:B------:R-:W-:Y:S01]  /*58f0*/  @!P0 ISETP.GE.AND P2, PT, R237, R180.reuse, PT ;  /* 0x000000b4ed00820c */ /* 0x080fe20003f46270 */
[C---:B------:R-:W-:Y:S01]  /*5900*/  FFMA.FTZ R10, R251.reuse, UR7, R10 ;  /* 0x00000007fb0a7c23 */ /* 0x040fe2000801000a */
[----:B------:R-:W-:Y:S01]  /*5910*/  @!P0 IADD3 R173, R2, 0x8, RZ ;  /* 0x0000000802ad8810 */ /* 0x000fe20007ffe0ff */
[----:B------:R-:W-:Y:S01]  /*5920*/  FFMA.FTZ R9, R252, UR7, R9 ;  /* 0x00000007fc097c23 */ /* 0x000fe20008010009 */
[----:B------:R-:W-:Y:S01]  /*5930*/  @!P0 FSEL R4, R4, -INF , !P2 ;  /* 0xff80000004048808 */ /* 0x000fe20005000000 */
[----:B------:R-:W-:Y:S01]  /*5940*/  FFMA.FTZ R11, R252, UR7, R11 ;  /* 0x00000007fc0b7c23 */ /* 0x000fe2000801000b */
[-C--:B------:R-:W-:Y:S01]  /*5950*/  @!P0 ISETP.GE.AND P2, PT, R244, R180.reuse, PT ;  /* 0x000000b4f400820c */ /* 0x080fe20003f46270 */
[----:B------:R-:W-:Y:S01]  /*5960*/  FFMA.FTZ R8, R251, UR7, R8 ;  /* 0x00000007fb087c23 */ /* 0x000fe20008010008 */
[----:B------:R-:W-:Y:S01]  /*5970*/  @!P0 IMNMX R173, R173, UR13, PT ;  /* 0x0000000dadad8c17 */ /* 0x000fe2000b800200 */
[----:B------:R-:W-:Y:S01]  /*5980*/  IMAD.WIDE.U32 R166, R166, -0x2daee0ad, RZ ;  /* 0xd2511f53a6a67825 */ /* 0x000fe200078e00ff */
[----:B------:R-:W-:Y:S02]  /*5990*/  @!P0 FSEL R5, R5, -INF , !P2 ;  /* 0xff80000005058808 */ /* 0x000fe40005000000 */
[-C--:B------:R-:W-:Y:S01]  /*59a0*/  @!P0 ISETP.GE.AND P2, PT, R237, R173.reuse, PT ;  /* 0x000000aded00820c */ /* 0x080fe20003f46270 */
[----:B------:R-:W-:Y:S01]  /*59b0*/  IMAD.WIDE.U32 R182, R182, -0x326172a9, RZ ;  /* 0xcd9e8d57b6b67825 */ /* 0x000fe200078e00ff */
[-C--:B------:R-:W-:Y:S02]  /*59c0*/  @!P0 ISETP.GE.AND P3, PT, R244, R173.reuse, PT ;  /* 0x000000adf400820c */ /* 0x080fe40003f66270 */
[----:B------:R-:W-:Y:S01]  /*59d0*/  @!P0 FSEL R6, R6, -INF , !P2 ;  /* 0xff80000006068808 */ /* 0x000fe20005000000 */
[----:B------:R-:W-:Y:S01]  /*59e0*/  IMAD.WIDE.U32 R184, R184, -0x2daee0ad, RZ ;  /* 0xd2511f53b8b87825 */ /* 0x000fe200078e00ff */
[----:B------:R-:W-:Y:S02]  /*59f0*/  @!P0 FSEL R7, R7, -INF , !P3 ;  /* 0xff80000007078808 */ /* 0x000fe40005800000 */
[-C--:B------:R-:W-:Y:S02]  /*5a00*/  @!P0 ISETP.GE.AND P4, PT, R245, R180.reuse, PT ;  /* 0x000000b4f500820c */ /* 0x080fe40003f86270 */
[-C--:B------:R-:W-:Y:S02]  /*5a10*/  @!P0 ISETP.GE.AND P6, PT, R246, R180.reuse, PT ;  /* 0x000000b4f600820c */ /* 0x080fe40003fc6270 */
[----:B------:R-:W-:Y:S02]  /*5a20*/  @!P0 ISETP.GE.AND P5, PT, R248, R180, PT ;  /* 0x000000b4f800820c */ /* 0x000fe40003fa6270 */
[----:B------:R-:W-:Y:S01]  /*5a30*/  LOP3.LUT R183, R183, UR4, R164, 0x96, !PT ;  /* 0x00000004b7b77c12 */ /* 0x000fe2000f8e96a4 */
[----:B------:R-:W-:Y:S01]  /*5a40*/  UIADD3 UR4, UR12, 0x78dde6e4, URZ ;  /* 0x78dde6e40c047890 */ /* 0x000fe2000fffe03f */
[----:B------:R-:W-:Y:S02]  /*5a50*/  LOP3.LUT R188, R167, UR5, R188, 0x96, !PT ;  /* 0x00000005a7bc7c12 */ /* 0x000fe4000f8e96bc */
[----:B------:R-:W-:Y:S01]  /*5a60*/  LOP3.LUT R185, R185, UR6, R166, 0x96, !PT ;  /* 0x00000006b9b97c12 */ /* 0x000fe2000f8e96a6 */
[----:B------:R-:W-:Y:S01]  /*5a70*/  IMAD.WIDE.U32 R174, R183, -0x2daee0ad, RZ ;  /* 0xd2511f53b7ae7825 */ /* 0x000fe200078e00ff */
[----:B------:R-:W1:Y:S02]  /*5a80*/  LDSM.16.M88.4 R164, [R216+0x10800] ;  /* 0x01080000d8a4783b */ /* 0x000e640000000200 */
[-C--:B-1----:R-:W-:Y:S08]  /*5a90*/  HMMA.16816.F32 R20, R168, R164.reuse, R20 ;  /* 0x000000a4a814723c */ /* 0x082ff00000001814 */
[C---:B------:R-:W-:Y:S07]  /*5aa0*/  HMMA.16816.F32 R24, R176.reuse, R164, R24 ;  /* 0x000000a4b018723c */ /* 0x040fee0000001818 */
[----:B------:R-:W-:Y:S01]  /*5ab0*/  IMAD.WIDE.U32 R164, R185, -0x326172a9, RZ ;  /* 0xcd9e8d57b9a47825 */ /* 0x000fe200078e00ff */
[-C--:B------:R-:W-:Y:S08]  /*5ac0*/  HMMA.16816.F32 R28, R176, R166.reuse, R28 ;  /* 0x000000a6b01c723c */ /* 0x080ff0000000181c */
[----:B------:R-:W-:Y:S04]  /*5ad0*/  HMMA.16816.F32 R32, R168, R166, R32 ;  /* 0x000000a6a820723c */ /* 0x000fe80000001820 */
[C---:B--2---:R-:W-:Y:S01]  /*5ae0*/  FMUL.FTZ R181, R193.reuse, 1.4426950216293334961 ;  /* 0x3fb8aa3bc1b57820 */ /* 0x044fe20000410000 */
[----:B------:R-:W-:Y:S02]  /*5af0*/  FSETP.NEU.FTZ.AND P1, PT, R193, -INF , PT ;  /* 0xff800000c100780b */ /* 0x000fe40003f3d000 */
[----:B------:R-:W2:Y:S01]  /*5b00*/  LDL R193, [R1+0x8] ;  /* 0x0000080001c17983 */ /* 0x000ea20000100800 */
[C---:B---3--:R-:W-:Y:S01]  /*5b10*/  FMUL.FTZ R172, R192.reuse, 1.4426950216293334961 ;  /* 0x3fb8aa3bc0ac7820 */ /* 0x048fe20000410000 */
[----:B------:R-:W-:Y:S02]  /*5b20*/  FSEL R181, R181, RZ, P1 ;  /* 0x000000ffb5b57208 */ /* 0x000fe40000800000 */
[----:B------:R-:W-:Y:S01]  /*5b30*/  FSETP.NEU.FTZ.AND P1, PT, R192, -INF , PT ;  /* 0xff800000c000780b */ /* 0x000fe20003f3d000 */
[C---:B----4-:R-:W-:Y:S01]  /*5b40*/  FFMA.FTZ R12, R195.reuse, UR7, R12 ;  /* 0x00000007c30c7c23 */ /* 0x050fe2000801000c */
[----:B------:R-:W2:Y:S01]  /*5b50*/  LDL R192, [R1+0xc] ;  /* 0x00000c0001c07983 */ /* 0x000ea20000100800 */
[----:B------:R-:W-:Y:S01]  /*5b60*/  FFMA.FTZ R4, R4, c[0x0][0x23c], -R181 ;  /* 0x00008f0004047a23 */ /* 0x000fe200000108b5 */
[----:B------:R-:W-:Y:S01]  /*5b70*/  FSEL R172, R172, RZ, P1 ;  /* 0x000000ffacac7208 */ /* 0x000fe20000800000 */
[----:B------:R-:W-:Y:S02]  /*5b80*/  FFMA.FTZ R14, R195, UR7, R14 ;  /* 0x00000007c30e7c23 */ /* 0x000fe4000801000e */
[----:B------:R-:W-:Y:S01]  /*5b90*/  MUFU.EX2 R204, R4 ;  /* 0x0000000400cc7308 */ /* 0x000fe20000000800 */
[C---:B------:R-:W-:Y:S02]  /*5ba0*/  FFMA.FTZ R13, R194.reuse, UR7, R13 ;  /* 0x00000007c20d7c23 */ /* 0x040fe4000801000d */
[----:B------:R-:W-:Y:S02]  /*5bb0*/  FFMA.FTZ R15, R194, UR7, R15 ;  /* 0x00000007c20f7c23 */ /* 0x000fe4000801000f */
[--C-:B------:R-:W-:Y:S02]  /*5bc0*/  FFMA.FTZ R6, R6, c[0x0][0x23c], -R172.reuse ;  /* 0x00008f0006067a23 */ /* 0x100fe400000108ac */
[----:B------:R-:W-:Y:S02]  /*5bd0*/  FFMA.FTZ R7, R7, c[0x0][0x23c], -R172 ;  /* 0x00008f0007077a23 */ /* 0x000fe400000108ac */
[----:B------:R-:W-:Y:S01]  /*5be0*/  FFMA.FTZ R5, R5, c[0x0][0x23c], -R181 ;  /* 0x00008f0005057a23 */ /* 0x000fe200000108b5 */
[----:B------:R-:W-:Y:S01]  /*5bf0*/  MUFU.EX2 R202, R6 ;  /* 0x0000000600ca7308 */ /* 0x000fe20000000800 */
[C---:B------:R-:W-:Y:S02]  /*5c00*/  FFMA.FTZ R16, R195.reuse, UR7, R16 ;  /* 0x00000007c3107c23 */ /* 0x040fe40008010010 */
[----:B------:R-:W-:Y:S02]  /*5c10*/  FFMA.FTZ R18, R195, UR7, R18 ;  /* 0x00000007c3127c23 */ /* 0x000fe40008010012 */
[----:B------:R-:W-:Y:S01]  /*5c20*/  FFMA.FTZ R17, R194, UR7, R17 ;  /* 0x00000007c2117c23 */ /* 0x000fe20008010011 */
[----:B------:R-:W-:Y:S01]  /*5c30*/  @!P0 FSEL R16, R16, -INF , !P4 ;  /* 0xff80000010108808 */ /* 0x000fe20006000000 */
[----:B------:R-:W-:Y:S01]  /*5c40*/  FFMA.FTZ R19, R194, UR7, R19 ;  /* 0x00000007c2137c23 */ /* 0x000fe20008010013 */
[-C--:B------:R-:W-:Y:S02]  /*5c50*/  @!P0 ISETP.GE.AND P4, PT, R245, R173.reuse, PT ;  /* 0x000000adf500820c */ /* 0x080fe40003f86270 */
[----:B------:R1:W-:Y:S01]  /*5c60*/  MUFU.EX2 R226, R7 ;  /* 0x0000000700e27308 */ /* 0x0003e20000000800 */
[----:B------:R-:W-:Y:S01]  /*5c70*/  @!P0 FSEL R17, R17, -INF , !P6 ;  /* 0xff80000011118808 */ /* 0x000fe20007000000 */
[--C-:B------:R-:W-:Y:S01]  /*5c80*/  FFMA.FTZ R16, R16, c[0x0][0x23c], -R181.reuse ;  /* 0x00008f0010107a23 */ /* 0x100fe200000108b5 */
[----:B------:R-:W-:Y:S02]  /*5c90*/  @!P0 FSEL R18, R18, -INF , !P4 ;  /* 0xff80000012128808 */ /* 0x000fe40006000000 */
[-C--:B------:R-:W-:Y:S01]  /*5ca0*/  @!P0 ISETP.GE.AND P6, PT, R246, R173.reuse, PT ;  /* 0x000000adf600820c */ /* 0x080fe20003fc6270 */
[----:B------:R-:W-:Y:S01]  /*5cb0*/  FFMA.FTZ R17, R17, c[0x0][0x23c], -R181 ;  /* 0x00008f0011117a23 */ /* 0x000fe200000108b5 */
[-C--:B------:R-:W-:Y:S01]  /*5cc0*/  @!P0 ISETP.GE.AND P4, PT, R247, R173.reuse, PT ;  /* 0x000000adf700820c */ /* 0x080fe20003f86270 */
[--C-:B------:R-:W-:Y:S01]  /*5cd0*/  FFMA.FTZ R18, R18, c[0x0][0x23c], -R172.reuse ;  /* 0x00008f0012127a23 */ /* 0x100fe200000108ac */
[----:B------:R-:W-:Y:S01]  /*5ce0*/  @!P0 FSEL R19, R19, -INF , !P6 ;  /* 0xff80000013138808 */ /* 0x000fe20007000000 */
[----:B------:R4:W-:Y:S01]  /*5cf0*/  MUFU.EX2 R203, R5 ;  /* 0x0000000500cb7308 */ /* 0x0009e20000000800 */
[-C--:B------:R-:W-:Y:S03]  /*5d00*/  @!P0 ISETP.GE.AND P6, PT, R248, R173.reuse, PT ;  /* 0x000000adf800820c */ /* 0x080fe60003fc6270 */
[----:B------:R-:W-:Y:S06]  /*5d10*/  FFMA.FTZ R19, R19, c[0x0][0x23c], -R172 ;  /* 0x00008f0013137a23 */ /* 0x000fec00000108ac */
[----:B------:R-:W-:Y:S01]  /*5d20*/  MUFU.EX2 R199, R18 ;  /* 0x0000001200c77308 */ /* 0x000fe20000000800 */
[----:B-1----:R-:W-:Y:S09]  /*5d30*/  IMAD.WIDE.U32 R6, R187, -0x2daee0ad, RZ ;  /* 0xd2511f53bb067825 */ /* 0x002ff200078e00ff */
[----:B------:R-:W-:Y:S01]  /*5d40*/  MUFU.EX2 R201, R16 ;  /* 0x0000001000c97308 */ /* 0x000fe20000000800 */
[----:B----4-:R-:W-:Y:S01]  /*5d50*/  LOP3.LUT R5, R7, UR5, R190, 0x96, !PT ;  /* 0x0000000507057c12 */ /* 0x010fe2000f8e96be */
[----:B------:R-:W-:Y:S08]  /*5d60*/  UIADD3 UR5, UR12, 0x1715609d, URZ ;  /* 0x1715609d0c057890 */ /* 0x000ff0000fffe03f */
[----:B------:R-:W-:Y:S10]  /*5d70*/  MUFU.EX2 R200, R17 ;  /* 0x0000001100c87308 */ /* 0x000ff40000000800 */
[----:B------:R-:W-:Y:S01]  /*5d80*/  MUFU.EX2 R198, R19 ;  /* 0x0000001300c67308 */ /* 0x000fe20000000800 */
[C---:B------:R-:W-:Y:S02]  /*5d90*/  FFMA.FTZ R28, R189.reuse, UR7, R28 ;  /* 0x00000007bd1c7c23 */ /* 0x040fe4000801001c */
[C---:B------:R-:W-:Y:S02]  /*5da0*/  FFMA.FTZ R30, R189.reuse, UR7, R30 ;  /* 0x00000007bd1e7c23 */ /* 0x040fe4000801001e */
[C---:B------:R-:W-:Y:S02]  /*5db0*/  FFMA.FTZ R32, R189.reuse, UR7, R32 ;  /* 0x00000007bd207c23 */ /* 0x040fe40008010020 */
[----:B------:R-:W-:Y:S01]  /*5dc0*/  FFMA.FTZ R34, R189, UR7, R34 ;  /* 0x00000007bd227c23 */ /* 0x000fe20008010022 */
[C---:B------:R-:W-:Y:S01]  /*5dd0*/  FSETP.NEU.FTZ.AND P2, PT, R3.reuse, -INF , PT ;  /* 0xff8000000300780b */ /* 0x040fe20003f5d000 */
[----:B------:R-:W-:Y:S05]  /*5de0*/  FMUL.FTZ R4, R3, 1.4426950216293334961 ;  /* 0x3fb8aa3b03047820 */ /* 0x000fea0000410000 */
[----:B------:R-:W-:Y:S02]  /*5df0*/  FSEL R4, R4, RZ, P2 ;  /* 0x000000ff04047208 */ /* 0x000fe40001000000 */
[C---:B------:R-:W-:Y:S01]  /*5e00*/  FSETP.NEU.FTZ.AND P1, PT, R0.reuse, -INF , PT ;  /* 0xff8000000000780b */ /* 0x040fe20003f3d000 */
[----:B------:R-:W-:Y:S01]  /*5e10*/  FMUL.FTZ R3, R0, 1.4426950216293334961 ;  /* 0x3fb8aa3b00037820 */ /* 0x000fe20000410000 */
[C---:B------:R-:W-:Y:S02]  /*5e20*/  @!P0 IADD3 R0, R2.reuse, 0x20, RZ ;  /* 0x0000002002008810 */ /* 0x040fe40007ffe0ff */
[----:B------:R-:W-:Y:S02]  /*5e30*/  @!P0 IADD3 R2, R2, 0x28, RZ ;  /* 0x0000002802028810 */ /* 0x000fe40007ffe0ff */
[----:B------:R-:W-:Y:S02]  /*5e40*/  @!P0 IMNMX R0, R0, UR13, PT ;  /* 0x0000000d00008c17 */ /* 0x000fe4000b800200 */
[----:B------:R-:W-:Y:S02]  /*5e50*/  @!P0 IMNMX R2, R2, UR13, PT ;  /* 0x0000000d02028c17 */ /* 0x000fe4000b800200 */
[----:B------:R-:W-:Y:S02]  /*5e60*/  @!P0 ISETP.GE.AND P3, PT, R244, R0, PT ;  /* 0x00000000f400820c */ /* 0x000fe40003f66270 */
[----:B------:R-:W-:Y:S02]  /*5e70*/  @!P0 ISETP.GE.AND P2, PT, R237, R2, PT ;  /* 0x00000002ed00820c */ /* 0x000fe40003f46270 */
[----:B------:R-:W-:Y:S02]  /*5e80*/  @!P0 FSEL R9, R9, -INF , !P3 ;  /* 0xff80000009098808 */ /* 0x000fe40005800000 */
[----:B------:R-:W-:Y:S02]  /*5e90*/  @!P0 FSEL R10, R10, -INF , !P2 ;  /* 0xff8000000a0a8808 */ /* 0x000fe40005000000 */
[----:B------:R-:W-:Y:S01]  /*5ea0*/  @!P0 ISETP.GE.AND P2, PT, R245, R0, PT ;  /* 0x00000000f500820c */ /* 0x000fe20003f46270 */
[--C-:B------:R-:W-:Y:S01]  /*5eb0*/  FFMA.FTZ R9, R9, c[0x0][0x23c], -R4.reuse ;  /* 0x00008f0009097a23 */ /* 0x100fe20000010804 */
[-C--:B------:R-:W-:Y:S02]  /*5ec0*/  @!P0 ISETP.GE.AND P3, PT, R244, R2.reuse, PT ;  /* 0x00000002f400820c */ /* 0x080fe40003f66270 */
[----:B------:R-:W-:Y:S01]  /*5ed0*/  @!P0 FSEL R12, R12, -INF , !P2 ;  /* 0xff8000000c0c8808 */ /* 0x000fe20005000000 */
[----:B------:R1:W-:Y:S01]  /*5ee0*/  MUFU.EX2 R228, R9 ;  /* 0x0000000900e47308 */ /* 0x0003e20000000800 */
[----:B------:R-:W-:Y:S02]  /*5ef0*/  @!P0 ISETP.GE.AND P2, PT, R245, R2, PT ;  /* 0x00000002f500820c */ /* 0x000fe40003f46270 */
[----:B------:R-:W-:Y:S01]  /*5f00*/  FSEL R3, R3, RZ, P1 ;  /* 0x000000ff03037208 */ /* 0x000fe20000800000 */
[--C-:B------:R-:W-:Y:S01]  /*5f10*/  FFMA.FTZ R12, R12, c[0x0][0x23c], -R4.reuse ;  /* 0x00008f000c0c7a23 */ /* 0x100fe20000010804 */
[-C--:B------:R-:W-:Y:S02]  /*5f20*/  @!P0 ISETP.GE.AND P1, PT, R237, R0.reuse, PT ;  /* 0x00000000ed00820c */ /* 0x080fe40003f26270 */
[----:B------:R-:W-:Y:S01]  /*5f30*/  @!P0 FSEL R11, R11, -INF , !P3 ;  /* 0xff8000000b0b8808 */ /* 0x000fe20005800000 */
[--C-:B------:R-:W-:Y:S01]  /*5f40*/  FFMA.FTZ R10, R10, c[0x0][0x23c], -R3.reuse ;  /* 0x00008f000a0a7a23 */ /* 0x100fe20000010803 */
[----:B------:R-:W-:Y:S01]  /*5f50*/  @!P0 ISETP.GE.AND P3, PT, R246, R0, PT ;  /* 0x00000000f600820c */ /* 0x000fe20003f66270 */
[----:B------:R-:W-:Y:S01]  /*5f60*/  MUFU.EX2 R205, R12 ;  /* 0x0000000c00cd7308 */ /* 0x000fe20000000800 */
[----:B------:R-:W-:Y:S01]  /*5f70*/  @!P0 FSEL R14, R14, -INF , !P2 ;  /* 0xff8000000e0e8808 */ /* 0x000fe20005000000 */
[--C-:B------:R-:W-:Y:S01]  /*5f80*/  FFMA.FTZ R11, R11, c[0x0][0x23c], -R3.reuse ;  /* 0x00008f000b0b7a23 */ /* 0x100fe20000010803 */
[----:B------:R-:W-:Y:S02]  /*5f90*/  @!P0 ISETP.GE.AND P2, PT, R246, R2, PT ;  /* 0x00000002f600820c */ /* 0x000fe40003f46270 */
[----:B------:R-:W-:Y:S01]  /*5fa0*/  @!P0 FSEL R8, R8, -INF , !P1 ;  /* 0xff80000008088808 */ /* 0x000fe20004800000 */
[--C-:B------:R-:W-:Y:S01]  /*5fb0*/  FFMA.FTZ R14, R14, c[0x0][0x23c], -R3.reuse ;  /* 0x00008f000e0e7a23 */ /* 0x100fe20000010803 */
[-C--:B------:R-:W-:Y:S02]  /*5fc0*/  @!P0 ISETP.GE.AND P1, PT, R247, R180.reuse, PT ;  /* 0x000000b4f700820c */ /* 0x080fe40003f26270 */
[----:B------:R-:W-:Y:S01]  /*5fd0*/  @!P0 FSEL R13, R13, -INF , !P3 ;  /* 0xff8000000d0d8808 */ /* 0x000fe20005800000 */
[----:B------:R4:W-:Y:S01]  /*5fe0*/  MUFU.EX2 R231, R10 ;  /* 0x0000000a00e77308 */ /* 0x0009e20000000800 */
[-C--:B------:R-:W-:Y:S01]  /*5ff0*/  @!P0 ISETP.GE.AND P3, PT, R249, R180.reuse, PT ;  /* 0x000000b4f900820c */ /* 0x080fe20003f66270 */
[--C-:B------:R-:W-:Y:S01]  /*6000*/  FFMA.FTZ R8, R8, c[0x0][0x23c], -R4.reuse ;  /* 0x00008f0008087a23 */ /* 0x100fe20000010804 */
[----:B------:R-:W-:Y:S01]  /*6010*/  @!P0 FSEL R15, R15, -INF , !P2 ;  /* 0xff8000000f0f8808 */ /* 0x000fe20005000000 */
[----:B------:R-:W-:Y:S01]  /*6020*/  FFMA.FTZ R13, R13, c[0x0][0x23c], -R4 ;  /* 0x00008f000d0d7a23 */ /* 0x000fe20000010804 */
[----:B------:R-:W-:Y:S02]  /*6030*/  @!P0 ISETP.GE.AND P2, PT, R250, R180, PT ;  /* 0x000000b4fa00820c */ /* 0x000fe40003f46270 */
[----:B------:R-:W3:Y:S01]  /*6040*/  LDL R180, [R1+0x14] ;  /* 0x0000140001b47983 */ /* 0x000ee20000100800 */
[----:B------:R-:W-:Y:S01]  /*6050*/  FFMA.FTZ R15, R15, c[0x0][0x23c], -R3 ;  /* 0x00008f000f0f7a23 */ /* 0x000fe20000010803 */
[----:B-1----:R-:W-:Y:S01]  /*6060*/  LOP3.LUT R9, R175, UR6, R6, 0x96, !PT ;  /* 0x00000006af097c12 */ /* 0x002fe2000f8e9606 */
[----:B------:R1:W-:Y:S01]  /*6070*/  MUFU.EX2 R207, R13 ;  /* 0x0000000d00cf7308 */ /* 0x0003e20000000800 */
[----:B------:R-:W-:Y:S01]  /*6080*/  IMAD.WIDE.U32 R6, R188, -0x326172a9, RZ ;  /* 0xcd9e8d57bc067825 */ /* 0x000fe200078e00ff */
[----:B------:R-:W-:Y:S01]  /*6090*/  UIADD3 UR6, UR11, -0x56f99767, URZ ;  /* 0xa90668990b067890 */ /* 0x000fe2000fffe03f */
[----:B------:R-:W-:Y:S02]  /*60a0*/  @!P0 FSEL R32, R32, -INF , !P3 ;  /* 0xff80000020208808 */ /* 0x000fe40005800000 */
[----:B------:R-:W-:Y:S03]  /*60b0*/  IMAD.IADD R188, R213, 0x1, R212 ;  /* 0x00000001d5bc7824 */ /* 0x000fe600078e02d4 */
[----:B------:R-:W-:Y:S02]  /*60c0*/  FFMA.FTZ R32, R32, c[0x0][0x23c], -R181 ;  /* 0x00008f0020207a23 */ /* 0x000fe400000108b5 */
[----:B------:R-:W-:Y:S01]  /*60d0*/  MUFU.EX2 R206, R14 ;  /* 0x0000000e00ce7308 */ /* 0x000fe20000000800 */
[----:B----4-:R-:W-:Y:S09]  /*60e0*/  LOP3.LUT R10, R7, UR4, R186, 0x96, !PT ;  /* 0x00000004070a7c12 */ /* 0x010ff2000f8e96ba */
[----:B------:R4:W-:Y:S01]  /*60f0*/  MUFU.EX2 R227, R15 ;  /* 0x0000000f00e37308 */ /* 0x0009e20000000800 */
[----:B-1----:R-:W-:Y:S05]  /*6100*/  IMAD.WIDE.U32 R12, R5, -0x326172a9, RZ ;  /* 0xcd9e8d57050c7825 */ /* 0x002fea00078e00ff */
[----:B------:R-:W-:Y:S04]  /*6110*/  LOP3.LUT R13, R13, UR4, R182, 0x96, !PT ;  /* 0x000000040d0d7c12 */ /* 0x000fe8000f8e96b6 */
[----:B------:R1:W-:Y:S01]  /*6120*/  MUFU.EX2 R230, R8 ;  /* 0x0000000800e67308 */ /* 0x0003e20000000800 */
[----:B------:R-:W-:Y:S09]  /*6130*/  UIADD3 UR4, UR11, 0x646e171e, URZ ;  /* 0x646e171e0b047890 */ /* 0x000ff2000fffe03f */
[----:B------:R1:W-:Y:S01]  /*6140*/  MUFU.EX2 R229, R11 ;  /* 0x0000000b00e57308 */ /* 0x0003e20000000800 */
[----:B----4-:R-:W-:Y:S09]  /*6150*/  IMAD.WIDE.U32 R14, R9, -0x326172a9, RZ ;  /* 0xcd9e8d57090e7825 */ /* 0x010ff200078e00ff */
[----:B------:R-:W4:Y:S01]  /*6160*/  MUFU.EX2 R183, R32 ;  /* 0x0000002000b77308 */ /* 0x000f220000000800 */
[----:B-1----:R-:W-:Y:S02]  /*6170*/  LOP3.LUT R8, R165, UR5, R6, 0x96, !PT ;  /* 0x00000005a5087c12 */ /* 0x002fe4000f8e9606 */
[----:B------:R-:W-:Y:S01]  /*6180*/  LOP3.LUT R6, R15, UR5, R12, 0x96, !PT ;  /* 0x000000050f067c12 */ /* 0x000fe2000f8e960c */
[----:B------:R-:W-:Y:S01]  /*6190*/  IMAD.WIDE.U32 R12, R13, -0x2daee0ad, RZ ;  /* 0xd2511f530d0c7825 */ /* 0x000fe200078e00ff */
[----:B------:R-:W-:Y:S03]  /*61a0*/  UIADD3 UR5, UR12, -0x4ab325aa, URZ ;  /* 0xb54cda560c057890 */ /* 0x000fe6000fffe03f */
[----:B------:R-:W-:Y:S01]  /*61b0*/  IMAD.WIDE.U32 R8, R8, -0x2daee0ad, RZ ;  /* 0xd2511f5308087825 */ /* 0x000fe200078e00ff */
[----:B------:R-:W-:Y:S03]  /*61c0*/  LOP3.LUT R174, R13, UR6, R174, 0x96, !PT ;  /* 0x000000060dae7c12 */ /* 0x000fe6000f8e96ae */
[----:B------:R-:W-:Y:S01]  /*61d0*/  IMAD.WIDE.U32 R10, R10, -0x2daee0ad, RZ ;  /* 0xd2511f530a0a7825 */ /* 0x000fe200078e00ff */
[----:B------:R-:W-:Y:S02]  /*61e0*/  SHF.R.U32.HI R177, RZ, 0x10, R8 ;  /* 0x00000010ffb17819 */ /* 0x000fe40000011608 */
[----:B------:R-:W-:Y:S01]  /*61f0*/  LOP3.LUT R165, R8, 0xffff, RZ, 0xc0, !PT ;  /* 0x0000ffff08a57812 */ /* 0x000fe200078ec0ff */
[----:B------:R-:W-:Y:S01]  /*6200*/  IMAD.WIDE.U32 R6, R6, -0x2daee0ad, RZ ;  /* 0xd2511f5306067825 */ /* 0x000fe200078e00ff */
[----:B------:R-:W-:Y:S02]  /*6210*/  LOP3.LUT R184, R11, UR6, R184, 0x96, !PT ;  /* 0x000000060bb87c12 */ /* 0x000fe4000f8e96b8 */
[----:B------:R-:W-:Y:S02]  /*6220*/  LOP3.LUT R10, R9, UR4, R10, 0x96, !PT ;  /* 0x00000004090a7c12 */ /* 0x000fe4000f8e960a */
[----:B------:R-:W-:Y:S01]  /*6230*/  LOP3.LUT R5, R7, UR4, R12, 0x96, !PT ;  /* 0x0000000407057c12 */ /* 0x000fe2000f8e960c */
[----:B------:R-:W-:Y:S01]  /*6240*/  ULDC.U8 UR4, c[0x0][0x2d8] ;  /* 0x0000b60000047ab9 */ /* 0x000fe20000000000 */
[----:B------:R-:W-:Y:S02]  /*6250*/  LOP3.LUT R18, R6, 0xff, RZ, 0xc0, !PT ;  /* 0x000000ff06127812 */ /* 0x000fe400078ec0ff */
[--C-:B------:R-:W-:Y:S02]  /*6260*/  SHF.R.U32.HI R175, RZ, 0x18, R6.reuse ;  /* 0x00000018ffaf7819 */ /* 0x100fe40000011606 */
[----:B------:R-:W-:Y:S01]  /*6270*/  SHF.R.U32.HI R176, RZ, 0x10, R6 ;  /* 0x00000010ffb07819 */ /* 0x000fe20000011606 */
[C---:B--2---:R-:W-:Y:S02]  /*6280*/  FFMA.FTZ R20, R193.reuse, UR7, R20 ;  /* 0x00000007c1147c23 */ /* 0x044fe40008010014 */
[C---:B------:R-:W-:Y:S02]  /*6290*/  FFMA.FTZ R24, R193.reuse, UR7, R24 ;  /* 0x00000007c1187c23 */ /* 0x040fe40008010018 */
[----:B------:R-:W-:Y:S01]  /*62a0*/  FFMA.FTZ R22, R193, UR7, R22 ;  /* 0x00000007c1167c23 */ /* 0x000fe20008010016 */
[----:B------:R-:W-:Y:S01]  /*62b0*/  @!P0 FSEL R20, R20, -INF , !P1 ;  /* 0xff80000014148808 */ /* 0x000fe20004800000 */
[C---:B------:R-:W-:Y:S01]  /*62c0*/  FFMA.FTZ R21, R192.reuse, UR7, R21 ;  /* 0x00000007c0157c23 */ /* 0x040fe20008010015 */
[-C--:B------:R-:W-:Y:S01]  /*62d0*/  @!P0 ISETP.GE.AND P1, PT, R247, R0.reuse, PT ;  /* 0x00000000f700820c */ /* 0x080fe20003f26270 */
[----:B------:R-:W-:Y:S01]  /*62e0*/  FFMA.FTZ R25, R192, UR7, R25 ;  /* 0x00000007c0197c23 */ /* 0x000fe20008010019 */
[----:B------:R-:W-:Y:S01]  /*62f0*/  @!P0 FSEL R22, R22, -INF , !P4 ;  /* 0xff80000016168808 */ /* 0x000fe20006000000 */
[----:B------:R-:W-:Y:S01]  /*6300*/  FFMA.FTZ R23, R192, UR7, R23 ;  /* 0x00000007c0177c23 */ /* 0x000fe20008010017 */
[----:B------:R-:W-:Y:S01]  /*6310*/  @!P0 FSEL R21, R21, -INF , !P5 ;  /* 0xff80000015158808 */ /* 0x000fe20006800000 */
[----:B------:R-:W-:Y:S01]  /*6320*/  FFMA.FTZ R26, R193, UR7, R26 ;  /* 0x00000007c11a7c23 */ /* 0x000fe2000801001a */
[----:B------:R-:W-:Y:S01]  /*6330*/  @!P0 ISETP.GE.AND P5, PT, R248, R0, PT ;  /* 0x00000000f800820c */ /* 0x000fe20003fa6270 */
[----:B------:R-:W-:Y:S01]  /*6340*/  FFMA.FTZ R27, R192, UR7, R27 ;  /* 0x00000007c01b7c23 */ /* 0x000fe2000801001b */
[----:B------:R-:W-:Y:S01]  /*6350*/  @!P0 FSEL R24, R24, -INF , !P1 ;  /* 0xff80000018188808 */ /* 0x000fe20004800000 */
[--C-:B------:R-:W-:Y:S01]  /*6360*/  FFMA.FTZ R20, R20, c[0x0][0x23c], -R181.reuse ;  /* 0x00008f0014147a23 */ /* 0x100fe200000108b5 */
[-C--:B------:R-:W-:Y:S01]  /*6370*/  @!P0 ISETP.GE.AND P1, PT, R247, R2.reuse, PT ;  /* 0x00000002f700820c */ /* 0x080fe20003f26270 */
[----:B------:R-:W-:Y:S01]  /*6380*/  FFMA.FTZ R21, R21, c[0x0][0x23c], -R181 ;  /* 0x00008f0015157a23 */ /* 0x000fe200000108b5 */
[----:B------:R-:W-:Y:S01]  /*6390*/  @!P0 FSEL R25, R25, -INF , !P5 ;  /* 0xff80000019198808 */ /* 0x000fe20006800000 */
[--C-:B------:R-:W-:Y:S01]  /*63a0*/  FFMA.FTZ R24, R24, c[0x0][0x23c], -R4.reuse ;  /* 0x00008f0018187a23 */ /* 0x100fe20000010804 */
[----:B------:R-:W-:Y:S01]  /*63b0*/  @!P0 ISETP.GE.AND P5, PT, R248, R2, PT ;  /* 0x00000002f800820c */ /* 0x000fe20003fa6270 */
[----:B------:R-:W-:Y:S01]  /*63c0*/  MUFU.EX2 R195, R20 ;  /* 0x0000001400c37308 */ /* 0x000fe20000000800 */
[-C--:B------:R-:W-:Y:S01]  /*63d0*/  @!P0 ISETP.GE.AND P4, PT, R249, R0.reuse, PT ;  /* 0x00000000f900820c */ /* 0x080fe20003f86270 */
[----:B------:R-:W-:Y:S01]  /*63e0*/  FFMA.FTZ R25, R25, c[0x0][0x23c], -R4 ;  /* 0x00008f0019197a23 */ /* 0x000fe20000010804 */
[----:B------:R-:W-:Y:S01]  /*63f0*/  @!P0 FSEL R23, R23, -INF , !P6 ;  /* 0xff80000017178808 */ /* 0x000fe20007000000 */
[--C-:B------:R-:W-:Y:S01]  /*6400*/  FFMA.FTZ R22, R22, c[0x0][0x23c], -R172.reuse ;  /* 0x00008f0016167a23 */ /* 0x100fe200000108ac */
[----:B------:R-:W-:Y:S02]  /*6410*/  @!P0 ISETP.GE.AND P6, PT, R250, R0, PT ;  /* 0x00000000fa00820c */ /* 0x000fe40003fc6270 */
[----:B------:R-:W-:Y:S01]  /*6420*/  @!P0 FSEL R26, R26, -INF , !P1 ;  /* 0xff8000001a1a8808 */ /* 0x000fe20004800000 */
[----:B------:R-:W-:Y:S01]  /*6430*/  FFMA.FTZ R23, R23, c[0x0][0x23c], -R172 ;  /* 0x00008f0017177a23 */ /* 0x000fe200000108ac */
[-C--:B------:R-:W-:Y:S01]  /*6440*/  @!P0 ISETP.GE.AND P1, PT, R249, R2.reuse, PT ;  /* 0x00000002f900820c */ /* 0x080fe20003f26270 */
[----:B------:R-:W-:Y:S01]  /*6450*/  MUFU.EX2 R190, R21 ;  /* 0x0000001500be7308 */ /* 0x000fe20000000800 */
[----:B------:R-:W-:Y:S01]  /*6460*/  @!P0 FSEL R27, R27, -INF , !P5 ;  /* 0xff8000001b1b8808 */ /* 0x000fe20006800000 */
[--C-:B------:R-:W-:Y:S01]  /*6470*/  FFMA.FTZ R26, R26, c[0x0][0x23c], -R3.reuse ;  /* 0x00008f001a1a7a23 */ /* 0x100fe20000010803 */
[----:B------:R-:W-:Y:S02]  /*6480*/  @!P0 ISETP.GE.AND P5, PT, R250, R2, PT ;  /* 0x00000002fa00820c */ /* 0x000fe40003fa6270 */
[----:B------:R-:W-:Y:S01]  /*6490*/  LOP3.LUT R2, R8, 0xff, RZ, 0xc0, !PT ;  /* 0x000000ff08027812 */ /* 0x000fe200078ec0ff */
[--C-:B------:R-:W-:Y:S01]  /*64a0*/  FFMA.FTZ R27, R27, c[0x0][0x23c], -R3.reuse ;  /* 0x00008f001b1b7a23 */ /* 0x100fe20000010803 */
[----:B------:R-:W-:Y:S01]  /*64b0*/  SHF.R.U32.HI R0, RZ, 0x18, R8 ;  /* 0x00000018ff007819 */ /* 0x000fe20000011608 */
[----:B------:R-:W-:Y:S01]  /*64c0*/  IMAD.WIDE.U32 R8, R184, -0x326172a9, RZ ;  /* 0xcd9e8d57b8087825 */ /* 0x000fe200078e00ff */
[----:B------:R-:W-:Y:S01]  /*64d0*/  @!P0 FSEL R28, R28, -INF , !P4 ;  /* 0xff8000001c1c8808 */ /* 0x000fe20006000000 */
[----:B------:R-:W-:Y:S01]  /*64e0*/  MUFU.EX2 R193, R22 ;  /* 0x0000001600c17308 */ /* 0x000fe20000000800 */
[-C--:B------:R-:W-:Y:S01]  /*64f0*/  @!P0 ISETP.GE.AND P4, PT, R249, R173.reuse, PT ;  /* 0x000000adf900820c */ /* 0x080fe20003f86270 */
[----:B------:R-:W-:Y:S01]  /*6500*/  IMAD.IADD R184, R211, 0x1, R212 ;  /* 0x00000001d3b87824 */ /* 0x000fe200078e02d4 */
[----:B------:R-:W-:Y:S01]  /*6510*/  @!P0 FSEL R30, R30, -INF , !P1 ;  /* 0xff8000001e1e8808 */ /* 0x000fe20004800000 */
[----:B------:R-:W-:Y:S01]  /*6520*/  FFMA.FTZ R28, R28, c[0x0][0x23c], -R4 ;  /* 0x00008f001c1c7a23 */ /* 0x000fe20000010804 */
[----:B------:R-:W-:Y:S01]  /*6530*/  ISETP.LE.U32.AND P1, PT, R2, UR4, PT ;  /* 0x0000000402007c0c */ /* 0x000fe2000bf23070 */
[----:B------:R1:W5:Y:S01]  /*6540*/  LDL R211, [R1+0x18] ;  /* 0x0000180001d37983 */ /* 0x0003620000100800 */
[----:B------:R-:W-:Y:S01]  /*6550*/  LOP3.LUT R2, R9, UR5, R164, 0x96, !PT ;  /* 0x0000000509027c12 */ /* 0x000fe2000f8e96a4 */
[----:B------:R-:W-:Y:S01]  /*6560*/  FFMA.FTZ R30, R30, c[0x0][0x23c], -R3 ;  /* 0x00008f001e1e7a23 */ /* 0x000fe20000010803 */
[C---:B------:R-:W-:Y:S01]  /*6570*/  LOP3.LUT R16, R8.reuse, 0xff, RZ, 0xc0, !PT ;  /* 0x000000ff08107812 */ /* 0x040fe200078ec0ff */
[----:B------:R-:W-:Y:S01]  /*6580*/  MUFU.EX2 R194, R24 ;  /* 0x0000001800c27308 */ /* 0x000fe20000000800 */
[--C-:B------:R-:W-:Y:S02]  /*6590*/  SHF.R.U32.HI R17, RZ, 0x18, R8.reuse ;  /* 0x00000018ff117819 */ /* 0x100fe40000011608 */
[----:B------:R-:W-:Y:S02]  /*65a0*/  LOP3.LUT R13, R8, 0xffff, RZ, 0xc0, !PT ;  /* 0x0000ffff080d7812 */ /* 0x000fe400078ec0ff */
[----:B------:R-:W-:Y:S02]  /*65b0*/  SHF.R.U32.HI R15, RZ, 0x10, R8 ;  /* 0x00000010ff0f7819 */ /* 0x000fe40000011608 */
[----:B------:R-:W-:Y:S01]  /*65c0*/  @!P0 FSEL R34, R34, -INF , !P4 ;  /* 0xff80000022228808 */ /* 0x000fe20006000000 */
[----:B----4-:R-:W-:Y:S02]  /*65d0*/  @!P1 FADD.FTZ R183, -R183, -RZ ;  /* 0x800000ffb7b79221 */ /* 0x010fe40000010100 */
[----:B------:R-:W-:Y:S02]  /*65e0*/  MUFU.EX2 R197, R26 ;  /* 0x0000001a00c57308 */ /* 0x000fe40000000800 */
[----:B------:R-:W-:Y:S08]  /*65f0*/  FFMA.FTZ R34, R34, c[0x0][0x23c], -R172 ;  /* 0x00008f0022227a23 */ /* 0x000ff000000108ac */
[----:B------:R-:W-:Y:S10]  /*6600*/  MUFU.EX2 R192, R23 ;  /* 0x0000001700c07308 */ /* 0x000ff40000000800 */
[----:B------:R-:W-:Y:S10]  /*6610*/  MUFU.EX2 R191, R25 ;  /* 0x0000001900bf7308 */ /* 0x000ff40000000800 */
[----:B------:R-:W-:Y:S10]  /*6620*/  MUFU.EX2 R182, R34 ;  /* 0x0000002200b67308 */ /* 0x000ff40000000800 */
[----:B------:R-:W-:Y:S10]  /*6630*/  MUFU.EX2 R196, R27 ;  /* 0x0000001b00c47308 */ /* 0x000ff40000000800 */
[----:B------:R-:W-:Y:S10]  /*6640*/  MUFU.EX2 R189, R28 ;  /* 0x0000001c00bd7308 */ /* 0x000ff40000000800 */
[----:B------:R-:W-:Y:S01]  /*6650*/  MUFU.EX2 R186, R30 ;  /* 0x0000001e00ba7308 */ /* 0x000fe20000000800 */
[C---:B---3--:R-:W-:Y:S02]  /*6660*/  FFMA.FTZ R29, R180.reuse, UR7, R29 ;  /* 0x00000007b41d7c23 */ /* 0x048fe4000801001d */
[C---:B------:R-:W-:Y:S02]  /*6670*/  FFMA.FTZ R31, R180.reuse, UR7, R31 ;  /* 0x00000007b41f7c23 */ /* 0x040fe4000801001f */
[C---:B------:R-:W-:Y:S01]  /*6680*/  FFMA.FTZ R33, R180.reuse, UR7, R33 ;  /* 0x00000007b4217c23 */ /* 0x040fe20008010021 */
[----:B------:R-:W-:Y:S01]  /*6690*/  @!P0 FSEL R29, R29, -INF , !P6 ;  /* 0xff8000001d1d8808 */ /* 0x000fe20007000000 */
[----:B------:R-:W-:Y:S01]  /*66a0*/  FFMA.FTZ R35, R180, UR7, R35 ;  /* 0x00000007b4237c23 */ /* 0x000fe20008010023 */
[----:B------:R-:W-:Y:S02]  /*66b0*/  @!P0 ISETP.GE.AND P6, PT, R250, R173, PT ;  /* 0x000000adfa00820c */ /* 0x000fe40003fc6270 */
[----:B------:R-:W-:Y:S01]  /*66c0*/  LOP3.LUT R173, R6, 0xffff, RZ, 0xc0, !PT ;  /* 0x0000ffff06ad7812 */ /* 0x000fe200078ec0ff */
[----:B------:R-:W-:Y:S01]  /*66d0*/  IMAD.WIDE.U32 R6, R174, -0x326172a9, RZ ;  /* 0xcd9e8d57ae067825 */ /* 0x000fe200078e00ff */
[----:B------:R-:W-:Y:S02]  /*66e0*/  @!P0 FSEL R31, R31, -INF , !P5 ;  /* 0xff8000001f1f8808 */ /* 0x000fe40006800000 */
[----:B------:R-:W-:Y:S01]  /*66f0*/  @!P0 FSEL R33, R33, -INF , !P2 ;  /* 0xff80000021218808 */ /* 0x000fe20005000000 */
[----:B------:R-:W-:Y:S01]  /*6700*/  FFMA.FTZ R4, R29, c[0x0][0x23c], -R4 ;  /* 0x00008f001d047a23 */ /* 0x000fe20000010804 */
[--C-:B------:R-:W-:Y:S01]  /*6710*/  SHF.R.U32.HI R8, RZ, 0x10, R6.reuse ;  /* 0x00000010ff087819 */ /* 0x100fe20000011606 */
[----:B------:R-:W-:Y:S01]  /*6720*/  FFMA.FTZ R3, R31, c[0x0][0x23c], -R3 ;  /* 0x00008f001f037a23 */ /* 0x000fe20000010803 */
[C---:B------:R-:W-:Y:S01]  /*6730*/  LOP3.LUT R9, R6.reuse, 0xffff, RZ, 0xc0, !PT ;  /* 0x0000ffff06097812 */ /* 0x040fe200078ec0ff */
[----:B------:R-:W-:Y:S01]  /*6740*/  MUFU.EX2 R187, R4 ;  /* 0x0000000400bb7308 */ /* 0x000fe20000000800 */
[----:B------:R-:W-:Y:S01]  /*6750*/  LOP3.LUT R11, R6, 0xff, RZ, 0xc0, !PT ;  /* 0x000000ff060b7812 */ /* 0x000fe200078ec0ff */
[----:B------:R-:W-:Y:S01]  /*6760*/  FFMA.FTZ R181, R33, c[0x0][0x23c], -R181 ;  /* 0x00008f0021b57a23 */ /* 0x000fe200000108b5 */
[----:B------:R-:W-:Y:S02]  /*6770*/  SHF.R.U32.HI R12, RZ, 0x18, R6 ;  /* 0x00000018ff0c7819 */ /* 0x000fe40000011606 */
[----:B------:R-:W-:Y:S02]  /*6780*/  SHF.R.U32.HI R6, RZ, 0x18, R2 ;  /* 0x00000018ff067819 */ /* 0x000fe40000011602 */
[----:B------:R-:W-:Y:S02]  /*6790*/  ISETP.LE.U32.AND P5, PT, R0, UR4, PT ;  /* 0x0000000400007c0c */ /* 0x000fe4000bfa3070 */
[----:B------:R-:W-:Y:S01]  /*67a0*/  LOP3.LUT R0, R7, UR5, R14, 0x96, !PT ;  /* 0x0000000507007c12 */ /* 0x000fe2000f8e960e */
[----:B------:R-:W-:Y:S01]  /*67b0*/  MUFU.EX2 R181, R181 ;  /* 0x000000b500b57308 */ /* 0x000fe20000000800 */
[----:B------:R-:W-:Y:S01]  /*67c0*/  ISETP.LE.U32.AND P2, PT, R6, UR4, PT ;  /* 0x0000000406007c0c */ /* 0x000fe2000bf43070 */
[----:B------:R-:W-:Y:S01]  /*67d0*/  ULDC UR5, c[0x0][0x1c0] ;  /* 0x0000700000057ab9 */ /* 0x000fe20000000800 */
[C---:B------:R-:W-:Y:S02]  /*67e0*/  LOP3.LUT R7, R2.reuse, 0xff, RZ, 0xc0, !PT ;  /* 0x000000ff02077812 */ /* 0x040fe400078ec0ff */
[----:B------:R-:W-:Y:S02]  /*67f0*/  SHF.R.U32.HI R6, RZ, 0x10, R2 ;  /* 0x00000010ff067819 */ /* 0x000fe40000011602 */
[----:B------:R-:W-:Y:S02]  /*6800*/  LOP3.LUT R2, R2, 0xffff, RZ, 0xc0, !PT ;  /* 0x0000ffff02027812 */ /* 0x000fe400078ec0ff */
[----:B------:R-:W-:Y:S01]  /*6810*/  LOP3.LUT R6, R6, 0xff, RZ, 0xc0, !PT ;  /* 0x000000ff06067812 */ /* 0x000fe200078ec0ff */
[----:B------:R-:W-:Y:S01]  /*6820*/  MUFU.EX2 R185, R3 ;  /* 0x0000000300b97308 */ /* 0x000fe20000000800 */
[----:B------:R-:W-:Y:S02]  /*6830*/  SHF.R.U32.HI R2, RZ, 0x8, R2 ;  /* 0x00000008ff027819 */ /* 0x000fe40000011602 */
[----:B------:R-:W-:Y:S01]  /*6840*/  @!P0 FSEL R35, R35, -INF , !P6 ;  /* 0xff80000023238808 */ /* 0x000fe20007000000 */
[----:B------:R-:W-:Y:S01]  /*6850*/  @!P2 FADD.FTZ R226, -R226, -RZ ;  /* 0x800000ffe2e2a221 */ /* 0x000fe20000010100 */
[----:B------:R-:W-:Y:S02]  /*6860*/  LOP3.LUT R2, R2, 0xffff, RZ, 0xc0, !PT ;  /* 0x0000ffff02027812 */ /* 0x000fe400078ec0ff */
[----:B------:R-:W-:Y:S01]  /*6870*/  ISETP.LE.U32.AND P4, PT, R6, UR4, PT ;  /* 0x0000000406007c0c */ /* 0x000fe2000bf83070 */
[----:B------:R-:W-:Y:S01]  /*6880*/  FFMA.FTZ R172, R35, c[0x0][0x23c], -R172 ;  /* 0x00008f0023ac7a23 */ /* 0x000fe200000108ac */
[----:B------:R-:W-:Y:S02]  /*6890*/  ISETP.LE.U32.AND P0, PT, R2, UR4, PT ;  /* 0x0000000402007c0c */ /* 0x000fe4000bf03070 */
[C---:B------:R-:W-:Y:S01]  /*68a0*/  LOP3.LUT R6, R0.reuse, 0xff, RZ, 0xc0, !PT ;  /* 0x000000ff00067812 */ /* 0x040fe200078ec0ff */
[----:B------:R-:W2:Y:S01]  /*68b0*/  MUFU.EX2 R180, R172 ;  /* 0x000000ac00b47308 */ /* 0x000ea20000000800 */
[----:B------:R-:W-:Y:S02]  /*68c0*/  LOP3.LUT R2, R0, 0xffff, RZ, 0xc0, !PT ;  /* 0x0000ffff00027812 */ /* 0x000fe400078ec0ff */
[----:B------:R-:W-:Y:S02]  /*68d0*/  ISETP.LE.U32.AND P3, PT, R7, UR4, PT ;  /* 0x0000000407007c0c */ /* 0x000fe4000bf63070 */
[----:B------:R-:W-:Y:S02]  /*68e0*/  ISETP.LE.U32.AND P6, PT, R6, UR4, PT ;  /* 0x0000000406007c0c */ /* 0x000fe4000bfc3070 */
[--C-:B------:R-:W-:Y:S01]  /*68f0*/  SHF.R.U32.HI R6, RZ, 0x18, R0.reuse ;  /* 0x00000018ff067819 */ /* 0x100fe20000011600 */
[----:B------:R-:W-:Y:S01]  /*6900*/  @!P4 FADD.FTZ R202, -R202, -RZ ;  /* 0x800000ffcacac221 */ /* 0x000fe20000010100 */
[----:B------:R-:W-:Y:S01]  /*6910*/  SHF.R.U32.HI R7, RZ, 0x10, R0 ;  /* 0x00000010ff077819 */ /* 0x000fe20000011600 */
[----:B------:R-:W-:Y:S01]  /*6920*/  @!P0 FADD.FTZ R203, -R203, -RZ ;  /* 0x800000ffcbcb8221 */ /* 0x000fe20000010100 */
[----:B------:R-:W-:Y:S02]  /*6930*/  SHF.R.U32.HI R0, RZ, 0x8, R2 ;  /* 0x00000008ff007819 */ /* 0x000fe40000011602 */
[----:B------:R-:W-:Y:S02]  /*6940*/  LOP3.LUT R2, R7, 0xff, RZ, 0xc0, !PT ;  /* 0x000000ff07027812 */ /* 0x000fe400078ec0ff */
[----:B------:R-:W-:Y:S01]  /*6950*/  LOP3.LUT R0, R0, 0xffff, RZ, 0xc0, !PT ;  /* 0x0000ffff00007812 */ /* 0x000fe200078ec0ff */
[----:B------:R-:W-:Y:S01]  /*6960*/  @!P3 FADD.FTZ R204, -R204, -RZ ;  /* 0x800000ffccccb221 */ /* 0x000fe20000010100 */
[----:B------:R-:W-:Y:S01]  /*6970*/  ISETP.LE.U32.AND P4, PT, R2, UR4, PT ;  /* 0x0000000402007c0c */ /* 0x000fe2000bf83070 */
[----:B------:R-:W-:Y:S01]  /*6980*/  @!P6 FADD.FTZ R230, -R230, -RZ ;  /* 0x800000ffe6e6e221 */ /* 0x000fe20000010100 */
[----:B------:R-:W-:Y:S02]  /*6990*/  ISETP.LE.U32.AND P0, PT, R0, UR4, PT ;  /* 0x0000000400007c0c */ /* 0x000fe4000bf03070 */
[----:B------:R-:W-:Y:S02]  /*69a0*/  LOP3.LUT R0, R8, 0xff, RZ, 0xc0, !PT ;  /* 0x000000ff08007812 */ /* 0x000fe400078ec0ff */
[----:B------:R-:W-:Y:S01]  /*69b0*/  SHF.R.U32.HI R2, RZ, 0x8, R9 ;  /* 0x00000008ff027819 */ /* 0x000fe20000011609 */
[----:B--2---:R-:W-:Y:S01]  /*69c0*/  @!P5 FADD.FTZ R180, -R180, -RZ ;  /* 0x800000ffb4b4d221 */ /* 0x004fe20000010100 */
[----:B------:R-:W-:Y:S02]  /*69d0*/  ISETP.LE.U32.AND P2, PT, R11, UR4, PT ;  /* 0x000000040b007c0c */ /* 0x000fe4000bf43070 */
[----:B------:R-:W-:Y:S02]  /*69e0*/  ISETP.LE.U32.AND P6, PT, R0, UR4, PT ;  /* 0x0000000400007c0c */ /* 0x000fe4000bfc3070 */
[----:B------:R-:W-:Y:S01]  /*69f0*/  LOP3.LUT R0, R2, 0xffff, RZ, 0xc0, !PT ;  /* 0x0000ffff02007812 */ /* 0x000fe200078ec0ff */
[----:B------:R-:W-:Y:S01]  /*6a00*/  @!P4 FADD.FTZ R231, -R231, -RZ ;  /* 0x800000ffe7e7c221 */ /* 0x000fe20000010100 */
[----:B------:R-:W-:Y:S01]  /*6a10*/  ISETP.LE.U32.AND P3, PT, R6, UR4, PT ;  /* 0x0000000406007c0c */ /* 0x000fe2000bf63070 */
[----:B------:R-:W-:Y:S01]  /*6a20*/  @!P0 FADD.FTZ R228, -R228, -RZ ;  /* 0x800000ffe4e48221 */ /* 0x000fe20000010100 */
[----:B------:R-:W-:Y:S02]  /*6a30*/  ISETP.LE.U32.AND P0, PT, R0, UR4, PT ;  /* 0x0000000400007c0c */ /* 0x000fe4000bf03070 */
[----:B------:R-:W-:Y:S02]  /*6a40*/  LOP3.LUT R2, R10, 0xff, RZ, 0xc0, !PT ;  /* 0x000000ff0a027812 */ /* 0x000fe400078ec0ff */
[----:B------:R-:W-:Y:S01]  /*6a50*/  SHF.R.U32.HI R0, RZ, 0x8, R13 ;  /* 0x00000008ff007819 */ /* 0x000fe2000001160d */
[----:B------:R-:W-:Y:S01]  /*6a60*/  @!P2 FADD.FTZ R205, -R205, -RZ ;  /* 0x800000ffcdcda221 */ /* 0x000fe20000010100 */
[----:B------:R-:W-:Y:S01]  /*6a70*/  ISETP.LE.U32.AND P2, PT, R16, UR4, PT ;  /* 0x0000000410007c0c */ /* 0x000fe2000bf43070 */
[----:B------:R-:W-:Y:S01]  /*6a80*/  @!P6 FADD.FTZ R206, -R206, -RZ ;  /* 0x800000ffcecee221 */ /* 0x000fe20000010100 */
[----:B------:R-:W-:Y:S02]  /*6a90*/  ISETP.LE.U32.AND P4, PT, R2, UR4, PT ;  /* 0x0000000402007c0c */ /* 0x000fe4000bf83070 */
[----:B------:R-:W-:Y:S01]  /*6aa0*/  LOP3.LUT R2, R15, 0xff, RZ, 0xc0, !PT ;  /* 0x000000ff0f027812 */ /* 0x000fe200078ec0ff */
[----:B------:R-:W-:Y:S01]  /*6ab0*/  @!P3 FADD.FTZ R229, -R229, -RZ ;  /* 0x800000ffe5e5b221 */ /* 0x000fe20000010100 */
[----:B------:R-:W-:Y:S01]  /*6ac0*/  LOP3.LUT R0, R0, 0xffff, RZ, 0xc0, !PT ;  /* 0x0000ffff00007812 */ /* 0x000fe200078ec0ff */
[----:B------:R-:W-:Y:S01]  /*6ad0*/  @!P0 FADD.FTZ R207, -R207, -RZ ;  /* 0x800000ffcfcf8221 */ /* 0x000fe20000010100 */
[----:B------:R-:W-:Y:S02]  /*6ae0*/  ISETP.LE.U32.AND P0, PT, R2, UR4, PT ;  /* 0x0000000402007c0c */ /* 0x000fe4000bf03070 */
[----:B------:R-:W-:Y:S02]  /*6af0*/  ISETP.LE.U32.AND P6, PT, R0, UR4, PT ;  /* 0x0000000400007c0c */ /* 0x000fe4000bfc3070 */
[----:B------:R-:W-:Y:S01]  /*6b00*/  LOP3.LUT R0, R10, 0xffff, RZ, 0xc0, !PT ;  /* 0x0000ffff0a007812 */ /* 0x000fe200078ec0ff */
[----:B------:R-:W-:Y:S01]  /*6b10*/  @!P2 FADD.FTZ R201, -R201, -RZ ;  /* 0x800000ffc9c9a221 */ /* 0x000fe20000010100 */
[----:B------:R-:W-:Y:S01]  /*6b20*/  ISETP.LE.U32.AND P3, PT, R12, UR4, PT ;  /* 0x000000040c007c0c */ /* 0x000fe2000bf63070 */
[----:B------:R-:W-:Y:S01]  /*6b30*/  @!P4 FADD.FTZ R195, -R195, -RZ ;  /* 0x800000ffc3c3c221 */ /* 0x000fe20000010100 */
[----:B------:R-:W-:Y:S02]  /*6b40*/  SHF.R.U32.HI R0, RZ, 0x8, R0 ;  /* 0x00000008ff007819 */ /* 0x000fe40000011600 */
[----:B------:R-:W-:Y:S02]  /*6b50*/  ISETP.LE.U32.AND P2, PT, R17, UR4, PT ;  /* 0x0000000411007c0c */ /* 0x000fe4000bf43070 */
[--C-:B------:R-:W-:Y:S01]  /*6b60*/  SHF.R.U32.HI R2, RZ, 0x18, R10.reuse ;  /* 0x00000018ff027819 */ /* 0x100fe2000001160a */
[----:B------:R-:W-:Y:S01]  /*6b70*/  @!P0 FADD.FTZ R199, -R199, -RZ ;  /* 0x800000ffc7c78221 */ /* 0x000fe20000010100 */
[----:B------:R-:W-:Y:S01]  /*6b80*/  SHF.R.U32.HI R10, RZ, 0x10, R10 ;  /* 0x00000010ff0a7819 */ /* 0x000fe2000001160a */
[----:B------:R-:W-:Y:S01]  /*6b90*/  @!P6 FADD.FTZ R200, -R200, -RZ ;  /* 0x800000ffc8c8e221 */ /* 0x000fe20000010100 */
[----:B------:R-:W-:Y:S02]  /*6ba0*/  LOP3.LUT R0, R0, 0xffff, RZ, 0xc0, !PT ;  /* 0x0000ffff00007812 */ /* 0x000fe400078ec0ff */
[----:B------:R-:W-:Y:S01]  /*6bb0*/  LOP3.LUT R10, R10, 0xff, RZ, 0xc0, !PT ;  /* 0x000000ff0a0a7812 */ /* 0x000fe200078ec0ff */
[----:B------:R-:W-:Y:S01]  /*6bc0*/  @!P3 FADD.FTZ R227, -R227, -RZ ;  /* 0x800000ffe3e3b221 */ /* 0x000fe20000010100 */
[----:B------:R-:W-:Y:S02]  /*6bd0*/  ISETP.LE.U32.AND P0, PT, R0, UR4, PT ;  /* 0x0000000400007c0c */ /* 0x000fe4000bf03070 */
[C---:B------:R-:W-:Y:S01]  /*6be0*/  LOP3.LUT R0, R5.reuse, 0xffff, RZ, 0xc0, !PT ;  /* 0x0000ffff05007812 */ /* 0x040fe200078ec0ff */
[----:B------:R-:W-:Y:S01]  /*6bf0*/  @!P2 FADD.FTZ R198, -R198, -RZ ;  /* 0x800000ffc6c6a221 */ /* 0x000fe20000010100 */
[----:B------:R-:W-:Y:S02]  /*6c00*/  LOP3.LUT R4, R5, 0xff, RZ, 0xc0, !PT ;  /* 0x000000ff05047812 */ /* 0x000fe400078ec0ff */
[----:B------:R-:W-:Y:S02]  /*6c10*/  ISETP.LE.U32.AND P6, PT, R10, UR4, PT ;  /* 0x000000040a007c0c */ /* 0x000fe4000bfc3070 */
[----:B------:R-:W-:Y:S02]  /*6c20*/  ISETP.LE.U32.AND P3, PT, R2, UR4, PT ;  /* 0x0000000402007c0c */ /* 0x000fe4000bf63070 */
[----:B------:R-:W-:Y:S02]  /*6c30*/  SHF.R.U32.HI R2, RZ, 0x10, R5 ;  /* 0x00000010ff027819 */ /* 0x000fe40000011605 */
[----:B------:R-:W-:Y:S01]  /*6c40*/  SHF.R.U32.HI R0, RZ, 0x8, R0 ;  /* 0x00000008ff007819 */ /* 0x000fe20000011600 */
[----:B------:R-:W-:Y:S01]  /*6c50*/  @!P0 FADD.FTZ R190, -R190, -RZ ;  /* 0x800000ffbebe8221 */ /* 0x000fe20000010100 */
[----:B------:R-:W-:Y:S02]  /*6c60*/  ISETP.LE.U32.AND P2, PT, R4, UR4, PT ;  /* 0x0000000404007c0c */ /* 0x000fe4000bf43070 */
[----:B------:R-:W-:Y:S02]  /*6c70*/  LOP3.LUT R2, R2, 0xff, RZ, 0xc0, !PT ;  /* 0x000000ff02027812 */ /* 0x000fe400078ec0ff */
[----:B------:R-:W-:Y:S01]  /*6c80*/  LOP3.LUT R0, R0, 0xffff, RZ, 0xc0, !PT ;  /* 0x0000ffff00007812 */ /* 0x000fe200078ec0ff */
[----:B------:R-:W-:Y:S01]  /*6c90*/  @!P6 FADD.FTZ R193, -R193, -RZ ;  /* 0x800000ffc1c1e221 */ /* 0x000fe20000010100 */
[----:B------:R-:W-:Y:S01]  /*6ca0*/  ISETP.LE.U32.AND P4, PT, R2, UR4, PT ;  /* 0x0000000402007c0c */ /* 0x000fe2000bf83070 */
[----:B------:R-:W-:Y:S01]  /*6cb0*/  @!P3 FADD.FTZ R192, -R192, -RZ ;  /* 0x800000ffc0c0b221 */ /* 0x000fe20000010100 */
[----:B------:R-:W-:Y:S02]  /*6cc0*/  SHF.R.U32.HI R2, RZ, 0x8, R165 ;  /* 0x00000008ff027819 */ /* 0x000fe400000116a5 */
[----:B------:R-:W-:Y:S02]  /*6cd0*/  ISETP.LE.U32.AND P0, PT, R0, UR4, PT ;  /* 0x0000000400007c0c */ /* 0x000fe4000bf03070 */
[----:B------:R-:W-:Y:S01]  /*6ce0*/  LOP3.LUT R0, R177, 0xff, RZ, 0xc0, !PT ;  /* 0x000000ffb1007812 */ /* 0x000fe200078ec0ff */
[----:B------:R-:W-:Y:S01]  /*6cf0*/  @!P2 FADD.FTZ R194, -R194, -RZ ;  /* 0x800000ffc2c2a221 */ /* 0x000fe20000010100 */
[----:B------:R-:W-:Y:S02]  /*6d00*/  SHF.R.U32.HI R5, RZ, 0x18, R5 ;  /* 0x00000018ff057819 */ /* 0x000fe40000011605 */
[----:B------:R-:W-:Y:S02]  /*6d10*/  ISETP.LE.U32.AND P6, PT, R0, UR4, PT ;  /* 0x0000000400007c0c */ /* 0x000fe4000bfc3070 */
[----:B------:R-:W-:Y:S01]  /*6d20*/  LOP3.LUT R0, R2, 0xffff, RZ, 0xc0, !PT ;  /* 0x0000ffff02007812 */ /* 0x000fe200078ec0ff */
[----:B------:R-:W-:Y:S01]  /*6d30*/  @!P4 FADD.FTZ R197, -R197, -RZ ;  /* 0x800000ffc5c5c221 */ /* 0x000fe20000010100 */
[----:B------:R-:W-:Y:S02]  /*6d40*/  SHF.R.U32.HI R2, RZ, 0x8, R173 ;  /* 0x00000008ff027819 */ /* 0x000fe400000116ad */
[----:B------:R-:W-:Y:S01]  /*6d50*/  ISETP.LE.U32.AND P2, PT, R0, UR4, PT ;  /* 0x0000000400007c0c */ /* 0x000fe2000bf43070 */
[----:B------:R-:W-:Y:S01]  /*6d60*/  @!P0 FADD.FTZ R191, -R191, -RZ ;  /* 0x800000ffbfbf8221 */ /* 0x000fe20000010100 */
[----:B------:R-:W-:Y:S02]  /*6d70*/  F2FP.RELU.PACK_AB R0, R203, R204 ;  /* 0x000000cccb00723e */ /* 0x000fe400000008ff */
[----:B------:R-:W-:Y:S02]  /*6d80*/  LOP3.LUT R2, R2, 0xffff, RZ, 0xc0, !PT ;  /* 0x0000ffff02027812 */ /* 0x000fe400078ec0ff */
[----:B------:R-:W-:Y:S01]  /*6d90*/  ISETP.LE.U32.AND P4, PT, R5, UR4, PT ;  /* 0x0000000405007c0c */ /* 0x000fe2000bf83070 */
[----:B------:R2:W-:Y:S01]  /*6da0*/  STS [R234+0x20000], R0 ;  /* 0x02000000ea007388 */ /* 0x0005e20000000800 */
[----:B------:R-:W-:Y:S01]  /*6db0*/  F2FP.RELU.PACK_AB R5, R226, R202 ;  /* 0x000000cae205723e */ /* 0x000fe200000008ff */
[----:B------:R-:W-:Y:S01]  /*6dc0*/  @!P6 FADD.FTZ R182, -R182, -RZ ;  /* 0x800000ffb6b6e221 */ /* 0x000fe20000010100 */
[----:B------:R-:W-:Y:S02]  /*6dd0*/  LOP3.LUT R4, R176, 0xff, RZ, 0xc0, !PT ;  /* 0x000000ffb0047812 */ /* 0x000fe400078ec0ff */
[----:B------:R-:W-:Y:S01]  /*6de0*/  F2FP.RELU.PACK_AB R3, R229, R231 ;  /* 0x000000e7e503723e */ /* 0x000fe200000008ff */
[----:B------:R-:W-:Y:S01]  /*6df0*/  @!P2 FADD.FTZ R181, -R181, -RZ ;  /* 0x800000ffb5b5a221 */ /* 0x000fe20000010100 */
[----:B------:R-:W-:Y:S01]  /*6e00*/  ISETP.LE.U32.AND P2, PT, R2, UR4, PT ;  /* 0x0000000402007c0c */ /* 0x000fe2000bf43070 */
[----:B------:R3:W-:Y:S01]  /*6e10*/  STS [R234+0x20400], R5 ;  /* 0x02040005ea007388 */ /* 0x0007e20000000800 */
[----:B------:R-:W-:Y:S02]  /*6e20*/  F2FP.RELU.PACK_AB R2, R200, R201 ;  /* 0x000000c9c802723e */ /* 0x000fe400000008ff */
[----:B------:R-:W-:Y:S01]  /*6e30*/  ISETP.LE.U32.AND P1, PT, R4, UR4, PT ;  /* 0x0000000404007c0c */ /* 0x000fe2000bf23070 */
[----:B------:R-:W-:Y:S01]  /*6e40*/  @!P4 FADD.FTZ R196, -R196, -RZ ;  /* 0x800000ffc4c4c221 */ /* 0x000fe20000010100 */
[----:B------:R-:W-:Y:S01]  /*6e50*/  F2FP.RELU.PACK_AB R4, R228, R230 ;  /* 0x000000e6e404723e */ /* 0x000fe200000008ff */
[----:B------:R4:W-:Y:S01]  /*6e60*/  STS [R235+0x20000], R2 ;  /* 0x02000002eb007388 */ /* 0x0009e20000000800 */
[----:B------:R-:W-:Y:S02]  /*6e70*/  ISETP.LE.U32.AND P3, PT, R18, UR4, PT ;  /* 0x0000000412007c0c */ /* 0x000fe4000bf63070 */
[----:B------:R-:W-:Y:S01]  /*6e80*/  ISETP.LE.U32.AND P0, PT, R175, UR4, PT ;  /* 0x00000004af007c0c */ /* 0x000fe2000bf03070 */
[----:B------:R-:W-:Y:S01]  /*6e90*/  ULDC UR4, c[0x0][0x22c] ;  /* 0x00008b0000047ab9 */ /* 0x000fe20000000800 */
[----:B------:R-:W-:Y:S01]  /*6ea0*/  FSETP.GE.FTZ.AND P5, PT, R201, RZ, PT ;  /* 0x000000ffc900720b */ /* 0x000fe20003fb6000 */
[----:B------:R-:W-:Y:S01]  /*6eb0*/  @!P2 FADD.FTZ R187, -R187, -RZ ;  /* 0x800000ffbbbba221 */ /* 0x000fe20000010100 */
[----:B------:R-:W-:Y:S01]  /*6ec0*/  UIMAD UR5, UR4, UR5, URZ ;  /* 0x00000005040572a4 */ /* 0x000fe2000f8e023f */
[----:B------:R-:W-:Y:S02]  /*6ed0*/  FSETP.GE.FTZ.AND P2, PT, R204, RZ, PT ;  /* 0x000000ffcc00720b */ /* 0x000fe40003f56000 */
[----:B------:R-:W-:Y:S01]  /*6ee0*/  @!P1 FADD.FTZ R186, -R186, -RZ ;  /* 0x800000ffbaba9221 */ /* 0x000fe20000010100 */
[----:B--2---:R-:W-:Y:S01]  /*6ef0*/  F2FP.RELU.PACK_AB R0, R198, R199 ;  /* 0x000000c7c600723e */ /* 0x004fe200000008ff */
[----:B------:R-:W-:Y:S01]  /*6f00*/  ULEA UR4, -UR5, URZ, 0x6 ;  /* 0x0000003f05047291 */ /* 0x000fe2000f8e313f */
[----:B------:R-:W-:Y:S01]  /*6f10*/  FSETP.GE.FTZ.AND P1, PT, R203, RZ, PT ;  /* 0x000000ffcb00720b */ /* 0x000fe20003f36000 */
[----:B------:R-:W-:Y:S01]  /*6f20*/  @!P3 FADD.FTZ R189, -R189, -RZ ;  /* 0x800000ffbdbdb221 */ /* 0x000fe20000010100 */
[----:B------:R-:W-:Y:S01]  /*6f30*/  FSETP.GE.FTZ.AND P3, PT, R195, RZ, PT ;  /* 0x000000ffc300720b */ /* 0x000fe20003f76000 */
[----:B------:R2:W-:Y:S01]  /*6f40*/  STS [R235+0x20400], R0 ;  /* 0x02040000eb007388 */ /* 0x0005e20000000800 */
[----:B------:R-:W-:Y:S01]  /*6f50*/  @!P0 FADD.FTZ R185, -R185, -RZ ;  /* 0x800000ffb9b98221 */ /* 0x000fe20000010100 */
[----:B------:R-:W-:Y:S02]  /*6f60*/  FSETP.GE.FTZ.AND P4, PT, R200, RZ, PT ;  /* 0x000000ffc800720b */ /* 0x000fe40003f96000 */
[----:B------:R1:W-:Y:S01]  /*6f70*/  STS [R234+0x21000], R4 ;  /* 0x02100004ea007388 */ /* 0x0003e20000000800 */
[----:B---3--:R-:W-:Y:S03]  /*6f80*/  F2FP.RELU.PACK_AB R5, R207, R205 ;  /* 0x000000cdcf05723e */ /* 0x008fe600000008ff */
[----:B------:R3:W-:Y:S01]  /*6f90*/  STS [R234+0x21400], R3 ;  /* 0x02140003ea007388 */ /* 0x0007e20000000800 */
[----:B----4-:R-:W-:Y:S03]  /*6fa0*/  F2FP.RELU.PACK_AB R2, R192, R193 ;  /* 0x000000c1c002723e */ /* 0x010fe600000008ff */
[----:B------:R4:W-:Y:S01]  /*6fb0*/  STS [R235+0x21000], R5 ;  /* 0x02100005eb007388 */ /* 0x0009e20000000800 */
[----:B--2---:R-:W-:Y:S02]  /*6fc0*/  F2FP.RELU.PACK_AB R0, R181, R183 ;  /* 0x000000b7b500723e */ /* 0x004fe400000008ff */
[----:B-1----:R-:W-:Y:S02]  /*6fd0*/  F2FP.RELU.PACK_AB R4, R227, R206 ;  /* 0x000000cee304723e */ /* 0x002fe400000008ff */
        /* <DEDUP_REMOVED lines=52> */
[----:B------:R-:W-:Y:S01]  /*7320*/  LEA.HI.X.SX32 R179, R222, R177, 0x2, P0 ;  /* 0x000000b1deb37211 */ /* 0x000fe200000f16ff */
[----:B------:R-:W-:Y:S01]  /*7330*/  IMAD.MOV.U32 R222, RZ, RZ, 0x20 ;  /* 0x00000020ffde7424 */ /* 0x000fe200078e00ff */
        /* <DEDUP_REMOVED lines=141> */
[C---:B------:R-:W-:Y:S01]  /*7c10*/  FADD.FTZ R13, -R2.reuse, R13 ;  /* 0x0000000d020d7221 */ /* 0x040fe20000010100 */
        /* <DEDUP_REMOVED lines=105> */
.L_x_946:
[----:B------:R-:W-:Y:S01]  /*82b0*/  F2FP.PACK_AB R15, R203, R204 ;  /* 0x000000cccb0f723e */ /* 0x000fe200000000ff */
[----:B------:R-:W2:Y:S01]  /*82c0*/  S2R R189, SR_TID.X ;  /* 0x0000000000bd7919 */ /* 0x000ea20000002100 */
        /* <DEDUP_REMOVED lines=22> */
[----:B--2---:R-:W-:Y:S02]  /*8430*/  SHF.R.S32.HI R189, RZ, 0x1f, R189 ;  /* 0x0000001fffbd7819 */ /* 0x004fe400000114bd */
        /* <DEDUP_REMOVED lines=17> */
[----:B------:R-:W3:Y:S05]  /*8550*/  LDSM.16.MT88.4 R24, [R2+0xa000] ;  /* 0x00a000000218783b */ /* 0x000eea0000004200 */
[----:B------:R-:W-:Y:S05]  /*8560*/  LDSM.16.MT88.4 R28, [R0+0x8800] ;  /* 0x00880000001c783b */ /* 0x000fea0000004200 */
[----:B------:R-:W-:Y:S05]  /*8570*/  LDSM.16.MT88.4 R32, [R209+0x22800] ;  /* 0x02280000d120783b */ /* 0x000fea0000004200 */
[----:B------:R-:W-:Y:S01]  /*8580*/  LDSM.16.MT88.4 R164, [R2+0x8800] ;  /* 0x0088000002a4783b */ /* 0x000fe20000004200 */
[-C--:B-1----:R-:W-:Y:S04]  /*8590*/  HMMA.16816.F32 R36, R4, R8.reuse, R36 ;  /* 0x000000080424723c */ /* 0x082fe80000001824 */
[----:B------:R-:W-:Y:S05]  /*85a0*/  LDSM.16.MT88.4 R168, [R0+0xa800] ;  /* 0x00a8000000a8783b */ /* 0x000fea0000004200 */
[----:B------:R-:W-:Y:S01]  /*85b0*/  LDSM.16.MT88.4 R172, [R2+0xa800] ;  /* 0x00a8000002ac783b */ /* 0x000fe20000004200 */
[C---:B--2---:R-:W-:Y:S04]  /*85c0*/  HMMA.16816.F32 R40, R12.reuse, R8, R40 ;  /* 0x000000080c28723c */ /* 0x044fe80000001828 */
[----:B------:R-:W1:Y:S04]  /*85d0*/  S2R R194, SR_TID.X ;  /* 0x0000000000c27919 */ /* 0x000e680000002100 */
[-C--:B------:R-:W-:Y:S01]  /*85e0*/  HMMA.16816.F32 R44, R12, R10.reuse, R44 ;  /* 0x0000000a0c2c723c */ /* 0x080fe2000000182c */
[----:B------:R-:W2:Y:S05]  /*85f0*/  S2R R191, SR_TID.X ;  /* 0x0000000000bf7919 */ /* 0x000eaa0000002100 */
[----:B------:R-:W4:Y:S02]  /*8600*/  S2R R196, SR_TID.X ;  /* 0x0000000000c47919 */ /* 0x000f240000002100 */
[C---:B------:R-:W-:Y:S03]  /*8610*/  HMMA.16816.F32 R48, R4.reuse, R10, R48 ;  /* 0x0000000a0430723c */ /* 0x040fe60000001830 */
[----:B------:R-:W4:Y:S05]  /*8620*/  LDSM.16.MT88.4 R8, [R209+0x20800] ;  /* 0x02080000d108783b */ /* 0x000f2a0000004200 */
[-C--:B---3--:R-:W-:Y:S04]  /*8630*/  HMMA.16816.F32 R52, R4, R16.reuse, R52 ;  /* 0x000000100434723c */ /* 0x088fe80000001834 */
[----:B-1----:R-:W-:Y:S04]  /*8640*/  SHF.R.S32.HI R194, RZ, 0x1f, R194 ;  /* 0x0000001fffc27819 */ /* 0x002fe800000114c2 */
[C---:B------:R-:W-:Y:S04]  /*8650*/  HMMA.16816.F32 R56, R12.reuse, R16, R56 ;  /* 0x000000100c38723c */ /* 0x040fe80000001838 */
[----:B--2---:R-:W-:Y:S02]  /*8660*/  LEA.HI R189, R189, R191, RZ, 0x3 ;  /* 0x000000bfbdbd7211 */ /* 0x004fe400078f18ff */
[----:B----4-:R-:W-:Y:S02]  /*8670*/  LEA.HI R194, R194, R196, RZ, 0x6 ;  /* 0x000000c4c2c27211 */ /* 0x010fe400078f30ff */
[-C--:B------:R-:W-:Y:S04]  /*8680*/  HMMA.16816.F32 R60, R12, R18.reuse, R60 ;  /* 0x000000120c3c723c */ /* 0x080fe8000000183c */
[----:B------:R-:W-:Y:S02]  /*8690*/  SHF.R.S32.HI R189, RZ, 0x3, R189 ;  /* 0x00000003ffbd7819 */ /* 0x000fe400000114bd */
[----:B------:R-:W-:Y:S02]  /*86a0*/  SHF.R.S32.HI R194, RZ, 0x6, R194 ;  /* 0x00000006ffc27819 */ /* 0x000fe400000114c2 */
        /* <DEDUP_REMOVED lines=13> */
[----:B------:R-:W2:Y:S02]  /*8780*/  LDSM.16.MT88.4 R24, [R0+0xb000] ;  /* 0x00b000000018783b */ /* 0x000ea40000004200 */
[-C--:B------:R-:W-:Y:S08]  /*8790*/  HMMA.16816.F32 R36, R8, R28.reuse, R36 ;  /* 0x0000001c0824723c */ /* 0x080ff00000001824 */
[C---:B------:R-:W-:Y:S08]  /*87a0*/  HMMA.16816.F32 R40, R32.reuse, R28, R40 ;  /* 0x0000001c2028723c */ /* 0x040ff00000001828 */
[-C--:B------:R-:W-:Y:S08]  /*87b0*/  HMMA.16816.F32 R44, R32, R30.reuse, R44 ;  /* 0x0000001e202c723c */ /* 0x080ff0000000182c */
[C---:B------:R-:W-:Y:S01]  /*87c0*/  HMMA.16816.F32 R48, R8.reuse, R30, R48 ;  /* 0x0000001e0830723c */ /* 0x040fe20000001830 */
[----:B------:R-:W3:Y:S07]  /*87d0*/  LDSM.16.MT88.4 R28, [R2+0xb000] ;  /* 0x00b00000021c783b */ /* 0x000eee0000004200 */
        /* <DEDUP_REMOVED lines=52> */
[----:B-----5:R-:W-:Y:S01]  /*8b20*/  ISETP.GE.AND P2, PT, R211, c[0x0][0x220], PT ;  /* 0x00008800d3007a0c */ /* 0x020fe20003f46270 */
        /* <DEDUP_REMOVED lines=44> */
.L_x_947:
[----:B------:R-:W-:Y:S01]  /*8df0*/  LDSM.16.M88.4 R32, [R212+0x1c000] ;  /* 0x01c00000d420783b */ /* 0x000fe20000000200 */
[----:B------:R-:W-:Y:S01]  /*8e00*/  IMAD.MOV.U32 R193, RZ, RZ, 0x4 ;  /* 0x00000004ffc17424 */ /* 0x000fe200078e00ff */
[----:B------:R-:W-:Y:S02]  /*8e10*/  USHF.L.U32 UR4, UR5, 0x5, URZ ;  /* 0x0000000505047899 */ /* 0x000fe4000800063f */
[----:B------:R-:W-:Y:S01]  /*8e20*/  USHF.L.U32 UR6, UR5, 0x3, URZ ;  /* 0x0000000305067899 */ /* 0x000fe2000800063f */
[----:B------:R-:W2:Y:S01]  /*8e30*/  LDSM.16.MT88.4 R16, [R208] ;  /* 0x00000000d010783b */ /* 0x000ea20000004200 */
[----:B------:R-:W-:Y:S02]  /*8e40*/  USHF.L.U32 UR9, UR5, 0x4, URZ ;  /* 0x0000000405097899 */ /* 0x000fe4000800063f */
[----:B------:R-:W-:Y:S02]  /*8e50*/  UIMAD UR8, UR5, 0x18, URZ ;  /* 0x00000018050878a4 */ /* 0x000fe4000f8e023f */
[----:B------:R-:W3:Y:S01]  /*8e60*/  LDSM.16.M88.4 R28, [R212+0x1d000] ;  /* 0x01d00000d41c783b */ /* 0x000ee20000000200 */
[----:B------:R-:W-:Y:S04]  /*8e70*/  UISETP.GT.AND UP2, UPT, UR10, UR20, UPT ;  /* 0x000000140a00728c */ /* 0x000fe8000bf44270 */
[----:B------:R-:W3:Y:S05]  /*8e80*/  LDSM.16.MT88.4 R164, [R208+0x4000] ;  /* 0x00400000d0a4783b */ /* 0x000eea0000004200 */
[----:B------:R-:W4:Y:S05]  /*8e90*/  LDL R2, [R1+0x1c] ;  /* 0x00001c0001027983 */ /* 0x000f2a0000100800 */
[----:B------:R-:W-:Y:S05]  /*8ea0*/  LDSM.16.M88.4 R168, [R184+0x1c000] ;  /* 0x01c00000b8a8783b */ /* 0x000fea0000000200 */
[----:B-1----:R1:W4:Y:S05]  /*8eb0*/  LDL R0, [R1+0x30] ;  /* 0x0000300001007983 */ /* 0x00232a0000100800 */
[----:B------:R-:W1:Y:S05]  /*8ec0*/  LDSM.16.MT88.4 R172, [R208+0x800] ;  /* 0x00080000d0ac783b */ /* 0x000e6a0000004200 */
[----:B------:R1:W4:Y:S01]  /*8ed0*/  LDL R190, [R1+0x20] ;  /* 0x0000200001be7983 */ /* 0x0003220000100800 */
[-C--:B--2---:R-:W-:Y:S04]  /*8ee0*/  HMMA.16816.F32 R4, R32, R16.reuse, RZ ;  /* 0x000000102004723c */ /* 0x084fe800000018ff */
[----:B------:R-:W2:Y:S05]  /*8ef0*/  LDSM.16.M88.4 R176, [R184+0x1d000] ;  /* 0x01d00000b8b0783b */ /* 0x000eaa0000000200 */
[----:B------:R1:W4:Y:S01]  /*8f00*/  LDL R191, [R1+0x38] ;  /* 0x0000380001bf7983 */ /* 0x0003220000100800 */
[C---:B---3--:R-:W-:Y:S04]  /*8f10*/  HMMA.16816.F32 R8, R28.reuse, R16, RZ ;  /* 0x000000101c08723c */ /* 0x048fe800000018ff */
[----:B------:R-:W3:Y:S04]  /*8f20*/  LDSM.16.MT88.4 R180, [R208+0x4800] ;  /* 0x00480000d0b4783b */ /* 0x000ee80000004200 */
[-C--:B------:R-:W-:Y:S01]  /*8f30*/  HMMA.16816.F32 R12, R28, R18.reuse, RZ ;  /* 0x000000121c0c723c */ /* 0x080fe200000018ff */
[----:B------:R1:W4:Y:S07]  /*8f40*/  LDL R192, [R1+0x34] ;  /* 0x0000340001c07983 */ /* 0x00032e0000100800 */
[C---:B------:R-:W-:Y:S08]  /*8f50*/  HMMA.16816.F32 R16, R32.reuse, R18, RZ ;  /* 0x000000122010723c */ /* 0x040ff000000018ff */
[-C--:B------:R-:W-:Y:S08]  /*8f60*/  HMMA.16816.F32 R20, R32, R164.reuse, RZ ;  /* 0x000000a42014723c */ /* 0x080ff000000018ff */
[C---:B------:R-:W-:Y:S08]  /*8f70*/  HMMA.16816.F32 R24, R28.reuse, R164, RZ ;  /* 0x000000a41c18723c */ /* 0x040ff000000018ff */
[-C--:B------:R-:W-:Y:S08]  /*8f80*/  HMMA.16816.F32 R28, R28, R166.reuse, RZ ;  /* 0x000000a61c1c723c */ /* 0x080ff000000018ff */
[----:B------:R-:W-:Y:S01]  /*8f90*/  HMMA.16816.F32 R32, R32, R166, RZ ;  /* 0x000000a62020723c */ /* 0x000fe200000018ff */
[----:B------:R-:W-:Y:S07]  /*8fa0*/  LDSM.16.M88.4 R164, [R188+0x1c000] ;  /* 0x01c00000bca4783b */ /* 0x000fee0000000200 */
        /* <DEDUP_REMOVED lines=30> */
[C---:B------:R-:W-:Y:S04]  /*9190*/  HMMA.16816.F32 R24, R180.reuse, R164, R24 ;  /* 0x000000a4b418723c */ /* 0x040fe80000001818 */
[----:B----4-:R-:W-:Y:S04]  /*91a0*/  @P1 IADD3 R2, R2, -0x40, RZ ;  /* 0xffffffc002021810 */ /* 0x010fe80007ffe0ff */
[-C--:B------:R-:W-:Y:S01]  /*91b0*/  HMMA.16816.F32 R28, R180, R166.reuse, R28 ;  /* 0x000000a6b41c723c */ /* 0x080fe2000000181c */
[----:B------:R-:W2:Y:S07]  /*91c0*/  LDSM.16.M88.4 R180, [R212+0x1f000] ;  /* 0x01f00000d4b4783b */ /* 0x000eae0000000200 */
[----:B------:R-:W-:Y:S01]  /*91d0*/  HMMA.16816.F32 R32, R172, R166, R32 ;  /* 0x000000a6ac20723c */ /* 0x000fe20000001820 */
[----:B------:R-:W3:Y:S05]  /*91e0*/  LDSM.16.MT88.4 R164, [R208+0x6000] ;  /* 0x00600000d0a4783b */ /* 0x000eea0000004200 */
[----:B------:R-:W-:Y:S02]  /*91f0*/  LDSM.16.M88.4 R172, [R184+0x1e000] ;  /* 0x01e00000b8ac783b */ /* 0x000fe40000000200 */
[-C--:B-1----:R-:W-:Y:S03]  /*9200*/  HMMA.16816.F32 R4, R168, R176.reuse, R4 ;  /* 0x000000b0a804723c */ /* 0x082fe60000001804 */
[----:B------:R-:W-:Y:S05]  /*9210*/  LDSM.16.M88.4 R184, [R184+0x1f000] ;  /* 0x01f00000b8b8783b */ /* 0x000fea0000000200 */
        /* <DEDUP_REMOVED lines=22> */
[----:B------:R-:W-:Y:S02]  /*9380*/  LDSM.16.MT88.4 R172, [R208+0x3800] ;  /* 0x00380000d0ac783b */ /* 0x000fe40000004200 */
[-C--:B---3--:R-:W-:Y:S08]  /*9390*/  HMMA.16816.F32 R4, R164, R168.reuse, R4 ;  /* 0x000000a8a404723c */ /* 0x088ff00000001804 */
[C---:B-1----:R-:W-:Y:S08]  /*93a0*/  HMMA.16816.F32 R8, R176.reuse, R168, R8 ;  /* 0x000000a8b008723c */ /* 0x042ff00000001808 */
[-C--:B------:R-:W-:Y:S08]  /*93b0*/  HMMA.16816.F32 R12, R176, R170.reuse, R12 ;  /* 0x000000aab00c723c */ /* 0x080ff0000000180c */
[C---:B------:R-:W-:Y:S01]  /*93c0*/  HMMA.16816.F32 R16, R164.reuse, R170, R16 ;  /* 0x000000aaa410723c */ /* 0x040fe20000001810 */
[----:B------:R1:W3:Y:S07]  /*93d0*/  LDSM.16.M88.4 R168, [R3+0x1e000] ;  /* 0x01e0000003a8783b */ /* 0x0002ee0000000200 */
[-C--:B--2---:R-:W-:Y:S08]  /*93e0*/  HMMA.16816.F32 R20, R164, R184.reuse, R20 ;  /* 0x000000b8a414723c */ /* 0x084ff00000001814 */
[C---:B------:R-:W-:Y:S08]  /*93f0*/  HMMA.16816.F32 R24, R176.reuse, R184, R24 ;  /* 0x000000b8b018723c */ /* 0x040ff00000001818 */
[-C--:B------:R-:W-:Y:S01]  /*9400*/  HMMA.16816.F32 R28, R176, R186.reuse, R28 ;  /* 0x000000bab01c723c */ /* 0x080fe2000000181c */
[----:B------:R-:W2:Y:S03]  /*9410*/  LDSM.16.MT88.4 R176, [R208+0x7800] ;  /* 0x00780000d0b0783b */ /* 0x000ea60000004200 */
[----:B-1----:R-:W-:Y:S04]  /*9420*/  @P1 IMAD.WIDE R2, R2, R193, UR16 ;  /* 0x0000001002021e25 */ /* 0x002fe8000f8e02c1 */
[----:B------:R-:W-:Y:S01]  /*9430*/  HMMA.16816.F32 R32, R164, R186, R32 ;  /* 0x000000baa420723c */ /* 0x000fe20000001820 */
[----:B------:R1:W4:Y:S05]  /*9440*/  @P1 LDG.E R0, [R2.64+0xa0] ;  /* 0x0000a00e02001981 */ /* 0x00032a000c1e1900 */
[----:B------:R1:W4:Y:S01]  /*9450*/  @P1 LDG.E R190, [R2.64+0x80] ;  /* 0x0000800e02be1981 */ /* 0x000322000c1e1900 */
[----:B------:R-:W-:Y:S01]  /*9460*/  IMAD.U32 R166, RZ, RZ, UR9 ;  /* 0x00000009ffa67e24 */ /* 0x000fe2000f8e00ff */
[-C--:B---3--:R-:W-:Y:S03]  /*9470*/  HMMA.16816.F32 R4, R168, R172.reuse, R4 ;  /* 0x000000aca804723c */ /* 0x088fe60000001804 */
[----:B------:R1:W3:Y:S01]  /*9480*/  @P1 LDG.E R191, [R2.64+0x20] ;  /* 0x0000200e02bf1981 */ /* 0x0002e2000c1e1900 */
[----:B------:R-:W-:Y:S01]  /*9490*/  IMAD.U32 R164, RZ, RZ, UR8 ;  /* 0x00000008ffa47e24 */ /* 0x000fe2000f8e00ff */
[-C--:B------:R-:W-:Y:S01]  /*94a0*/  LEA R166, P2, R166, R224.reuse, 0x2 ;  /* 0x000000e0a6a67211 */ /* 0x080fe200078410ff */
[----:B------:R-:W-:Y:S02]  /*94b0*/  IMAD.U32 R165, RZ, RZ, UR8 ;  /* 0x00000008ffa57e24 */ /* 0x000fe4000f8e00ff */
[----:B------:R1:W3:Y:S01]  /*94c0*/  @P1 LDG.E R192, [R2.64] ;  /* 0x0000000e02c01981 */ /* 0x0002e2000c1e1900 */
[C---:B------:R-:W-:Y:S01]  /*94d0*/  HMMA.16816.F32 R8, R180.reuse, R172, R8 ;  /* 0x000000acb408723c */ /* 0x040fe20000001808 */
[----:B------:R-:W-:Y:S07]  /*94e0*/  UIMAD UR8, UR5, 0x30, URZ ;  /* 0x00000030050878a4 */ /* 0x000fee000f8e023f */
[-C--:B------:R-:W-:Y:S06]  /*94f0*/  HMMA.16816.F32 R12, R180, R174.reuse, R12 ;  /* 0x000000aeb40c723c */ /* 0x080fec000000180c */
[----:B------:R1:W-:Y:S02]  /*9500*/  RED.E.ADD.F32.FTZ.RN.STRONG.GPU [R224.64], R4 ;  /* 0x00000004e000798e */ /* 0x0003e4000c10e78e */
[C---:B------:R-:W-:Y:S08]  /*9510*/  HMMA.16816.F32 R16, R168.reuse, R174, R16 ;  /* 0x000000aea810723c */ /* 0x040ff00000001810 */
[-C--:B--2---:R-:W-:Y:S01]  /*9520*/  HMMA.16816.F32 R20, R168, R176.reuse, R20 ;  /* 0x000000b0a814723c */ /* 0x084fe20000001814 */
[----:B-1----:R-:W-:Y:S05]  /*9530*/  IMAD.U32 R2, RZ, RZ, UR6 ;  /* 0x00000006ff027e24 */ /* 0x002fea000f8e00ff */
[-C--:B------:R-:W-:Y:S02]  /*9540*/  LEA R2, P0, R2, R224.reuse, 0x2 ;  /* 0x000000e002027211 */ /* 0x080fe400078010ff */
[C---:B------:R-:W-:Y:S08]  /*9550*/  HMMA.16816.F32 R24, R180.reuse, R176, R24 ;  /* 0x000000b0b418723c */ /* 0x040ff00000001818 */
[-C--:B------:R-:W-:Y:S01]  /*9560*/  HMMA.16816.F32 R28, R180, R178.reuse, R28 ;  /* 0x000000b2b41c723c */ /* 0x080fe2000000181c */
[----:B------:R-:W-:Y:S07]  /*9570*/  IMAD.U32 R4, RZ, RZ, UR4 ;  /* 0x00000004ff047e24 */ /* 0x000fee000f8e00ff */
[----:B------:R-:W-:Y:S07]  /*9580*/  HMMA.16816.F32 R32, R168, R178, R32 ;  /* 0x000000b2a820723c */ /* 0x000fee0000001820 */
[----:B------:R-:W-:Y:S01]  /*9590*/  IMAD.U32 R168, RZ, RZ, UR4 ;  /* 0x00000004ffa87e24 */ /* 0x000fe2000f8e00ff */
[----:B------:R-:W-:Y:S06]  /*95a0*/  UIMAD UR4, UR5, 0x28, URZ ;  /* 0x00000028050478a4 */ /* 0x000fec000f8e023f */
[----:B------:R-:W-:Y:S01]  /*95b0*/  IMAD.U32 R169, RZ, RZ, UR4 ;  /* 0x00000004ffa97e24 */ /* 0x000fe2000f8e00ff */
[----:B----4-:R1:W-:Y:S05]  /*95c0*/  @P1 STL [R1+0x30], R0 ;  /* 0x0000300001001387 */ /* 0x0103ea0000100800 */
[----:B------:R-:W-:Y:S05]  /*95d0*/  @P1 STL [R1+0x20], R190 ;  /* 0x000020be01001387 */ /* 0x000fea0000100800 */
[----:B---3--:R-:W-:Y:S05]  /*95e0*/  @P1 STL [R1+0x38], R191 ;  /* 0x000038bf01001387 */ /* 0x008fea0000100800 */
[----:B------:R-:W-:Y:S01]  /*95f0*/  @P1 STL [R1+0x34], R192 ;  /* 0x000034c001001387 */ /* 0x000fe20000100800 */
[-C--:B------:R-:W-:Y:S04]  /*9600*/  LEA R164, P1, R164, R224.reuse, 0x2 ;  /* 0x000000e0a4a47211 */ /* 0x080fe800078210ff */
[-C--:B------:R-:W-:Y:S01]  /*9610*/  LEA.HI.X.SX32 R165, R165, R225.reuse, 0x2, P1 ;  /* 0x000000e1a5a57211 */ /* 0x080fe200008f16ff */
[----:B-1----:R-:W-:Y:S05]  /*9620*/  IMAD.U32 R0, RZ, RZ, UR6 ;  /* 0x00000006ff007e24 */ /* 0x002fea000f8e00ff */
[-C--:B------:R-:W-:Y:S01]  /*9630*/  LEA.HI.X.SX32 R3, R0, R225.reuse, 0x2, P0 ;  /* 0x000000e100037211 */ /* 0x080fe200000f16ff */
[----:B------:R-:W-:Y:S01]  /*9640*/  IMAD.U32 R0, RZ, RZ, UR4 ;  /* 0x00000004ff007e24 */ /* 0x000fe2000f8e00ff */
[-C--:B------:R-:W-:Y:S01]  /*9650*/  LEA R4, P0, R4, R224.reuse, 0x2 ;  /* 0x000000e004047211 */ /* 0x080fe200078010ff */
[----:B------:R-:W-:Y:S02]  /*9660*/  UIMAD UR4, UR5, 0x38, URZ ;  /* 0x00000038050478a4 */ /* 0x000fe4000f8e023f */
[----:B------:R1:W-:Y:S02]  /*9670*/  RED.E.ADD.F32.FTZ.RN.STRONG.GPU [R2.64], R5 ;  /* 0x000000050200798e */ /* 0x0003e4000c10e78e */
[----:B-1----:R-:W-:Y:S05]  /*9680*/  IMAD.U32 R5, RZ, RZ, UR9 ;  /* 0x00000009ff057e24 */ /* 0x002fea000f8e00ff */
[-C--:B------:R-:W-:Y:S02]  /*9690*/  LEA.HI.X.SX32 R167, R5, R225.reuse, 0x2, P2 ;  /* 0x000000e105a77211 */ /* 0x080fe400010f16ff */
[-C--:B------:R-:W-:Y:S03]  /*96a0*/  LEA.HI.X.SX32 R5, R168, R225.reuse, 0x2, P0 ;  /* 0x000000e1a8057211 */ /* 0x080fe600000f16ff */
[----:B------:R1:W-:Y:S05]  /*96b0*/  RED.E.ADD.F32.FTZ.RN.STRONG.GPU [R166.64], R6 ;  /* 0x00000006a600798e */ /* 0x0003ea000c10e78e */
[----:B------:R2:W-:Y:S05]  /*96c0*/  RED.E.ADD.F32.FTZ.RN.STRONG.GPU [R164.64], R7 ;  /* 0x00000007a400798e */ /* 0x0005ea000c10e78e */
[----:B------:R3:W-:Y:S01]  /*96d0*/  RED.E.ADD.F32.FTZ.RN.STRONG.GPU [R4.64], R8 ;  /* 0x000000080400798e */ /* 0x0007e2000c10e78e */
[----:B-1----:R-:W-:Y:S01]  /*96e0*/  IMAD.U32 R6, RZ, RZ, UR8 ;  /* 0x00000008ff067e24 */ /* 0x002fe2000f8e00ff */
[-C--:B--2---:R-:W-:Y:S01]  /*96f0*/  LEA R164, P0, R0, R224.reuse, 0x2 ;  /* 0x000000e000a47211 */ /* 0x084fe200078010ff */
[----:B------:R-:W-:Y:S03]  /*9700*/  IMAD.U32 R0, RZ, RZ, UR4 ;  /* 0x00000004ff007e24 */ /* 0x000fe6000f8e00ff */
        /* <DEDUP_REMOVED lines=61> */
[----:B------:R-:W-:Y:S01]  /*9ae0*/  IMAD.U32 R0, RZ, RZ, UR5 ;  /* 0x00000005ff007e24 */ /* 0x000fe2000f8e00ff */
[-C--:B------:R-:W-:Y:S01]  /*9af0*/  LEA R4, P0, R4, R224.reuse, 0x2 ;  /* 0x000000e004047211 */ /* 0x080fe200078010ff */
[----:B------:R-:W-:Y:S02]  /*9b00*/  UIADD3 UR5, UR6, UR4, URZ ;  /* 0x0000000406057290 */ /* 0x000fe4000fffe03f */
        /* <DEDUP_REMOVED lines=11> */
[----:B-1----:R-:W-:Y:S05]  /*9bc0*/  IMAD.U32 R6, RZ, RZ, UR4 ;  /* 0x00000004ff067e24 */ /* 0x002fea000f8e00ff */
[-C--:B------:R-:W-:Y:S01]  /*9bd0*/  LEA R6, P0, R6, R224.reuse, 0x2 ;  /* 0x000000e006067211 */ /* 0x080fe200078010ff */
[----:B--2---:R-:W-:Y:S01]  /*9be0*/  IMAD.U32 R5, RZ, RZ, UR5 ;  /* 0x00000005ff057e24 */ /* 0x004fe2000f8e00ff */
[----:B------:R-:W-:Y:S01]  /*9bf0*/  UIADD3 UR5, UR6, UR4, URZ ;  /* 0x0000000406057290 */ /* 0x000fe2000fffe03f */
[----:B------:R-:W-:Y:S03]  /*9c00*/  IMAD.U32 R4, RZ, RZ, UR4 ;  /* 0x00000004ff047e24 */ /* 0x000fe6000f8e00ff */
[-C--:B------:R-:W-:Y:S02]  /*9c10*/  LEA.HI.X.SX32 R9, R5, R225.reuse, 0x2, P1 ;  /* 0x000000e105097211 */ /* 0x080fe400008f16ff */
[----:B------:R-:W-:Y:S01]  /*9c20*/  IMAD.U32 R0, RZ, RZ, UR5 ;  /* 0x00000005ff007e24 */ /* 0x000fe2000f8e00ff */
[-C--:B------:R-:W-:Y:S01]  /*9c30*/  LEA.HI.X.SX32 R7, R4, R225.reuse, 0x2, P0 ;  /* 0x000000e104077211 */ /* 0x080fe200000f16ff */
[----:B------:R-:W-:Y:S01]  /*9c40*/  UIADD3 UR5, UR9, 0x60, URZ ;  /* 0x0000006009057890 */ /* 0x000fe2000fffe03f */
[----:B------:R-:W-:Y:S02]  /*9c50*/  RED.E.ADD.F32.FTZ.RN.STRONG.GPU [R8.64], R25 ;  /* 0x000000190800798e */ /* 0x000fe4000c10e78e */
[CC--:B------:R-:W-:Y:S01]  /*9c60*/  LEA R4, P0, R0.reuse, R224.reuse, 0x2 ;  /* 0x000000e000047211 */ /* 0x0c0fe200078010ff */
[----:B------:R-:W-:Y:S02]  /*9c70*/  UIADD3 UR4, UR6, UR5, URZ ;  /* 0x0000000506047290 */ /* 0x000fe4000fffe03f */
[----:B------:R1:W-:Y:S01]  /*9c80*/  RED.E.ADD.F32.FTZ.RN.STRONG.GPU [R6.64], R26 ;  /* 0x0000001a0600798e */ /* 0x0003e2000c10e78e */
[-C--:B------:R-:W-:Y:S01]  /*9c90*/  LEA.HI.X.SX32 R5, R0, R225.reuse, 0x2, P0 ;  /* 0x000000e100057211 */ /* 0x080fe200000f16ff */
[----:B------:R-:W-:Y:S01]  /*9ca0*/  IMAD.U32 R0, RZ, RZ, UR5 ;  /* 0x00000005ff007e24 */ /* 0x000fe2000f8e00ff */
[----:B------:R-:W-:Y:S03]  /*9cb0*/  UIADD3 UR8, UR6, UR4, URZ ;  /* 0x0000000406087290 */ /* 0x000fe6000fffe03f */
[----:B------:R2:W-:Y:S01]  /*9cc0*/  RED.E.ADD.F32.FTZ.RN.STRONG.GPU [R4.64], R27 ;  /* 0x0000001b0400798e */ /* 0x0005e2000c10e78e */
[----:B------:R-:W-:Y:S04]  /*9cd0*/  UIADD3 UR5, UR6, UR8, URZ ;  /* 0x0000000806057290 */ /* 0x000fe8000fffe03f */
[----:B------:R-:W-:Y:S05]  /*9ce0*/  RED.E.ADD.F32.FTZ.RN.STRONG.GPU [R224.64+0x180], R32 ;  /* 0x00018020e000798e */ /* 0x000fea000c10e78e */
[----:B------:R3:W-:Y:S01]  /*9cf0*/  RED.E.ADD.F32.FTZ.RN.STRONG.GPU [R2.64+0x180], R33 ;  /* 0x000180210200798e */ /* 0x0007e2000c10e78e */
[----:B-1----:R-:W-:Y:S01]  /*9d00*/  IMAD.U32 R6, RZ, RZ, UR4 ;  /* 0x00000004ff067e24 */ /* 0x002fe2000f8e00ff */
[----:B------:R-:W-:Y:S01]  /*9d10*/  UIADD3 UR4, UR6, UR5, URZ ;  /* 0x0000000506047290 */ /* 0x000fe2000fffe03f */
[----:B------:R-:W-:Y:S01]  /*9d20*/  IMAD.U32 R7, RZ, RZ, UR5 ;  /* 0x00000005ff077e24 */ /* 0x000fe2000f8e00ff */
[----:B------:R-:W-:Y:S02]  /*9d30*/  @UP3 UIADD3 UR5, UP1, UR16, -0x100, URZ ;  /* 0xffffff0010053890 */ /* 0x000fe4000ff3e03f */
[----:B------:R-:W-:Y:S01]  /*9d40*/  UIADD3 UR6, UR6, UR4, URZ ;  /* 0x0000000406067290 */ /* 0x000fe2000fffe03f */
[CC--:B--2---:R-:W-:Y:S04]  /*9d50*/  LEA R4, P0, R0.reuse, R224.reuse, 0x2 ;  /* 0x000000e000047211 */ /* 0x0c4fe800078010ff */
[-C--:B------:R-:W-:Y:S01]  /*9d60*/  LEA.HI.X.SX32 R5, R0, R225.reuse, 0x2, P0 ;  /* 0x000000e100057211 */ /* 0x080fe200000f16ff */
[----:B------:R-:W-:Y:S01]  /*9d70*/  IMAD.U32 R0, RZ, RZ, UR8 ;  /* 0x00000008ff007e24 */ /* 0x000fe2000f8e00ff */
[CC--:B------:R-:W-:Y:S01]  /*9d80*/  LEA R10, P0, R6.reuse, R224.reuse, 0x2 ;  /* 0x000000e0060a7211 */ /* 0x0c0fe200078010ff */
[----:B------:R-:W-:Y:S02]  /*9d90*/  @UP3 UMOV UR16, UR5 ;  /* 0x0000000500103c82 */ /* 0x000fe40008000000 */
[----:B------:R1:W-:Y:S01]  /*9da0*/  RED.E.ADD.F32.FTZ.RN.STRONG.GPU [R4.64], R34 ;  /* 0x000000220400798e */ /* 0x0003e2000c10e78e */
[-C--:B------:R-:W-:Y:S01]  /*9db0*/  LEA.HI.X.SX32 R11, R6, R225.reuse, 0x2, P0 ;  /* 0x000000e1060b7211 */ /* 0x080fe200000f16ff */
[----:B---3--:R-:W-:Y:S01]  /*9dc0*/  IMAD.U32 R3, RZ, RZ, UR6 ;  /* 0x00000006ff037e24 */ /* 0x008fe2000f8e00ff */
[CC--:B------:R-:W-:Y:S01]  /*9dd0*/  LEA R8, P0, R0.reuse, R224.reuse, 0x2 ;  /* 0x000000e000087211 */ /* 0x0c0fe200078010ff */
[----:B------:R-:W-:Y:S01]  /*9de0*/  UIADD3 UR6, UR10, -0x1, URZ ;  /* 0xffffffff0a067890 */ /* 0x000fe2000fffe03f */
[-C--:B------:R-:W-:Y:S01]  /*9df0*/  LEA R6, P2, R7, R224.reuse, 0x2 ;  /* 0x000000e007067211 */ /* 0x080fe200078410ff */
        /* <DEDUP_REMOVED lines=394> */
.L_x_949:
        /* <DEDUP_REMOVED lines=18> */
.L_x_950:
        /* <DEDUP_REMOVED lines=49> */
[----:B-----5:R-:W-:-:S03]  /*bad0*/  ISETP.GE.AND P0, PT, R211, c[0x0][0x220], PT ;  /* 0x00008800d3007a0c */ /* 0x020fc60003f06270 */
        /* <DEDUP_REMOVED lines=9> */
.L_x_952:
[----:B--234-:R-:W-:Y:S05]  /*bb70*/  BSYNC B0 ;  /* 0x0000000000007941 */ /* 0x01cfea0003800000 */
.L_x_951:
        /* <DEDUP_REMOVED lines=18> */
.L_x_954:
[----:B------:R-:W-:Y:S05]  /*bca0*/  BSYNC B0 ;  /* 0x0000000000007941 */ /* 0x000fea0003800000 */
.L_x_953:
        /* <DEDUP_REMOVED lines=18> */
.L_x_956:
[----:B------:R-:W-:Y:S05]  /*bdd0*/  BSYNC B0 ;  /* 0x0000000000007941 */ /* 0x000fea0003800000 */
.L_x_955:
        /* <DEDUP_REMOVED lines=17> */
.L_x_958:
[----:B------:R-:W-:Y:S05]  /*bef0*/  BSYNC B0 ;  /* 0x0000000000007941 */ /* 0x000fea0003800000 */
.L_x_957:
        /* <DEDUP_REMOVED lines=25> */
[----:B------:R1:W-:Y:S04]  /*c090*/  @!P1 STG.E.128 [R4.64], R52 ;  /* 0x0000003404009986 */ /* 0x0003e8000c101d0e */
[----:B------:R1:W-:Y:S02]  /*c0a0*/  @!P0 STG.E.128 [R4.64+0x80], R48 ;  /* 0x0000803004008986 */ /* 0x0003e4000c101d0e */
.L_x_960:
[----:B------:R-:W-:Y:S05]  /*c0b0*/  BSYNC B0 ;  /* 0x0000000000007941 */ /* 0x000fea0003800000 */
.L_x_959:
        /* <DEDUP_REMOVED lines=16> */
.L_x_962:
[----:B------:R-:W-:Y:S05]  /*c1c0*/  BSYNC B0 ;  /* 0x0000000000007941 */ /* 0x000fea0003800000 */
.L_x_961:
        /* <DEDUP_REMOVED lines=16> */
.L_x_964:
[----:B------:R-:W-:Y:S05]  /*c2d0*/  BSYNC B0 ;  /* 0x0000000000007941 */ /* 0x000fea0003800000 */
.L_x_963:
        /* <DEDUP_REMOVED lines=14> */
.L_x_919:
[----:B------:R-:W-:Y:S05]  /*c3c0*/  BSYNC B1 ;  /* 0x0000000000017941 */ /* 0x000fea0003800000 */
.L_x_897:
        /* <DEDUP_REMOVED lines=11> */
.L_x_965:
[----:B------:R-:W-:Y:S05]  /*c480*/  EXIT ;  /* 0x000000000000794d */ /* 0x000fea0003800000 */
.L_x_967:
        /* <DEDUP_REMOVED lines=15> */
.L_x_1088:


//--------------------- .text._ZN5flash44flash_bwd_dq_dk_dv_loop_seqk_parallel_kernelI23Flash_bwd_kernel_traitsILi128ELi64ELi128ELi8ELi2ELi4ELi2ELb0ELb0EN7cutlass6half_tE19Flash_kernel_traitsILi128ELi64ELi128ELi8ES3_EELb0ELb1ELb0ELb1ELb0ELb0ELb1EEEvNS_16Flash_bwd_paramsE --------------------------
	.section	.text._ZN5flash44flash_bwd_dq_dk_dv_loop_seqk_parallel_kernelI23Flash_bwd_kernel_traitsILi128ELi64ELi128ELi8ELi2ELi4ELi2ELb0ELb0EN7cutlass6half_tE19Flash_kernel_traitsILi128ELi64ELi128ELi8ES3_EELb0ELb1ELb0ELb1ELb0ELb0ELb1EEEvNS_16Flash_bwd_paramsE,"ax",@progbits
	.sectioninfo	@"SHI_REGISTERS=255"
	.align	128
        .global         _ZN5flash44flash_bwd_dq_dk_dv_loop_seqk_parallel_kernelI23Flash_bwd_kernel_traitsILi128ELi64ELi128ELi8ELi2ELi4ELi2ELb0ELb0EN7cutlass6half_tE19Flash_kernel_traitsILi128ELi64ELi128ELi8ES3_EELb0ELb1ELb0ELb1ELb0ELb0ELb1EEEvNS_16Flash_bwd_paramsE
        .type           _ZN5flash44flash_bwd_dq_dk_dv_loop_seqk_parallel_kernelI23Flash_bwd_kernel_traitsILi128ELi64ELi128ELi8ELi2ELi4ELi2ELb0ELb0EN7cutlass6half_tE19Flash_kernel_traitsILi128ELi64ELi128ELi8ES3_EELb0ELb1ELb0ELb1ELb0ELb0ELb1EEEvNS_16Flash_bwd_paramsE,@function
        .size           _ZN5flash44flash_bwd_dq_dk_dv_loop_seqk_parallel_kernelI23Flash_bwd_kernel_traitsILi128ELi64ELi128ELi8ELi2ELi4ELi2ELb0ELb0EN7cutlass6half_tE19Flash_kernel_traitsILi128ELi64ELi128ELi8ES3_EELb0ELb1ELb0ELb1ELb0ELb0ELb1EEEvNS_16Flash_bwd_paramsE,(.L_x_1089 - _ZN5flash44flash_bwd_dq_dk_dv_loop_seqk_parallel_kernelI23Flash_bwd_kernel_traitsILi128ELi64ELi128ELi8ELi2ELi4ELi2ELb0ELb0EN7cutlass6half_tE19Flash_kernel_traitsILi128ELi64ELi128ELi8ES3_EELb0ELb1ELb0ELb1ELb0ELb0ELb1EEEvNS_16Flash_bwd_paramsE)
        .other          _ZN5flash44flash_bwd_dq_dk_dv_loop_seqk_parallel_kernelI23Flash_bwd_kernel_traitsILi128ELi64ELi128ELi8ELi2ELi4ELi2ELb0ELb0EN7cutlass6half_tE19Flash_kernel_traitsILi128ELi64ELi128ELi8ES3_EELb0ELb1ELb0ELb1ELb0ELb0ELb1EEEvNS_16Flash_bwd_paramsE,@"STO_CUDA_ENTRY STV_DEFAULT"
_ZN5flash44flash_bwd_dq_dk_dv_loop_seqk_parallel_kernelI23Flash_bwd_kernel_traitsILi128ELi64ELi128ELi8ELi2ELi4ELi2ELb0ELb0EN7cutlass6half_tE19Flash_kernel_traitsILi128ELi64ELi128ELi8ES3_EELb0ELb1ELb0ELb1ELb0ELb0ELb1EEEvNS_16Flash_bwd_paramsE:
.text._ZN5flash44flash_bwd_dq_dk_dv_loop_seqk_parallel_kernelI23Flash_bwd_kernel_traitsILi128ELi64ELi128ELi8ELi2ELi4ELi2ELb0ELb0EN7cutlass6half_tE19Flash_kernel_traitsILi128ELi64ELi128ELi8ES3_EELb0ELb1ELb0ELb1ELb0ELb0ELb1EEEvNS_16Flash_bwd_paramsE:
        /* <DEDUP_REMOVED lines=46> */
[--C-:B------:R-:W-:Y:S01]  /*02e0*/  SHF.R.S32.HI R5, RZ, 0x2, R17.reuse ;  /* 0x00000002ff057819 */ /* 0x100fe20000011411 */
        /* <DEDUP_REMOVED lines=23> */
[----:B------:R-:W-:Y:S01]  /*0460*/  UMOV UR61, 0x4 ;  /* 0x00000004003d7882 */ /* 0x000fe20000000000 */
[----:B------:R-:W-:Y:S01]  /*0470*/  IMAD.IADD R0, R14, 0x1, -R4 ;  /* 0x000000010e007824 */ /* 0x000fe200078e0a04 */
[----:B------:R-:W-:Y:S01]  /*0480*/  LOP3.LUT R4, R6, 0xfffffff0, RZ, 0xc0, !PT ;  /* 0xfffffff006047812 */ /* 0x000fe200078ec0ff */
[----:B------:R-:W-:Y:S01]  /*0490*/  IMAD.SHL.U32 R3, R3, 0x40, RZ ;  /* 0x0000004003037824 */ /* 0x000fe200078e00ff */
[----:B------:R-:W-:Y:S01]  /*04a0*/  SHF.R.S32.HI R5, RZ, 0x1f, R2 ;  /* 0x0000001fff057819 */ /* 0x000fe20000011402 */
[C---:B------:R-:W-:Y:S01]  /*04b0*/  IMAD.SHL.U32 R232, R0.reuse, 0x8, RZ ;  /* 0x0000000800e87824 */ /* 0x040fe200078e00ff */
[----:B------:R-:W-:Y:S01]  /*04c0*/  LOP3.LUT P4, RZ, R0, 0x2, RZ, 0xc0, !PT ;  /* 0x0000000200ff7812 */ /* 0x000fe2000788c0ff */
[----:B------:R-:W-:Y:S01]  /*04d0*/  ULOP3.LUT UR56, UR35, UR56, URZ, 0x3c, !UPT ;  /* 0x0000003823387292 */ /* 0x000fe2000f8e3c3f */
[----:B------:R-:W-:Y:S01]  /*04e0*/  LEA.HI R16, R5, R2, RZ, 0x2 ;  /* 0x0000000205107211 */ /* 0x000fe200078f10ff */
[----:B------:R-:W-:Y:S01]  /*04f0*/  IMAD.IADD R2, R14, 0x1, -R4 ;  /* 0x000000010e027824 */ /* 0x000fe200078e0a04 */
[----:B------:R-:W-:Y:S01]  /*0500*/  LOP3.LUT R3, R3, 0x1c0, RZ, 0xc0, !PT ;  /* 0x000001c003037812 */ /* 0x000fe200078ec0ff */
[----:B------:R-:W-:Y:S01]  /*0510*/  USHF.R.S32.HI UR57, URZ, 0x1f, UR35 ;  /* 0x0000001f3f397899 */ /* 0x000fe20008011423 */
[C---:B------:R-:W-:Y:S01]  /*0520*/  LOP3.LUT P3, RZ, R0.reuse, 0x4, RZ, 0xc0, !PT ;  /* 0x0000000400ff7812 */ /* 0x040fe2000786c0ff */
[----:B------:R-:W-:Y:S01]  /*0530*/  IMAD.SHL.U32 R0, R0, 0x40, RZ ;  /* 0x0000004000007824 */ /* 0x000fe200078e00ff */
[----:B------:R-:W-:Y:S01]  /*0540*/  SHF.R.S32.HI R5, RZ, 0x1f, R2 ;  /* 0x0000001fff057819 */ /* 0x000fe20000011402 */
[----:B------:R-:W-:Y:S01]  /*0550*/  UISETP.NE.AND UP6, UPT, UR10, URZ, UPT ;  /* 0x0000003f0a00728c */ /* 0x000fe2000bfc5270 */
[----:B------:R-:W-:Y:S01]  /*0560*/  LOP3.LUT R4, R3, 0x38, R232, 0xf8, !PT ;  /* 0x0000003803047812 */ /* 0x000fe200078ef8e8 */
[----:B------:R-:W-:Y:S01]  /*0570*/  USHF.R.S32.HI UR59, URZ, 0x1f, UR32 ;  /* 0x0000001f3f3b7899 */ /* 0x000fe20008011420 */
[----:B------:R-:W-:Y:S01]  /*0580*/  SHF.R.U32.HI R3, RZ, 0x3, R3 ;  /* 0x00000003ff037819 */ /* 0x000fe20000011603 */
[----:B------:R-:W-:Y:S01]  /*0590*/  USHF.R.S32.HI UR58, URZ, 0x1f, UR35 ;  /* 0x0000001f3f3a7899 */ /* 0x000fe20008011423 */
[----:B------:R-:W-:Y:S01]  /*05a0*/  LEA.HI R10, R5, R2, RZ, 0x3 ;  /* 0x00000002050a7211 */ /* 0x000fe200078f18ff */
[----:B------:R-:W-:Y:S01]  /*05b0*/  IMAD.SHL.U32 R5, R9, 0x200, RZ ;  /* 0x0000020009057824 */ /* 0x000fe200078e00ff */
[----:B------:R-:W-:Y:S01]  /*05c0*/  LOP3.LUT R11, R4, R3, RZ, 0x3c, !PT ;  /* 0x00000003040b7212 */ /* 0x000fe200078e3cff */
[----:B------:R-:W-:Y:S01]  /*05d0*/  UIMAD.WIDE.U32 UR42, UR36, UR44, URZ ;  /* 0x0000002c242a72a5 */ /* 0x000fe2000f8e003f */
[----:B------:R-:W-:Y:S01]  /*05e0*/  LOP3.LUT R3, R10, 0xfffffff8, RZ, 0xc0, !PT ;  /* 0xfffffff80a037812 */ /* 0x000fe200078ec0ff */
[----:B------:R-:W-:Y:S01]  /*05f0*/  UIMAD UR51, UR37, UR44, URZ ;  /* 0x0000002c253372a4 */ /* 0x000fe2000f8e023f */
[----:B------:R-:W-:Y:S01]  /*0600*/  LOP3.LUT R0, R0, 0x1c0, RZ, 0xc0, !PT ;  /* 0x000001c000007812 */ /* 0x000fe200078ec0ff */
[----:B------:R-:W-:Y:S01]  /*0610*/  USHF.R.S32.HI UR53, URZ, 0x1f, UR47 ;  /* 0x0000001f3f357899 */ /* 0x000fe2000801142f */
[----:B------:R-:W-:Y:S01]  /*0620*/  LOP3.LUT R4, R7, 0x1, RZ, 0xc0, !PT ;  /* 0x0000000107047812 */ /* 0x000fe200078ec0ff */
[----:B------:R-:W-:Y:S01]  /*0630*/  IMAD.IADD R18, R2, 0x1, -R3 ;  /* 0x0000000102127824 */ /* 0x000fe200078e0a03 */
[----:B------:R-:W-:Y:S01]  /*0640*/  LEA.HI R2, R13, R14, RZ, 0x6 ;  /* 0x0000000e0d027211 */ /* 0x000fe200078f30ff */
[----:B------:R-:W-:Y:S01]  /*0650*/  IMAD.SHL.U32 R3, R8, 0x10, RZ ;  /* 0x0000001008037824 */ /* 0x000fe200078e00ff */
[C---:B------:R-:W-:Y:S01]  /*0660*/  LOP3.LUT R212, R0.reuse, 0x8, R15, 0xf8, !PT ;  /* 0x0000000800d47812 */ /* 0x040fe200078ef80f */
[----:B------:R-:W-:Y:S01]  /*0670*/  UIMAD UR50, UR4, UR50, URZ ;  /* 0x00000032043272a4 */ /* 0x000fe2000f8e023f */
[----:B------:R-:W-:Y:S01]  /*0680*/  SHF.R.S32.HI R2, RZ, 0x6, R2 ;  /* 0x00000006ff027819 */ /* 0x000fe20000011402 */
[----:B------:R-:W-:Y:S01]  /*0690*/  STL [R1+0x64], R18 ;  /* 0x0000641201007387 */ /* 0x000fe20000100800 */
[----:B------:R-:W-:Y:S01]  /*06a0*/  LOP3.LUT R3, R0, 0x30, R3, 0xf8, !PT ;  /* 0x0000003000037812 */ /* 0x000fe200078ef803 */
[----:B------:R-:W-:Y:S01]  /*06b0*/  @!UP5 UIMAD UR49, UR5, UR49, URZ ;  /* 0x000000310531d2a4 */ /* 0x000fe2000f8e023f */
[----:B------:R-:W-:Y:S01]  /*06c0*/  SHF.R.U32.HI R205, RZ, 0x3, R0 ;  /* 0x00000003ffcd7819 */ /* 0x000fe20000011600 */
[----:B------:R-:W-:Y:S01]  /*06d0*/  IMAD R0, R2, 0x800, R5 ;  /* 0x0000080002007824 */ /* 0x000fe200078e0205 */
[----:B------:R-:W-:Y:S01]  /*06e0*/  ISETP.NE.U32.AND P0, PT, R4, 0x1, PT ;  /* 0x000000010400780c */ /* 0x000fe20003f05070 */
[----:B------:R-:W-:Y:S01]  /*06f0*/  IMAD.SHL.U32 R6, R2, 0x8, RZ ;  /* 0x0000000802067824 */ /* 0x000fe200078e00ff */
[----:B------:R-:W-:Y:S01]  /*0700*/  LOP3.LUT R212, R212, R205, RZ, 0x3c, !PT ;  /* 0x000000cdd4d47212 */ /* 0x000fe200078e3cff */
[----:B------:R-:W-:Y:S01]  /*0710*/  USHF.R.S32.HI UR48, URZ, 0x1f, UR41 ;  /* 0x0000001f3f307899 */ /* 0x000fe20008011429 */
[----:B------:R-:W-:Y:S01]  /*0720*/  LOP3.LUT R4, R3, 0x8, R15, 0xf8, !PT ;  /* 0x0000000803047812 */ /* 0x000fe200078ef80f */
[----:B------:R-:W-:Y:S01]  /*0730*/  IMAD.SHL.U32 R3, R9, 0x20, RZ ;  /* 0x0000002009037824 */ /* 0x000fe200078e00ff */
[----:B------:R-:W-:Y:S01]  /*0740*/  R2P PR, R7, 0x6 ;  /* 0x0000000607007804 */ /* 0x000fe20000000000 */
[----:B------:R-:W-:Y:S01]  /*0750*/  IMAD.IADD R212, R0, 0x1, R212 ;  /* 0x0000000100d47824 */ /* 0x000fe200078e02d4 */
[----:B------:R-:W-:Y:S01]  /*0760*/  LOP3.LUT R205, R5, R4, R205, 0xf6, !PT ;  /* 0x0000000405cd7212 */ /* 0x000fe200078ef6cd */
[----:B------:R-:W-:Y:S01]  /*0770*/  IMAD.SHL.U32 R4, R7, 0x40, RZ ;  /* 0x0000004007047824 */ /* 0x000fe200078e00ff */
[----:B------:R-:W-:Y:S01]  /*0780*/  LOP3.LUT R0, R3, 0x20, RZ, 0xc0, !PT ;  /* 0x0000002003007812 */ /* 0x000fe200078ec0ff */
[C---:B------:R-:W-:Y:S01]  /*0790*/  IMAD R5, R2.reuse, 0x200, R11 ;  /* 0x0000020002057824 */ /* 0x040fe200078e020b */
        /* <DEDUP_REMOVED lines=11> */
[----:B------:R-:W-:Y:S01]  /*0850*/  IMAD.SHL.U32 R212, R212, 0x2, RZ ;  /* 0x00000002d4d47824 */ /* 0x000fe200078e00ff */
[----:B------:R-:W-:Y:S01]  /*0860*/  UMOV UR40, 0xffffc000 ;  /* 0xffffc00000287882 */ /* 0x000fe20000000000 */
[----:B------:R-:W-:-:S02]  /*0870*/  IMAD R8, R8, 0x400, R3 ;  /* 0x0000040008087824 */ /* 0x000fc400078e0203 */
        /* <DEDUP_REMOVED lines=68> */
.L_x_1038:
        /* <DEDUP_REMOVED lines=53> */
.L_x_968:
        /* <DEDUP_REMOVED lines=40> */
[----:B------:R-:W-:Y:S02]  /*1290*/  @UP0 UIMAD UR28, UR14, UR21, UR5 ;  /* 0x000000150e1c02a4 */ /* 0x000fe4000f8e0205 */
        /* <DEDUP_REMOVED lines=18> */
.L_x_970:
        /* <DEDUP_REMOVED lines=18> */
.L_x_971:
        /* <DEDUP_REMOVED lines=11> */
[----:B------:R-:W-:Y:S02]  /*1590*/  @!UP2 UIMAD UR9, UR39, UR4, URZ ;  /* 0x000000042709a2a4 */ /* 0x000fe4000f8e023f */
[----:B------:R-:W-:Y:S02]  /*15a0*/  ULDC.64 UR10, c[0x0][0x3d8] ;  /* 0x0000f600000a7ab9 */ /* 0x000fe40000000a00 */
        /* <DEDUP_REMOVED lines=16> */
[----:B------:R-:W-:Y:S01]  /*16b0*/  UIMAD.WIDE.U32 UR4, UR60, UR10, URZ ;  /* 0x0000000a3c0472a5 */ /* 0x000fe2000f8e003f */
[----:B-1----:R-:W-:-:S03]  /*16c0*/  IMAD.MOV R0, RZ, RZ, -R3 ;  /* 0x000000ffff007224 */ /* 0x002fc600078e0a03 */
[----:B------:R-:W-:Y:S01]  /*16d0*/  USEL UR14, UR4, URZ, UP6 ;  /* 0x0000003f040e7287 */ /* 0x000fe2000b000000 */
[----:B------:R-:W-:Y:S01]  /*16e0*/  IMAD.MOV.U32 R2, RZ, RZ, RZ ;  /* 0x000000ffff027224 */ /* 0x000fe200078e00ff */
[----:B------:R-:W-:Y:S01]  /*16f0*/  USHF.L.U64.HI UR4, UR32, 0x7, UR39 ;  /* 0x0000000720047899 */ /* 0x000fe20008010227 */
[----:B------:R-:W-:Y:S01]  /*1700*/  IMAD R0, R0, R5, RZ ;  /* 0x0000000500007224 */ /* 0x000fe200078e02ff */
[----:B------:R-:W-:Y:S02]  /*1710*/  UIMAD UR11, UR60, UR11, UR5 ;  /* 0x0000000b3c0b72a4 */ /* 0x000fe4000f8e0205 */
[----:B------:R-:W-:Y:S01]  /*1720*/  USEL UR5, UR4, URZ, UP1 ;  /* 0x0000003f04057287 */ /* 0x000fe20008800000 */
[----:B------:R-:W-:Y:S01]  /*1730*/  IMAD.HI.U32 R0, R3, R0, R2 ;  /* 0x0000000003007227 */ /* 0x000fe200078e0002 */
[----:B------:R-:W-:Y:S02]  /*1740*/  USEL UR4, UR12, URZ, UP1 ;  /* 0x0000003f0c047287 */ /* 0x000fe40008800000 */
[----:B------:R-:W-:Y:S01]  /*1750*/  USEL UR11, UR11, URZ, UP6 ;  /* 0x0000003f0b0b7287 */ /* 0x000fe2000b000000 */
[----:B------:R-:W-:Y:S01]  /*1760*/  IMAD.MOV.U32 R2, RZ, RZ, R4 ;  /* 0x000000ffff027224 */ /* 0x000fe200078e0004 */
[----:B------:R-:W-:-:S02]  /*1770*/  UIADD3 UR4, UP1, UR16, UR4, URZ ;  /* 0x0000000410047290 */ /* 0x000fc4000ff3e03f */
[----:B------:R-:W-:Y:S01]  /*1780*/  ULDC UR12, c[0x0][0x234] ;  /* 0x00008d00000c7ab9 */ /* 0x000fe20000000800 */
[----:B------:R-:W-:Y:S01]  /*1790*/  IMAD.HI.U32 R0, R0, R2, RZ ;  /* 0x0000000200007227 */ /* 0x000fe200078e00ff */
[----:B------:R-:W-:Y:S02]  /*17a0*/  UIADD3.X UR9, UR31, UR5, URZ, UP1, !UPT ;  /* 0x000000051f097290 */ /* 0x000fe40008ffe43f */
[----:B------:R-:W-:Y:S01]  /*17b0*/  UIMAD UR5, UR37, UR4, URZ ;  /* 0x00000004250572a4 */ /* 0x000fe2000f8e023f */
[----:B------:R-:W-:-:S03]  /*17c0*/  IMAD.MOV R3, RZ, RZ, -R0 ;  /* 0x000000ffff037224 */ /* 0x000fc600078e0a00 */
[----:B------:R-:W-:Y:S01]  /*17d0*/  UIMAD UR9, UR36, UR9, UR5 ;  /* 0x00000009240972a4 */ /* 0x000fe2000f8e0205 */
[----:B------:R-:W-:Y:S01]  /*17e0*/  IMAD R2, R5, R3, R2 ;  /* 0x0000000305027224 */ /* 0x000fe200078e0202 */
[----:B------:R-:W-:-:S04]  /*17f0*/  @UP5 USEL UR5, UR54, UR15, !UP2 ;  /* 0x0000000f36055287 */ /* 0x000fc8000d000000 */
[----:B------:R-:W-:Y:S01]  /*1800*/  ISETP.GT.U32.AND P0, PT, R5, R2, PT ;  /* 0x000000020500720c */ /* 0x000fe20003f04070 */
[----:B------:R-:W-:Y:S02]  /*1810*/  @UP5 UIMAD UR12, UR35, UR12, UR5 ;  /* 0x0000000c230c52a4 */ /* 0x000fe4000f8e0205 */
[----:B------:R-:W-:-:S04]  /*1820*/  UIMAD.WIDE.U32 UR4, UR36, UR4, URZ ;  /* 0x00000004240472a5 */ /* 0x000fc8000f8e003f */
[----:B------:R-:W-:Y:S02]  /*1830*/  UIADD3 UR10, UR5, UR9, URZ ;  /* 0x00000009050a7290 */ /* 0x000fe4000fffe03f */
[----:B------:R-:W-:-:S04]  /*1840*/  @!UP5 UMOV UR12, UR49 ;  /* 0x00000031000cdc82 */ /* 0x000fc80008000000 */
        /* <DEDUP_REMOVED lines=16> */
.L_x_972:
[----:B------:R-:W-:Y:S02]  /*1950*/  UMOV UR9, UR50 ;  /* 0x0000003200097c82 */ /* 0x000fe40008000000 */
.L_x_973:
[----:B------:R-:W1:Y:S01]  /*1960*/  S2R R10, SR_TID.X ;  /* 0x00000000000a7919 */ /* 0x000e620000002100 */
[----:B------:R-:W-:Y:S01]  /*1970*/  UIADD3 UR4, UP4, UP3, UR4, UR41, UR47 ;  /* 0x0000002904047290 */ /* 0x000fe2000fb9e02f */
[----:B------:R-:W-:Y:S01]  /*1980*/  SHF.R.S32.HI R233, RZ, 0x1f, R232 ;  /* 0x0000001fffe97819 */ /* 0x000fe200000114e8 */
[----:B------:R-:W-:Y:S01]  /*1990*/  IMAD.U32 R9, RZ, RZ, UR7 ;  /* 0x00000007ff097e24 */ /* 0x000fe2000f8e00ff */
[----:B------:R-:W-:Y:S01]  /*19a0*/  BSSY B1, `(.L_x_969) ;  /* 0x0000a2a000017945 */ /* 0x000fe20003800000 */
[----:B------:R-:W-:Y:S01]  /*19b0*/  UIADD3 UR15, UP2, UP1, UR14, UR4, UR18 ;  /* 0x000000040e0f7290 */ /* 0x000fe2000f95e012 */
[----:B------:R-:W-:Y:S01]  /*19c0*/  IMAD.U32 R8, RZ, RZ, UR6 ;  /* 0x00000006ff087e24 */ /* 0x000fe2000f8e00ff */
[----:B------:R-:W-:Y:S02]  /*19d0*/  UIADD3.X UR4, UR10, UR48, UR53, UP4, UP3 ;  /* 0x000000300a047290 */ /* 0x000fe4000a7e6435 */
[----:B------:R-:W-:-:S02]  /*19e0*/  ULDC.64 UR6, c[0x0][0x200] ;  /* 0x0000800000067ab9 */ /* 0x000fc40000000a00 */
[----:B------:R-:W-:Y:S02]  /*19f0*/  UIADD3.X UR29, UR11, UR4, UR13, UP2, UP1 ;  /* 0x000000040b1d7290 */ /* 0x000fe400097e240d */
[----:B------:R-:W-:Y:S02]  /*1a00*/  UIADD3 UR14, UR16, UR9, URZ ;  /* 0x00000009100e7290 */ /* 0x000fe4000fffe03f */
        /* <DEDUP_REMOVED lines=17> */
[----:B------:R-:W-:Y:S02]  /*1b20*/  ULDC UR31, c[0x0][0x2e8] ;  /* 0x0000ba00001f7ab9 */ /* 0x000fe40000000800 */
[----:B------:R-:W-:Y:S01]  /*1b30*/  UIMAD.WIDE UR4, UR4, UR61, UR6 ;  /* 0x0000003d040472a5 */ /* 0x000fe2000f8e0206 */
[----:B------:R-:W-:Y:S01]  /*1b40*/  IMAD R3, R3, c[0x0][0x190], RZ ;  /* 0x0000640003037a24 */ /* 0x000fe200078e02ff */
[----:B------:R-:W-:Y:S01]  /*1b50*/  IADD3 R6, P0, R4, UR38, RZ ;  /* 0x0000002604067c10 */ /* 0x000fe2000ff1e0ff */
[----:B------:R1:W2:Y:S02]  /*1b60*/  R2UR UR6, R8 ;  /* 0x00000000080673c2 */ /* 0x0002a400000e0000 */
[----:B------:R-:W-:-:S02]  /*1b70*/  IMAD R0, R0, c[0x0][0x194], R3 ;  /* 0x0000650000007a24 */ /* 0x000fc400078e0203 */
[----:B------:R-:W-:Y:S02]  /*1b80*/  UMOV UR12, UR4 ;  /* 0x00000004000c7c82 */ /* 0x000fe40008000000 */
[----:B------:R-:W-:Y:S01]  /*1b90*/  UIADD3 UR4, -UR8, UR17, UR25 ;  /* 0x0000001108047290 */ /* 0x000fe2000fffe119 */
[----:B------:R-:W-:Y:S01]  /*1ba0*/  IADD3.X R7, R5, UR33, R0, P0, !PT ;  /* 0x0000002105077c10 */ /* 0x000fe200087fe400 */
[----:B------:R-:W-:Y:S01]  /*1bb0*/  IMAD.U32 R0, RZ, RZ, UR16 ;  /* 0x00000010ff007e24 */ /* 0x000fe2000f8e00ff */
[----:B------:R-:W-:Y:S01]  /*1bc0*/  IADD3 R4, P0, R232, UR19, RZ ;  /* 0x00000013e8047c10 */ /* 0x000fe2000ff1e0ff */
[----:B------:R-:W-:Y:S01]  /*1bd0*/  UIADD3 UR4, UR4, -UR31, URZ ;  /* 0x8000001f04047290 */ /* 0x000fe2000fffe03f */
[----:B------:R3:W4:Y:S01]  /*1be0*/  R2UR UR7, R9 ;  /* 0x00000000090773c2 */ /* 0x00072200000e0000 */
[----:B------:R-:W-:Y:S01]  /*1bf0*/  UMOV UR11, UR5 ;  /* 0x00000005000b7c82 */ /* 0x000fe20008000000 */
[----:B------:R-:W-:Y:S01]  /*1c00*/  IADD3.X R5, R233, UR30, RZ, P0, !PT ;  /* 0x0000001ee9057c10 */ /* 0x000fe200087fe4ff */
[----:B------:R-:W-:-:S02]  /*1c10*/  USHF.R.S32.HI UR16, URZ, 0x1f, UR4 ;  /* 0x0000001f3f107899 */ /* 0x000fc40008011404 */
[----:B------:R-:W-:Y:S02]  /*1c20*/  ULDC.64 UR30, c[0x0][0x3c8] ;  /* 0x0000f200001e7ab9 */ /* 0x000fe40000000a00 */
[----:B------:R-:W-:Y:S01]  /*1c30*/  IMAD.WIDE.U32 R4, R0, c[0x0][0x370], R4 ;  /* 0x0000dc0000047a25 */ /* 0x000fe200078e0004 */
[----:B------:R-:W-:Y:S02]  /*1c40*/  ULEA.HI UR16, UR16, UR4, URZ, 0x6 ;  /* 0x0000000410107291 */ /* 0x000fe4000f8f303f */
[----:B------:R-:W-:Y:S01]  /*1c50*/  UIADD3 UR5, UR34, -0x1, URZ ;  /* 0xffffffff22057890 */ /* 0x000fe2000fffe03f */
[----:B------:R-:W-:Y:S01]  /*1c60*/  IMAD.U32 R0, RZ, RZ, UR35 ;  /* 0x00000023ff007e24 */ /* 0x000fe2000f8e00ff */
[----:B------:R-:W-:Y:S01]  /*1c70*/  IADD3 R5, R5, UR10, RZ ;  /* 0x0000000a05057c10 */ /* 0x000fe2000fffe0ff */
[----:B------:R-:W-:-:S04]  /*1c80*/  USHF.R.S32.HI UR16, URZ, 0x6, UR16 ;  /* 0x000000063f107899 */ /* 0x000fc80008011410 */
[----:B------:R-:W-:Y:S01]  /*1c90*/  IMAD.WIDE.U32 R4, R0, c[0x0][0x378], R4 ;  /* 0x0000de0000047a25 */ /* 0x000fe200078e0004 */
[----:B------:R-:W-:Y:S01]  /*1ca0*/  LEA.HI R0, R11, R10, RZ, 0x5 ;  /* 0x0000000a0b007211 */ /* 0x000fe200078f28ff */
[----:B------:R-:W-:-:S03]  /*1cb0*/  UISETP.LT.AND UP1, UPT, URZ, UR16, UPT ;  /* 0x000000103f00728c */ /* 0x000fc6000bf21270 */
[----:B------:R-:W-:Y:S01]  /*1cc0*/  LOP3.LUT R3, R0, 0xffffffe0, RZ, 0xc0, !PT ;  /* 0xffffffe000037812 */ /* 0x000fe200078ec0ff */
[----:B------:R-:W-:Y:S01]  /*1cd0*/  USEL UR16, URZ, UR16, !UP1 ;  /* 0x000000103f107287 */ /* 0x000fe2000c800000 */
[----:B-1----:R-:W-:Y:S01]  /*1ce0*/  SHF.R.S32.HI R8, RZ, 0x5, R0 ;  /* 0x00000005ff087819 */ /* 0x002fe20000011400 */
[----:B------:R-:W-:Y:S01]  /*1cf0*/  IMAD R0, R16, c[0x0][0x370], RZ ;  /* 0x0000dc0010007a24 */ /* 0x000fe200078e02ff */
[----:B------:R-:W-:Y:S01]  /*1d00*/  IADD3 R5, R5, UR13, RZ ;  /* 0x0000000d05057c10 */ /* 0x000fe2000fffe0ff */
[----:B------:R-:W-:Y:S01]  /*1d10*/  UISETP.GT.AND UP1, UPT, UR34, UR16, UPT ;  /* 0x000000102200728c */ /* 0x000fe2000bf24270 */
[----:B------:R-:W-:Y:S02]  /*1d20*/  IMAD.IADD R3, R10, 0x1, -R3 ;  /* 0x000000010a037824 */ /* 0x000fe400078e0a03 */
[----:B---3--:R-:W-:Y:S02]  /*1d30*/  IMAD.U32 R9, RZ, RZ, UR35 ;  /* 0x00000023ff097e24 */ /* 0x008fe4000f8e00ff */
[----:B------:R-:W-:Y:S01]  /*1d40*/  IMAD R8, R8, UR46, R3 ;  /* 0x0000002e08087c24 */ /* 0x000fe2000f8e0203 */
[----:B------:R-:W-:Y:S01]  /*1d50*/  PLOP3.LUT P0, PT, PT, PT, UP1, 0x80, 0x0 ;  /* 0x000000000000781c */ /* 0x000fe20003f0f018 */
[----:B------:R-:W-:-:S02]  /*1d60*/  IMAD R3, R2, c[0x0][0x374], R0 ;  /* 0x0000dd0002037a24 */ /* 0x000fc400078e0200 */
[----:B------:R-:W-:Y:S01]  /*1d70*/  IMAD.WIDE.U32 R4, R2, c[0x0][0x370], R4 ;  /* 0x0000dc0002047a25 */ /* 0x000fe200078e0004 */
[----:B------:R-:W-:Y:S01]  /*1d80*/  IADD3 R0, P3, R8, UR15, RZ ;  /* 0x0000000f08007c10 */ /* 0x000fe2000ff7e0ff */
[----:B------:R-:W-:Y:S02]  /*1d90*/  UIMAD.WIDE UR14, UR14, UR61, UR30 ;  /* 0x0000003d0e0e72a5 */ /* 0x000fe4000f8e021e */
[----:B------:R-:W-:Y:S01]  /*1da0*/  IMAD.WIDE.U32 R6, R9, c[0x0][0x1a8], R6 ;  /* 0x00006a0009067a25 */ /* 0x000fe200078e0006 */
[----:B------:R-:W-:Y:S02]  /*1db0*/  LEA R226, P2, R0, c[0x0][0x350], 0x2 ;  /* 0x0000d40000e27a11 */ /* 0x000fe400078410ff */
[----:B------:R-:W-:Y:S01]  /*1dc0*/  LEA R228, P4, R4, c[0x0][0x330], 0x1 ;  /* 0x0000cc0004e47a11 */ /* 0x000fe200078808ff */
[----:B------:R-:W-:Y:S01]  /*1dd0*/  IMAD.IADD R3, R5, 0x1, R3 ;  /* 0x0000000105037824 */ /* 0x000fe200078e0203 */
[----:B------:R-:W-:Y:S01]  /*1de0*/  IADD3 R10, R7, UR18, RZ ;  /* 0x00000012070a7c10 */ /* 0x000fe2000fffe0ff */
[----:B------:R-:W-:Y:S01]  /*1df0*/  UMOV UR13, UR15 ;  /* 0x0000000f000d7c82 */ /* 0x000fe20008000000 */
[----:B------:R-:W-:-:S02]  /*1e00*/  LEA R230, P5, R6, c[0x0][0x160], 0x1 ;  /* 0x0000580006e67a11 */ /* 0x000fc400078a08ff */
[----:B------:R-:W-:Y:S02]  /*1e10*/  LEA.HI.X.SX32 R8, R8, UR29, 0x1, P3 ;  /* 0x0000001d08087c11 */ /* 0x000fe400098f0eff */
[----:B------:R-:W-:Y:S02]  /*1e20*/  LEA.HI.X R229, R4, c[0x0][0x334], R3, 0x1, P4 ;  /* 0x0000cd0004e57a11 */ /* 0x000fe400020f0c03 */
[----:B------:R-:W-:Y:S02]  /*1e30*/  LEA.HI.X R231, R6, c[0x0][0x164], R10, 0x1, P5 ;  /* 0x0000590006e77a11 */ /* 0x000fe400028f0c0a */
[----:B------:R-:W-:Y:S01]  /*1e40*/  LEA.HI.X R225, R0, c[0x0][0x354], R8, 0x2, P2 ;  /* 0x0000d50000e17a11 */ /* 0x000fe200010f1408 */
[----:B--2-4-:R-:W-:Y:S05]  /*1e50*/  @P0 BRA `(.L_x_974) ;  /* 0x00000ca000000947 */ /* 0x014fea0003800000 */
        /* <DEDUP_REMOVED lines=11> */
[----:B------:R-:W-:-:S02]  /*1f10*/  ULDC.64 UR12, c[0x0][0x388] ;  /* 0x0000e200000c7ab9 */ /* 0x000fc40000000a00 */
[----:B------:R-:W-:Y:S02]  /*1f20*/  UIADD3 UR5, UR5, UR11, URZ ;  /* 0x0000000b05057290 */ /* 0x000fe4000fffe03f */
[----:B------:R-:W-:Y:S02]  /*1f30*/  UIMAD UR9, UR39, UR12, URZ ;  /* 0x0000000c270972a4 */ /* 0x000fe4000f8e023f */
[----:B------:R-:W-:Y:S02]  /*1f40*/  UIMAD.WIDE.U32 UR4, UR32, UR12, UR4 ;  /* 0x0000000c200472a5 */ /* 0x000fe4000f8e0004 */
[----:B------:R-:W-:-:S04]  /*1f50*/  UIMAD UR9, UR32, UR13, UR9 ;  /* 0x0000000d200972a4 */ /* 0x000fc8000f8e0209 */
[----:B------:R-:W-:Y:S02]  /*1f60*/  UIADD3 UR15, UR5, UR9, URZ ;  /* 0x00000009050f7290 */ /* 0x000fe4000fffe03f */
[----:B------:R-:W-:Y:S02]  /*1f70*/  UMOV UR14, UR4 ;  /* 0x00000004000e7c82 */ /* 0x000fe40008000000 */
.L_x_975:
        /* <DEDUP_REMOVED lines=16> */
[----:B------:R-:W-:-:S03]  /*2080*/  UIADD3 UR11, UR5, UR9, URZ ;  /* 0x00000009050b7290 */ /* 0x000fc6000fffe03f */
[----:B------:R-:W-:Y:S02]  /*2090*/  UMOV UR9, UR4 ;  /* 0x0000000400097c82 */ /* 0x000fe40008000000 */
.L_x_976:
[----:B------:R1:W5:Y:S01]  /*20a0*/  LDL R12, [R1] ;  /* 0x00000000010c7983 */ /* 0x0003620000100800 */
[----:B------:R-:W-:Y:S01]  /*20b0*/  ULDC.64 UR4, c[0x0][0x3a0] ;  /* 0x0000e80000047ab9 */ /* 0x000fe20000000a00 */
[----:B------:R-:W-:Y:S01]  /*20c0*/  IMAD.U32 R11, RZ, RZ, UR25 ;  /* 0x00000019ff0b7e24 */ /* 0x000fe2000f8e00ff */
[----:B------:R-:W-:Y:S01]  /*20d0*/  UIMAD UR4, UR20, UR4, URZ ;  /* 0x00000004140472a4 */ /* 0x000fe2000f8e023f */
[----:B------:R-:W-:Y:S01]  /*20e0*/  BSSY B0, `(.L_x_977) ;  /* 0x000001b000007945 */ /* 0x000fe20003800000 */
[----:B------:R-:W-:Y:S01]  /*20f0*/  UIMAD UR8, UR22, -0x80, UR8 ;  /* 0xffffff80160878a4 */ /* 0x000fe2000f8e0208 */
[----:B------:R-:W-:Y:S01]  /*2100*/  IMAD.WIDE.U32 R4, R11, c[0x0][0x3a0], R232 ;  /* 0x0000e8000b047a25 */ /* 0x000fe200078e00e8 */
[----:B------:R-:W-:-:S04]  /*2110*/  UIMAD UR4, UR25, UR5, UR4 ;  /* 0x00000005190472a4 */ /* 0x000fc8000f8e0204 */
[----:B------:R-:W-:Y:S02]  /*2120*/  IADD3 R4, P0, R4, UR14, RZ ;  /* 0x0000000e04047c10 */ /* 0x000fe4000ff1e0ff */
[----:B------:R-:W-:Y:S01]  /*2130*/  MOV R0, UR4 ;  /* 0x0000000400007c02 */ /* 0x000fe20008000f00 */
[----:B------:R-:W-:Y:S01]  /*2140*/  ULDC.64 UR4, c[0x0][0x3b8] ;  /* 0x0000ee0000047ab9 */ /* 0x000fe20000000a00 */
[----:B------:R-:W-:Y:S01]  /*2150*/  ISETP.GE.AND P5, PT, R2, UR8, PT ;  /* 0x0000000802007c0c */ /* 0x000fe2000bfa6270 */
[----:B------:R-:W-:Y:S01]  /*2160*/  UIMAD UR4, UR57, UR4, URZ ;  /* 0x00000004390472a4 */ /* 0x000fe2000f8e023f */
[----:B------:R-:W-:Y:S01]  /*2170*/  IADD3.X R5, R5, UR15, R0, P0, !PT ;  /* 0x0000000f05057c10 */ /* 0x000fe200087fe400 */
[----:B------:R-:W-:Y:S02]  /*2180*/  IMAD.U32 R0, RZ, RZ, UR35 ;  /* 0x00000023ff007e24 */ /* 0x000fe4000f8e00ff */
[----:B------:R-:W-:Y:S02]  /*2190*/  UIMAD UR4, UR35, UR5, UR4 ;  /* 0x00000005230472a4 */ /* 0x000fe4000f8e0204 */
        /* <DEDUP_REMOVED lines=15> */
.L_x_978:
[----:B-1----:R-:W-:Y:S05]  /*2290*/  BSYNC B0 ;  /* 0x0000000000007941 */ /* 0x002fea0003800000 */
.L_x_977:
        /* <DEDUP_REMOVED lines=18> */
.L_x_980:
[----:B------:R-:W-:Y:S05]  /*23c0*/  BSYNC B0 ;  /* 0x0000000000007941 */ /* 0x000fea0003800000 */
.L_x_979:
        /* <DEDUP_REMOVED lines=18> */
.L_x_982:
[----:B------:R-:W-:Y:S05]  /*24f0*/  BSYNC B0 ;  /* 0x0000000000007941 */ /* 0x000fea0003800000 */
.L_x_981:
        /* <DEDUP_REMOVED lines=17> */
.L_x_984:
[----:B------:R-:W-:Y:S05]  /*2610*/  BSYNC B0 ;  /* 0x0000000000007941 */ /* 0x000fea0003800000 */
.L_x_983:
        /* <DEDUP_REMOVED lines=27> */
.L_x_986:
[----:B------:R-:W-:Y:S05]  /*27d0*/  BSYNC B0 ;  /* 0x0000000000007941 */ /* 0x000fea0003800000 */
.L_x_985:
        /* <DEDUP_REMOVED lines=16> */
.L_x_988:
[----:B------:R-:W-:Y:S05]  /*28e0*/  BSYNC B0 ;  /* 0x0000000000007941 */ /* 0x000fea0003800000 */
.L_x_987:
        /* <DEDUP_REMOVED lines=16> */
.L_x_990:
[----:B------:R-:W-:Y:S05]  /*29f0*/  BSYNC B0 ;  /* 0x0000000000007941 */ /* 0x000fea0003800000 */
.L_x_989:
        /* <DEDUP_REMOVED lines=16> */
.L_x_974:
        /* <DEDUP_REMOVED lines=28> */
.L_x_993:
[----:B------:R-:W-:Y:S05]  /*2cc0*/  BSYNC B0 ;  /* 0x0000000000007941 */ /* 0x000fea0003800000 */
.L_x_992:
        /* <DEDUP_REMOVED lines=30> */
.L_x_995:
[----:B------:R-:W-:Y:S05]  /*2eb0*/  BSYNC B0 ;  /* 0x0000000000007941 */ /* 0x000fea0003800000 */
.L_x_994:
        /* <DEDUP_REMOVED lines=15> */
.L_x_997:
        /* <DEDUP_REMOVED lines=20> */
.L_x_998:
[----:B------:R-:W-:Y:S05]  /*30f0*/  BSYNC B0 ;  /* 0x0000000000007941 */ /* 0x000fea0003800000 */
.L_x_996:
        /* <DEDUP_REMOVED lines=14> */
.L_x_1000:
        /* <DEDUP_REMOVED lines=28> */
.L_x_1001:
[----:B------:R-:W-:Y:S05]  /*33a0*/  BSYNC B0 ;  /* 0x0000000000007941 */ /* 0x000fea0003800000 */
.L_x_999:
        /* <DEDUP_REMOVED lines=25> */
[----:B------:R-:W-:-:S04]  /*3540*/  UIMAD UR4, UR20, UR18, URZ ;  /* 0x00000012140472a4 */ /* 0x000fc8000f8e023f */
[----:B------:R-:W-:Y:S02]  /*3550*/  UIMAD UR9, UR25, UR19, UR4 ;  /* 0x00000013190972a4 */ /* 0x000fe4000f8e0204 */
[----:B------:R-:W-:-:S06]  /*3560*/  UIMAD UR4, UR22, -0x80, UR8 ;  /* 0xffffff80160478a4 */ /* 0x000fcc000f8e0208 */
[----:B------:R-:W-:Y:S01]  /*3570*/  ISETP.GE.AND P6, PT, R2, UR4, PT ;  /* 0x0000000402007c0c */ /* 0x000fe2000bfc6270 */
[----:B------:R-:W-:-:S12]  /*3580*/  IMAD.U32 R3, RZ, RZ, UR9 ;  /* 0x00000009ff037e24 */ /* 0x000fd8000f8e00ff */
[----:B------:R-:W-:Y:S04]  /*3590*/  @P6 STS.128 [R0+0xc000], RZ ;  /* 0x00c000ff00006388 */ /* 0x000fe80000000c00 */
[----:B------:R-:W-:Y:S01]  /*35a0*/  @P6 STS.128 [R0+0x10000], RZ ;  /* 0x010000ff00006388 */ /* 0x000fe20000000c00 */
[----:B------:R-:W-:Y:S03]  /*35b0*/  BSSY B0, `(.L_x_1002) ;  /* 0x0000026000007945 */ /* 0x000fe60003800000 */
        /* <DEDUP_REMOVED lines=37> */
.L_x_1003:
[----:B---3--:R-:W-:Y:S05]  /*3810*/  BSYNC B0 ;  /* 0x0000000000007941 */ /* 0x008fea0003800000 */
.L_x_1002:
        /* <DEDUP_REMOVED lines=31> */
.L_x_1005:
[----:B------:R-:W-:Y:S05]  /*3a10*/  BSYNC B0 ;  /* 0x0000000000007941 */ /* 0x000fea0003800000 */
.L_x_1004:
        /* <DEDUP_REMOVED lines=32> */
.L_x_1007:
[----:B------:R-:W-:Y:S05]  /*3c20*/  BSYNC B0 ;  /* 0x0000000000007941 */ /* 0x000fea0003800000 */
.L_x_1006:
        /* <DEDUP_REMOVED lines=31> */
.L_x_1009:
[----:B------:R-:W-:Y:S05]  /*3e20*/  BSYNC B0 ;  /* 0x0000000000007941 */ /* 0x000fea0003800000 */
.L_x_1008:
        /* <DEDUP_REMOVED lines=39> */
.L_x_1011:
[----:B-1----:R-:W-:Y:S05]  /*40a0*/  BSYNC B0 ;  /* 0x0000000000007941 */ /* 0x002fea0003800000 */
.L_x_1010:
        /* <DEDUP_REMOVED lines=30> */
.L_x_1013:
[----:B------:R-:W-:Y:S05]  /*4290*/  BSYNC B0 ;  /* 0x0000000000007941 */ /* 0x000fea0003800000 */
.L_x_1012:
        /* <DEDUP_REMOVED lines=30> */
.L_x_1015:
[----:B------:R-:W-:Y:S05]  /*4480*/  BSYNC B0 ;  /* 0x0000000000007941 */ /* 0x000fea0003800000 */
.L_x_1014:
        /* <DEDUP_REMOVED lines=29> */
.L_x_1017:
[----:B------:R-:W-:Y:S05]  /*4660*/  BSYNC B0 ;  /* 0x0000000000007941 */ /* 0x000fea0003800000 */
.L_x_1016:
        /* <DEDUP_REMOVED lines=17> */
[----:B------:R-:W-:Y:S02]  /*4780*/  IADD3 R4, R17, 0x1, RZ ;  /* 0x0000000111047810 */ /* 0x000fe40007ffe0ff */
[----:B------:R-:W-:Y:S01]  /*4790*/  MOV R218, 0x20 ;  /* 0x0000002000da7802 */ /* 0x000fe20000000f00 */
[----:B------:R-:W-:Y:S01]  /*47a0*/  IMAD.MOV.U32 R216, RZ, RZ, 0x40 ;  /* 0x00000040ffd87424 */ /* 0x000fe200078e00ff */
[C---:B------:R-:W-:Y:S01]  /*47b0*/  SHF.L.U32 R208, R219.reuse, 0x1, RZ ;  /* 0x00000001dbd07819 */ /* 0x040fe200000006ff */
        /* <DEDUP_REMOVED lines=19> */
[----:B-1----:R-:W3:Y:S01]  /*48f0*/  LDL R3, [R1+0x64] ;  /* 0x0000640001037983 */ /* 0x002ee20000100800 */
[----:B------:R-:W2:Y:S01]  /*4900*/  @P1 MUFU.RCP R2, c[0x0][0x238] ;  /* 0x00008e0000021b08 */ /* 0x000ea20000001000 */
        /* <DEDUP_REMOVED lines=47> */
[----:B------:R-:W-:Y:S01]  /*4c00*/  UMOV UR4, URZ ;  /* 0x0000003f00047c82 */ /* 0x000fe20008000000 */
[----:B--2---:R-:W-:Y:S01]  /*4c10*/  @P1 FMUL.FTZ R0, R0, R2 ;  /* 0x0000000200001220 */ /* 0x004fe20000410000 */
[----:B------:R-:W-:-:S03]  /*4c20*/  IADD3 R2, R219, 0x2000, RZ ;  /* 0x00002000db027810 */ /* 0x000fc60007ffe0ff */
[----:B------:R2:W4:Y:S01]  /*4c30*/  @P1 R2UR UR9, R0 ;  /* 0x00000000000913c2 */ /* 0x00052200000e0000 */
[----:B------:R-:W-:-:S05]  /*4c40*/  SEL R2, R2, R219, !P0 ;  /* 0x000000db02027207 */ /* 0x000fca0004000000 */
[----:B------:R-:W-:Y:S01]  /*4c50*/  IMAD.SHL.U32 R207, R2, 0x2, RZ ;  /* 0x0000000202cf7824 */ /* 0x000fe200078e00ff */
[----:B------:R-:W-:Y:S02]  /*4c60*/  SHF.L.U64.HI R2, R17, 0x2, R15 ;  /* 0x0000000211027819 */ /* 0x000fe4000001020f */
[----:B--2---:R-:W-:-:S04]  /*4c70*/  IADD3 R0, R217, 0x2000, RZ ;  /* 0x00002000d9007810 */ /* 0x004fc80007ffe0ff */
[----:B------:R-:W-:-:S04]  /*4c80*/  SEL R0, R0, R217, !P0 ;  /* 0x000000d900007207 */ /* 0x000fc80004000000 */
[----:B------:R-:W-:Y:S01]  /*4c90*/  SHF.L.U32 R206, R0, 0x1, RZ ;  /* 0x0000000100ce7819 */ /* 0x000fe200000006ff */
[----:B------:R-:W-:-:S04]  /*4ca0*/  IMAD.MOV.U32 R0, RZ, RZ, c[0x0][0x22c] ;  /* 0x00008b00ff007624 */ /* 0x000fc800078e00ff */
[----:B------:R-:W-:Y:S01]  /*4cb0*/  IMAD R0, R0, c[0x0][0x1c0], RZ ;  /* 0x0000700000007a24 */ /* 0x000fe200078e02ff */
[----:B------:R2:W-:Y:S03]  /*4cc0*/  STL [R1+0x34], R2 ;  /* 0x0000340201007387 */ /* 0x0005e60000100800 */
[C---:B-1----:R-:W-:Y:S01]  /*4cd0*/  IMAD.SHL.U32 R4, R0.reuse, 0x10, RZ ;  /* 0x0000001000047824 */ /* 0x042fe200078e00ff */
[C---:B---3--:R-:W-:Y:S01]  /*4ce0*/  LOP3.LUT P1, RZ, R3.reuse, 0x2, RZ, 0xc0, !PT ;  /* 0x0000000203ff7812 */ /* 0x048fe2000782c0ff */
[----:B------:R-:W-:Y:S01]  /*4cf0*/  IMAD.SHL.U32 R234, R0, 0x8, RZ ;  /* 0x0000000800ea7824 */ /* 0x000fe200078e00ff */
[----:B------:R-:W-:Y:S02]  /*4d00*/  LOP3.LUT P0, RZ, R3, 0x4, RZ, 0xc0, !PT ;  /* 0x0000000403ff7812 */ /* 0x000fe4000780c0ff */
[----:B------:R-:W-:-:S04]  /*4d10*/  IADD3 R3, R4, 0x20, RZ ;  /* 0x0000002004037810 */ /* 0x000fc80007ffe0ff */
[----:B------:R-:W-:Y:S01]  /*4d20*/  IADD3 R3, R234, R3, RZ ;  /* 0x00000003ea037210 */ /* 0x000fe20007ffe0ff */
[----:B--2---:R-:W-:-:S05]  /*4d30*/  IMAD.SHL.U32 R2, R17, 0x4, RZ ;  /* 0x0000000411027824 */ /* 0x004fca00078e00ff */
[----:B------:R1:W-:Y:S01]  /*4d40*/  STL [R1+0x30], R2 ;  /* 0x0000300201007387 */ /* 0x0003e20000100800 */
[----:B------:R-:W-:-:S05]  /*4d50*/  IADD3 R3, R234, R3, RZ ;  /* 0x00000003ea037210 */ /* 0x000fca0007ffe0ff */
[----:B------:R-:W-:-:S04]  /*4d60*/  IMAD.IADD R3, R234, 0x1, R3 ;  /* 0x00000001ea037824 */ /* 0x000fc800078e0203 */
[----:B------:R-:W-:Y:S01]  /*4d70*/  IMAD.IADD R3, R234, 0x1, R3 ;  /* 0x00000001ea037824 */ /* 0x000fe200078e0203 */
[C---:B-1----:R-:W-:Y:S02]  /*4d80*/  IADD3 R2, R4.reuse, 0x40, RZ ;  /* 0x0000004004027810 */ /* 0x042fe40007ffe0ff */
[----:B------:R-:W-:-:S03]  /*4d90*/  IADD3 R4, R4, 0x60, RZ ;  /* 0x0000006004047810 */ /* 0x000fc60007ffe0ff */
[C---:B------:R-:W-:Y:S02]  /*4da0*/  IMAD.IADD R2, R234.reuse, 0x1, R2 ;  /* 0x00000001ea027824 */ /* 0x040fe400078e0202 */
[C---:B------:R-:W-:Y:S02]  /*4db0*/  IMAD.IADD R4, R234.reuse, 0x1, R4 ;  /* 0x00000001ea047824 */ /* 0x040fe400078e0204 */
[C---:B------:R-:W-:Y:S02]  /*4dc0*/  IMAD.IADD R2, R234.reuse, 0x1, R2 ;  /* 0x00000001ea027824 */ /* 0x040fe400078e0202 */
[C---:B------:R-:W-:Y:S02]  /*4dd0*/  IMAD.IADD R0, R234.reuse, 0x1, R4 ;  /* 0x00000001ea007824 */ /* 0x040fe400078e0204 */
[----:B------:R-:W-:-:S03]  /*4de0*/  IMAD.IADD R2, R234, 0x1, R2 ;  /* 0x00000001ea027824 */ /* 0x000fc600078e0202 */
[C---:B------:R-:W-:Y:S01]  /*4df0*/  IADD3 R0, R234.reuse, R0, RZ ;  /* 0x00000000ea007210 */ /* 0x040fe20007ffe0ff */
[----:B------:R1:W-:Y:S01]  /*4e00*/  STL [R1+0x1c], R3 ;  /* 0x00001c0301007387 */ /* 0x0003e20000100800 */
[----:B------:R-:W-:-:S03]  /*4e10*/  IADD3 R2, R234, R2, RZ ;  /* 0x00000002ea027210 */ /* 0x000fc60007ffe0ff */
[C---:B------:R-:W-:Y:S02]  /*4e20*/  IMAD.IADD R0, R234.reuse, 0x1, R0 ;  /* 0x00000001ea007824 */ /* 0x040fe400078e0200 */
[----:B------:R2:W-:Y:S01]  /*4e30*/  STL [R1+0x18], R2 ;  /* 0x0000180201007387 */ /* 0x0005e20000100800 */
[----:B-1----:R-:W-:-:S05]  /*4e40*/  IADD3 R3, R234, R3, RZ ;  /* 0x00000003ea037210 */ /* 0x002fca0007ffe0ff */
[----:B------:R-:W-:Y:S01]  /*4e50*/  STL [R1+0x28], R3 ;  /* 0x0000280301007387 */ /* 0x000fe20000100800 */
[----:B--2---:R-:W-:-:S03]  /*4e60*/  IMAD.IADD R2, R234, 0x1, R2 ;  /* 0x00000001ea027824 */ /* 0x004fc600078e0202 */
[----:B------:R1:W-:Y:S04]  /*4e70*/  STL [R1+0x14], R0 ;  /* 0x0000140001007387 */ /* 0x0003e80000100800 */
[----:B------:R2:W-:Y:S01]  /*4e80*/  STL [R1+0x24], R2 ;  /* 0x0000240201007387 */ /* 0x0005e20000100800 */
[----:B------:R-:W-:Y:S02]  /*4e90*/  SEL R218, R218, 0xffffffe0, !P1 ;  /* 0xffffffe0dada7807 */ /* 0x000fe40004800000 */
[----:B-1----:R-:W-:-:S05]  /*4ea0*/  IADD3 R0, R234, R0, RZ ;  /* 0x00000000ea007210 */ /* 0x002fca0007ffe0ff */
[----:B------:R2:W-:Y:S01]  /*4eb0*/  STL [R1+0x20], R0 ;  /* 0x0000200001007387 */ /* 0x0005e20000100800 */
[----:B------:R-:W-:Y:S02]  /*4ec0*/  SEL R216, R216, 0xffffffc0, !P0 ;  /* 0xffffffc0d8d87807 */ /* 0x000fe40004000000 */
[----:B------:R-:W-:-:S03]  /*4ed0*/  IADD3 R209, R218, R208, RZ ;  /* 0x000000d0dad17210 */ /* 0x000fc60007ffe0ff */
[C---:B------:R-:W-:Y:S02]  /*4ee0*/  IMAD.IADD R211, R216.reuse, 0x1, R208 ;  /* 0x00000001d8d37824 */ /* 0x040fe400078e02d0 */
[----:B------:R-:W-:Y:S01]  /*4ef0*/  IMAD.IADD R210, R216, 0x1, R209 ;  /* 0x00000001d8d27824 */ /* 0x000fe200078e02d1 */
[----:B----4-:R-:W-:Y:S02]  /*4f00*/  @UP1 UMOV UR4, UR9 ;  /* 0x0000000900041c82 */ /* 0x010fe40008000000 */
.L_x_1020:
[----:B------:R-:W0:Y:S01]  /*4f10*/  LDGDEPBAR ;  /* 0x00000000000079af */ /* 0x000e220000000000 */
[C---:B--2---:R-:W-:Y:S01]  /*4f20*/  IADD3 R0, R207.reuse, R218, RZ ;  /* 0x000000dacf007210 */ /* 0x044fe20007ffe0ff */
[----:B------:R-:W-:Y:S01]  /*4f30*/  USHF.L.U32 UR9, UR22, 0x7, URZ ;  /* 0x0000000716097899 */ /* 0x000fe2000800063f */
[-C--:B------:R-:W-:Y:S01]  /*4f40*/  IADD3 R2, R207, R216.reuse, RZ ;  /* 0x000000d8cf027210 */ /* 0x080fe20007ffe0ff */
[----:B------:R-:W-:Y:S01]  /*4f50*/  USHF.L.U32 UR10, UR5, 0x6, URZ ;  /* 0x00000006050a7899 */ /* 0x000fe2000800063f */
[----:B------:R-:W-:Y:S01]  /*4f60*/  IADD3 R3, R0, R216, RZ ;  /* 0x000000d800037210 */ /* 0x000fe20007ffe0ff */
[----:B------:R-:W-:Y:S02]  /*4f70*/  UIADD3 UR15, UR17, 0x80, UR9 ;  /* 0x00000080110f7890 */ /* 0x000fe4000fffe009 */
[----:B------:R-:W2:Y:S01]  /*4f80*/  LDL R234, [R1+0x4c] ;  /* 0x00004c0001ea7983 */ /* 0x000ea20000100800 */
[----:B------:R-:W-:Y:S02]  /*4f90*/  UIADD3 UR9, UR9, 0x80, URZ ;  /* 0x0000008009097890 */ /* 0x000fe4000fffe03f */
[----:B------:R-:W-:Y:S01]  /*4fa0*/  UIADD3 UR15, UR15, -UR8, URZ ;  /* 0x800000080f0f7290 */ /* 0x000fe2000fffe03f */
[----:B------:R-:W-:Y:S03]  /*4fb0*/  STL [R1+0xac], R53 ;  /* 0x0000ac3501007387 */ /* 0x000fe60000100800 */
[----:B------:R-:W-:Y:S01]  /*4fc0*/  UISETP.GE.AND UP0, UPT, UR10, UR15, UPT ;  /* 0x0000000f0a00728c */ /* 0x000fe2000bf06270 */
[----:B------:R-:W-:Y:S03]  /*4fd0*/  STL [R1+0xa8], R52 ;  /* 0x0000a83401007387 */ /* 0x000fe60000100800 */
[----:B------:R-:W-:Y:S01]  /*4fe0*/  UISETP.LT.AND UP0, UPT, UR9, UR8, UP0 ;  /* 0x000000080900728c */ /* 0x000fe20008701270 */
[----:B------:R-:W-:Y:S04]  /*4ff0*/  STL [R1+0xa4], R51 ;  /* 0x0000a43301007387 */ /* 0x000fe80000100800 */
[----:B------:R-:W-:Y:S01]  /*5000*/  STL [R1+0xa0], R50 ;  /* 0x0000a03201007387 */ /* 0x000fe20000100800 */
[----:B------:R-:W-:Y:S01]  /*5010*/  PLOP3.LUT P1, PT, PT, PT, UP0, 0x80, 0x0 ;  /* 0x000000000000781c */ /* 0x000fe20003f2f008 */
[----:B------:R-:W-:Y:S02]  /*5020*/  UISETP.GT.AND UP0, UPT, UR5, UR16, UPT ;  /* 0x000000100500728c */ /* 0x000fe4000bf04270 */
        /* <DEDUP_REMOVED lines=11> */
[----:B------:R1:W-:Y:S04]  /*50e0*/  STL [R1+0x70], R38 ;  /* 0x0000702601007387 */ /* 0x0003e80000100800 */
[----:B------:R3:W-:Y:S04]  /*50f0*/  STL [R1+0x6c], R37 ;  /* 0x00006c2501007387 */ /* 0x0007e80000100800 */
[----:B------:R4:W-:Y:S04]  /*5100*/  STL [R1+0x68], R36 ;  /* 0x0000682401007387 */ /* 0x0009e80000100800 */
[----:B-1----:R-:W2:Y:S04]  /*5110*/  LDL R38, [R1+0x38] ;  /* 0x0000380001267983 */ /* 0x002ea80000100800 */
[----:B---3--:R-:W3:Y:S04]  /*5120*/  LDL R37, [R1+0xc] ;  /* 0x00000c0001257983 */ /* 0x008ee80000100800 */
[----:B----4-:R-:W4:Y:S01]  /*5130*/  LDL R36, [R1+0x10] ;  /* 0x0000100001247983 */ /* 0x010f220000100800 */
        /* <DEDUP_REMOVED lines=19> */
[----:B------:R-:W-:Y:S02]  /*5270*/  LDSM.16.M88.4 R196, [R214+0xc000] ;  /* 0x00c00000d6c4783b */ /* 0x000fe40000000200 */
[-C--:B------:R-:W-:Y:S06]  /*5280*/  HMMA.16816.F32 R28, R28, R166.reuse, RZ ;  /* 0x000000a61c1c723c */ /* 0x080fec00000018ff */
[----:B------:R-:W-:Y:S02]  /*5290*/  LDSM.16.M88.4 R200, [R3+0x1000] ;  /* 0x0010000003c8783b */ /* 0x000fe40000000200 */
[----:B------:R-:W-:Y:S06]  /*52a0*/  HMMA.16816.F32 R32, R32, R166, RZ ;  /* 0x000000a62020723c */ /* 0x000fec00000018ff */
[----:B------:R-:W1:Y:S02]  /*52b0*/  LDSM.16.M88.4 R164, [R215+0xc800] ;  /* 0x00c80000d7a4783b */ /* 0x000e640000000200 */
[-C--:B------:R-:W-:Y:S08]  /*52c0*/  HMMA.16816.F32 R4, R168, R172.reuse, R4 ;  /* 0x000000aca804723c */ /* 0x080ff00000001804 */
[C---:B-1----:R-:W-:Y:S08]  /*52d0*/  HMMA.16816.F32 R8, R176.reuse, R172, R8 ;  /* 0x000000acb008723c */ /* 0x042ff00000001808 */
        /* <DEDUP_REMOVED lines=20> */
[----:B------:R-:W2:Y:S07]  /*5420*/  LDSM.16.M88.4 R164, [R212+0x10800] ;  /* 0x01080000d4a4783b */ /* 0x000eae0000000200 */
[-C--:B-1----:R-:W-:Y:S01]  /*5430*/  HMMA.16816.F32 R4, R172, R196.reuse, R4 ;  /* 0x000000c4ac04723c */ /* 0x082fe20000001804 */
[----:B------:R-:W1:Y:S07]  /*5440*/  LDSM.16.M88.4 R184, [R0+0x2000] ;  /* 0x0020000000b8783b */ /* 0x000e6e0000000200 */
[C---:B------:R-:W-:Y:S08]  /*5450*/  HMMA.16816.F32 R8, R200.reuse, R196, R8 ;  /* 0x000000c4c808723c */ /* 0x040ff00000001808 */
[-C--:B------:R-:W-:Y:S08]  /*5460*/  HMMA.16816.F32 R12, R200, R198.reuse, R12 ;  /* 0x000000c6c80c723c */ /* 0x080ff0000000180c */
[C---:B------:R-:W-:Y:S01]  /*5470*/  HMMA.16816.F32 R16, R172.reuse, R198, R16 ;  /* 0x000000c6ac10723c */ /* 0x040fe20000001810 */
[----:B------:R1:W4:Y:S03]  /*5480*/  LDSM.16.M88.4 R196, [R0+0x3000] ;  /* 0x0030000000c4783b */ /* 0x0003260000000200 */
[----:B---3--:R-:W-:Y:S04]  /*5490*/  FSETP.NEU.FTZ.AND P2, PT, R37, -INF , PT ;  /* 0xff8000002500780b */ /* 0x008fe80003f5d000 */
[-C--:B------:R-:W-:Y:S08]  /*54a0*/  HMMA.16816.F32 R20, R172, R168.reuse, R20 ;  /* 0x000000a8ac14723c */ /* 0x080ff00000001814 */
[C---:B------:R-:W-:Y:S08]  /*54b0*/  HMMA.16816.F32 R24, R200.reuse, R168, R24 ;  /* 0x000000a8c818723c */ /* 0x040ff00000001818 */
[-C--:B------:R-:W-:Y:S01]  /*54c0*/  HMMA.16816.F32 R28, R200, R170.reuse, R28 ;  /* 0x000000aac81c723c */ /* 0x080fe2000000181c */
[----:B------:R-:W-:Y:S03]  /*54d0*/  LDSM.16.M88.4 R200, [R2+0x3000] ;  /* 0x0030000002c8783b */ /* 0x000fe60000000200 */
[----:B-1----:R-:W-:Y:S04]  /*54e0*/  MOV R0, UR22 ;  /* 0x0000001600007c02 */ /* 0x002fe80008000f00 */
[----:B------:R-:W-:Y:S01]  /*54f0*/  HMMA.16816.F32 R32, R172, R170, R32 ;  /* 0x000000aaac20723c */ /* 0x000fe20000001820 */
[----:B------:R-:W1:Y:S03]  /*5500*/  LDSM.16.M88.4 R168, [R213+0x10800] ;  /* 0x01080000d5a8783b */ /* 0x000e660000000200 */
[----:B--2---:R-:W-:Y:S04]  /*5510*/  LEA R0, R0, R234, 0x7 ;  /* 0x000000ea00007211 */ /* 0x004fe800078e38ff */
[-C--:B------:R-:W-:Y:S01]  /*5520*/  HMMA.16816.F32 R4, R176, R180.reuse, R4 ;  /* 0x000000b4b004723c */ /* 0x080fe20000001804 */
[----:B------:R2:W-:Y:S07]  /*5530*/  LDSM.16.M88.4 R172, [R2+0x2000] ;  /* 0x0020000002ac783b */ /* 0x0005ee0000000200 */
[C---:B------:R-:W-:Y:S08]  /*5540*/  HMMA.16816.F32 R8, R188.reuse, R180, R8 ;  /* 0x000000b4bc08723c */ /* 0x040ff00000001808 */
[-C--:B------:R-:W-:Y:S08]  /*5550*/  HMMA.16816.F32 R12, R188, R182.reuse, R12 ;  /* 0x000000b6bc0c723c */ /* 0x080ff0000000180c */
[C---:B------:R-:W-:Y:S01]  /*5560*/  HMMA.16816.F32 R16, R176.reuse, R182, R16 ;  /* 0x000000b6b010723c */ /* 0x040fe20000001810 */
[----:B------:R-:W3:Y:S03]  /*5570*/  LDSM.16.M88.4 R180, [R215+0x10000] ;  /* 0x01000000d7b4783b */ /* 0x000ee60000000200 */
[----:B--2---:R-:W-:Y:S04]  /*5580*/  MOV R2, UR8 ;  /* 0x0000000800027c02 */ /* 0x004fe80008000f00 */
[-C--:B------:R-:W-:Y:S04]  /*5590*/  HMMA.16816.F32 R20, R176, R164.reuse, R20 ;  /* 0x000000a4b014723c */ /* 0x080fe80000001814 */
[----:B------:R-:W-:Y:S04]  /*55a0*/  IADD3 R2, R2, -UR17, R38 ;  /* 0x8000001102027c10 */ /* 0x000fe8000fffe026 */
        /* <DEDUP_REMOVED lines=17> */
[----:B------:R-:W-:Y:S02]  /*56c0*/  I2F R189, R185 ;  /* 0x000000b900bd7306 */ /* 0x000fe40000201400 */
[C---:B------:R-:W-:Y:S02]  /*56d0*/  IADD3 R186, R0.reuse, 0x8, RZ ;  /* 0x0000000800ba7810 */ /* 0x040fe40007ffe0ff */
[C---:B------:R-:W-:Y:S01]  /*56e0*/  IADD3 R184, R0.reuse, 0x9, RZ ;  /* 0x0000000900b87810 */ /* 0x040fe20007ffe0ff */
[C---:B------:R-:W-:Y:S05]  /*56f0*/  HMMA.16816.F32 R8, R200.reuse, R180, R8 ;  /* 0x000000b4c808723c */ /* 0x040fea0000001808 */
[----:B------:R-:W-:Y:S03]  /*5700*/  I2F R187, R184 ;  /* 0x000000b800bb7306 */ /* 0x000fe60000201400 */
[-C--:B------:R-:W-:Y:S07]  /*5710*/  HMMA.16816.F32 R12, R200, R182.reuse, R12 ;  /* 0x000000b6c80c723c */ /* 0x080fee000000180c */
[----:B------:R-:W-:Y:S01]  /*5720*/  I2F R190, R186 ;  /* 0x000000ba00be7306 */ /* 0x000fe20000201400 */
[C---:B------:R-:W-:Y:S01]  /*5730*/  HMMA.16816.F32 R16, R172.reuse, R182, R16 ;  /* 0x000000b6ac10723c */ /* 0x040fe20000001810 */
[----:B------:R3:W4:Y:S07]  /*5740*/  LDSM.16.M88.4 R180, [R3+0x3000] ;  /* 0x0030000003b4783b */ /* 0x00072e0000000200 */
[-C--:B--2---:R-:W-:Y:S08]  /*5750*/  HMMA.16816.F32 R20, R172, R164.reuse, R20 ;  /* 0x000000a4ac14723c */ /* 0x084ff00000001814 */
[C---:B------:R-:W-:Y:S07]  /*5760*/  HMMA.16816.F32 R24, R200.reuse, R164, R24 ;  /* 0x000000a4c818723c */ /* 0x040fee0000001818 */
[----:B------:R-:W-:Y:S01]  /*5770*/  IADD3 R165, R0, 0x10, RZ ;  /* 0x0000001000a57810 */ /* 0x000fe20007ffe0ff */
[-C--:B------:R-:W-:Y:S04]  /*5780*/  HMMA.16816.F32 R28, R200, R166.reuse, R28 ;  /* 0x000000a6c81c723c */ /* 0x080fe8000000181c */
[----:B---3--:R-:W-:Y:S02]  /*5790*/  @!P1 IADD3 R3, R2, UR10, RZ ;  /* 0x0000000a02039c10 */ /* 0x008fe4000fffe0ff */
[C---:B------:R-:W-:Y:S02]  /*57a0*/  IADD3 R164, R0.reuse, 0x11, RZ ;  /* 0x0000001100a47810 */ /* 0x040fe40007ffe0ff */
[----:B------:R-:W-:Y:S01]  /*57b0*/  HMMA.16816.F32 R32, R172, R166, R32 ;  /* 0x000000a6ac20723c */ /* 0x000fe20000001820 */
[----:B------:R-:W-:Y:S06]  /*57c0*/  I2F R173, R165 ;  /* 0x000000a500ad7306 */ /* 0x000fec0000201400 */
[C---:B------:R-:W-:Y:S01]  /*57d0*/  IADD3 R166, R0.reuse, 0x18, RZ ;  /* 0x0000001800a67810 */ /* 0x040fe20007ffe0ff */
[-C--:B-1----:R-:W-:Y:S03]  /*57e0*/  HMMA.16816.F32 R4, R168, R176.reuse, R4 ;  /* 0x000000b0a804723c */ /* 0x082fe60000001804 */
[----:B------:R-:W-:Y:S02]  /*57f0*/  I2F R172, R164 ;  /* 0x000000a400ac7306 */ /* 0x000fe40000201400 */
[----:B------:R-:W-:Y:S03]  /*5800*/  IADD3 R167, R0, 0x19, RZ ;  /* 0x0000001900a77810 */ /* 0x000fe60007ffe0ff */
[C---:B----4-:R-:W-:Y:S01]  /*5810*/  HMMA.16816.F32 R8, R180.reuse, R176, R8 ;  /* 0x000000b0b408723c */ /* 0x050fe20000001808 */
[----:B------:R-:W2:Y:S04]  /*5820*/  LDL R176, [R1+0x30] ;  /* 0x0000300001b07983 */ /* 0x000ea80000100800 */
[----:B------:R-:W-:Y:S03]  /*5830*/  I2F R174, R166 ;  /* 0x000000a600ae7306 */ /* 0x000fe60000201400 */
[-C--:B------:R-:W-:Y:S07]  /*5840*/  HMMA.16816.F32 R12, R180, R178.reuse, R12 ;  /* 0x000000b2b40c723c */ /* 0x080fee000000180c */
[----:B------:R-:W-:Y:S01]  /*5850*/  I2F R175, R167 ;  /* 0x000000a700af7306 */ /* 0x000fe20000201400 */
[C---:B------:R-:W-:Y:S04]  /*5860*/  HMMA.16816.F32 R16, R168.reuse, R178, R16 ;  /* 0x000000b2a810723c */ /* 0x040fe80000001810 */
[----:B------:R-:W-:Y:S02]  /*5870*/  FMUL.FTZ R4, R4, c[0x0][0x2ec] ;  /* 0x0000bb0004047a20 */ /* 0x000fe40000410000 */
[----:B------:R-:W-:Y:S02]  /*5880*/  FMUL.FTZ R5, R5, c[0x0][0x2ec] ;  /* 0x0000bb0005057a20 */ /* 0x000fe40000410000 */
[----:B------:R-:W-:Y:S01]  /*5890*/  FMUL.FTZ R6, R6, c[0x0][0x2ec] ;  /* 0x0000bb0006067a20 */ /* 0x000fe20000410000 */
[----:B------:R-:W1:Y:S03]  /*58a0*/  MUFU.TANH R199, R4 ;  /* 0x0000000400c77308 */ /* 0x000e660000002400 */
[----:B------:R-:W-:Y:S02]  /*58b0*/  FMUL.FTZ R7, R7, c[0x0][0x2ec] ;  /* 0x0000bb0007077a20 */ /* 0x000fe40000410000 */
[----:B------:R-:W-:Y:S02]  /*58c0*/  FMUL.FTZ R10, R10, c[0x0][0x2ec] ;  /* 0x0000bb000a0a7a20 */ /* 0x000fe40000410000 */
[----:B------:R-:W-:Y:S02]  /*58d0*/  FMUL.FTZ R12, R12, c[0x0][0x2ec] ;  /* 0x0000bb000c0c7a20 */ /* 0x000fe40000410000 */
[----:B------:R-:W-:Y:S01]  /*58e0*/  FMUL.FTZ R8, R8, c[0x0][0x2ec] ;  /* 0x0000bb0008087a20 */ /* 0x000fe20000410000 */
[----:B------:R3:W-:Y:S01]  /*58f0*/  MUFU.TANH R43, R10 ;  /* 0x0000000a002b7308 */ /* 0x0007e20000002400 */
[----:B------:R-:W-:Y:S02]  /*5900*/  FMUL.FTZ R9, R9, c[0x0][0x2ec] ;  /* 0x0000bb0009097a20 */ /* 0x000fe40000410000 */
[----:B------:R-:W-:Y:S02]  /*5910*/  FMUL.FTZ R13, R13, c[0x0][0x2ec] ;  /* 0x0000bb000d0d7a20 */ /* 0x000fe40000410000 */
[----:B------:R-:W-:Y:S02]  /*5920*/  FMUL.FTZ R16, R16, c[0x0][0x2ec] ;  /* 0x0000bb0010107a20 */ /* 0x000fe40000410000 */
[----:B------:R-:W-:Y:S02]  /*5930*/  FMUL.FTZ R17, R17, c[0x0][0x2ec] ;  /* 0x0000bb0011117a20 */ /* 0x000fe40000410000 */
[----:B------:R-:W-:Y:S01]  /*5940*/  FMUL.FTZ R18, R18, c[0x0][0x2ec] ;  /* 0x0000bb0012127a20 */ /* 0x000fe20000410000 */
[----:B------:R4:W-:Y:S01]  /*5950*/  MUFU.TANH R202, R16 ;  /* 0x0000001000ca7308 */ /* 0x0009e20000002400 */
[----:B------:R-:W-:Y:S02]  /*5960*/  FMUL.FTZ R19, R19, c[0x0][0x2ec] ;  /* 0x0000bb0013137a20 */ /* 0x000fe40000410000 */
[----:B------:R-:W-:Y:S02]  /*5970*/  FMUL.FTZ R15, R15, c[0x0][0x2ec] ;  /* 0x0000bb000f0f7a20 */ /* 0x000fe40000410000 */
[----:B-1----:R-:W-:Y:S02]  /*5980*/  FFMA.FTZ R2, R188, UR4, R199 ;  /* 0x00000004bc027c23 */ /* 0x002fe400080100c7 */
[----:B------:R-:W-:Y:S02]  /*5990*/  FMUL.FTZ R14, R14, c[0x0][0x2ec] ;  /* 0x0000bb000e0e7a20 */ /* 0x000fe40000410000 */
[----:B------:R-:W-:Y:S01]  /*59a0*/  FMUL.FTZ R11, R11, c[0x0][0x2ec] ;  /* 0x0000bb000b0b7a20 */ /* 0x000fe20000410000 */
[----:B------:R1:W-:Y:S01]  /*59b0*/  MUFU.TANH R49, R12 ;  /* 0x0000000c00317308 */ /* 0x0003e20000002400 */
[C---:B---3--:R-:W-:Y:S04]  /*59c0*/  @!P1 IMNMX R10, R3.reuse, UR8, PT ;  /* 0x00000008030a9c17 */ /* 0x048fe8000b800200 */
[----:B------:R-:W-:Y:S05]  /*59d0*/  @!P1 ISETP.GE.AND P3, PT, R0, R10, PT ;  /* 0x0000000a0000920c */ /* 0x000fea0003f66270 */
[----:B------:R-:W3:Y:S01]  /*59e0*/  MUFU.TANH R236, R5 ;  /* 0x0000000500ec7308 */ /* 0x000ee20000002400 */
[----:B------:R-:W-:Y:S01]  /*59f0*/  @!P1 FSEL R2, R2, -INF , !P3 ;  /* 0xff80000002029808 */ /* 0x000fe20005800000 */
[----:B----4-:R-:W4:Y:S08]  /*5a00*/  LDL R16, [R1+0x8] ;  /* 0x0000080001107983 */ /* 0x010f300000100800 */
[----:B------:R3:W-:Y:S01]  /*5a10*/  MUFU.TANH R51, R8 ;  /* 0x0000000800337308 */ /* 0x0007e20000002400 */
[----:B-1----:R-:W2:Y:S09]  /*5a20*/  LDL R12, [R1+0x4] ;  /* 0x00000400010c7983 */ /* 0x002eb20000100800 */
[----:B------:R-:W1:Y:S10]  /*5a30*/  MUFU.TANH R249, R6 ;  /* 0x0000000600f97308 */ /* 0x000e740000002400 */
[----:B------:R-:W-:Y:S01]  /*5a40*/  MUFU.TANH R48, R13 ;  /* 0x0000000d00307308 */ /* 0x000fe20000002400 */
[----:B---3--:R-:W-:Y:S04]  /*5a50*/  @!P1 IADD3 R8, R3, 0x8, RZ ;  /* 0x0000000803089810 */ /* 0x008fe80007ffe0ff */
[----:B------:R-:W-:Y:S05]  /*5a60*/  @!P1 IMNMX R8, R8, UR8, PT ;  /* 0x0000000808089c17 */ /* 0x000fea000b800200 */
[----:B------:R3:W1:Y:S01]  /*5a70*/  MUFU.TANH R248, R7 ;  /* 0x0000000700f87308 */ /* 0x0006620000002400 */
[----:B------:R-:W-:Y:S09]  /*5a80*/  @!P1 ISETP.GE.AND P3, PT, R0, R8, PT ;  /* 0x000000080000920c */ /* 0x000ff20003f66270 */
[----:B------:R-:W-:Y:S10]  /*5a90*/  MUFU.TANH R40, R15 ;  /* 0x0000000f00287308 */ /* 0x000ff40000002400 */
[----:B------:R1:W-:Y:S01]  /*5aa0*/  MUFU.TANH R50, R9 ;  /* 0x0000000900327308 */ /* 0x0003e20000002400 */
[----:B---3--:R-:W3:Y:S09]  /*5ab0*/  LDSM.16.M88.4 R4, [R214+0x10800] ;  /* 0x01080000d604783b */ /* 0x008ef20000000200 */
[----:B------:R3:W-:Y:S10]  /*5ac0*/  MUFU.TANH R42, R11 ;  /* 0x0000000b002a7308 */ /* 0x0007f40000002400 */
[----:B------:R-:W3:Y:S01]  /*5ad0*/  MUFU.TANH R41, R14 ;  /* 0x0000000e00297308 */ /* 0x000ee20000002400 */
[----:B-1----:R-:W-:Y:S05]  /*5ae0*/  FMUL.FTZ R9, R37, 1.4426950216293334961 ;  /* 0x3fb8aa3b25097820 */ /* 0x002fea0000410000 */
[----:B------:R-:W-:Y:S04]  /*5af0*/  FSEL R9, R9, RZ, P2 ;  /* 0x000000ff09097208 */ /* 0x000fe80001000000 */
[----:B------:R-:W-:Y:S01]  /*5b00*/  MUFU.TANH R198, R17 ;  /* 0x0000001100c67308 */ /* 0x000fe20000002400 */
[----:B------:R-:W-:Y:S01]  /*5b10*/  @!P1 ISETP.GE.AND P2, PT, R185, R10, PT ;  /* 0x0000000ab900920c */ /* 0x000fe20003f46270 */
[--C-:B------:R-:W-:Y:S02]  /*5b20*/  FFMA.FTZ R2, R2, c[0x0][0x23c], -R9.reuse ;  /* 0x00008f0002027a23 */ /* 0x100fe40000010809 */
[----:B---3--:R-:W-:Y:S06]  /*5b30*/  FFMA.FTZ R11, R189, UR4, R236 ;  /* 0x00000004bd0b7c23 */ /* 0x008fec00080100ec */
[----:B------:R1:W-:Y:S01]  /*5b40*/  MUFU.EX2 R193, R2 ;  /* 0x0000000200c17308 */ /* 0x0003e20000000800 */
[----:B------:R-:W-:Y:S02]  /*5b50*/  @!P1 FSEL R11, R11, -INF , !P2 ;  /* 0xff8000000b0b9808 */ /* 0x000fe40005000000 */
[C---:B------:R-:W-:Y:S01]  /*5b60*/  FSETP.NEU.FTZ.AND P2, PT, R36.reuse, -INF , PT ;  /* 0xff8000002400780b */ /* 0x040fe20003f5d000 */
[-C--:B------:R-:W-:Y:S03]  /*5b70*/  HMMA.16816.F32 R20, R168, R4.reuse, R20 ;  /* 0x00000004a814723c */ /* 0x080fe60000001814 */
[----:B------:R-:W-:Y:S03]  /*5b80*/  FFMA.FTZ R11, R11, c[0x0][0x23c], -R9 ;  /* 0x00008f000b0b7a23 */ /* 0x000fe60000010809 */
[----:B------:R-:W-:Y:S02]  /*5b90*/  MUFU.TANH R241, R18 ;  /* 0x0000001200f17308 */ /* 0x000fe40000002400 */
[C---:B------:R-:W-:Y:S07]  /*5ba0*/  HMMA.16816.F32 R24, R180.reuse, R4, R24 ;  /* 0x00000004b418723c */ /* 0x040fee0000001818 */
[----:B------:R-:W-:Y:S01]  /*5bb0*/  FMUL.FTZ R5, R36, 1.4426950216293334961 ;  /* 0x3fb8aa3b24057820 */ /* 0x000fe20000410000 */
[-C--:B------:R-:W-:Y:S01]  /*5bc0*/  HMMA.16816.F32 R28, R180, R6.reuse, R28 ;  /* 0x00000006b41c723c */ /* 0x080fe2000000181c */
[----:B------:R3:W-:Y:S03]  /*5bd0*/  MUFU.EX2 R177, R11 ;  /* 0x0000000b00b17308 */ /* 0x0007e60000000800 */
[----:B------:R-:W-:Y:S01]  /*5be0*/  FFMA.FTZ R4, R188, UR4, R249 ;  /* 0x00000004bc047c23 */ /* 0x000fe200080100f9 */
[----:B------:R-:W-:Y:S01]  /*5bf0*/  FSEL R5, R5, RZ, P2 ;  /* 0x000000ff05057208 */ /* 0x000fe20001000000 */
[----:B-1----:R-:W-:Y:S01]  /*5c00*/  FFMA.FTZ R2, R189, UR4, R248 ;  /* 0x00000004bd027c23 */ /* 0x002fe200080100f8 */
[----:B------:R-:W-:Y:S01]  /*5c10*/  @!P1 ISETP.GE.AND P2, PT, R185, R8, PT ;  /* 0x00000008b900920c */ /* 0x000fe20003f46270 */
[----:B------:R-:W-:Y:S03]  /*5c20*/  HMMA.16816.F32 R32, R168, R6, R32 ;  /* 0x00000006a820723c */ /* 0x000fe60000001820 */
[----:B------:R-:W-:Y:S01]  /*5c30*/  MUFU.TANH R239, R19 ;  /* 0x0000001300ef7308 */ /* 0x000fe20000002400 */
[----:B------:R-:W-:Y:S01]  /*5c40*/  @!P1 FSEL R4, R4, -INF , !P3 ;  /* 0xff80000004049808 */ /* 0x000fe20005800000 */
[----:B------:R-:W-:Y:S01]  /*5c50*/  FMUL.FTZ R20, R20, c[0x0][0x2ec] ;  /* 0x0000bb0014147a20 */ /* 0x000fe20000410000 */
[----:B------:R-:W-:Y:S01]  /*5c60*/  @!P1 FSEL R2, R2, -INF , !P2 ;  /* 0xff80000002029808 */ /* 0x000fe20005000000 */
[----:B------:R-:W-:Y:S02]  /*5c70*/  FFMA.FTZ R7, R190, UR4, R41 ;  /* 0x00000004be077c23 */ /* 0x000fe40008010029 */
[--C-:B------:R-:W-:Y:S03]  /*5c80*/  FFMA.FTZ R4, R4, c[0x0][0x23c], -R5.reuse ;  /* 0x00008f0004047a23 */ /* 0x100fe60000010805 */
[----:B------:R-:W-:Y:S01]  /*5c90*/  FFMA.FTZ R2, R2, c[0x0][0x23c], -R5 ;  /* 0x00008f0002027a23 */ /* 0x000fe20000010805 */
[----:B------:R1:W-:Y:S01]  /*5ca0*/  MUFU.EX2 R13, R4 ;  /* 0x00000004000d7308 */ /* 0x0003e20000000800 */
[----:B------:R-:W-:Y:S02]  /*5cb0*/  FFMA.FTZ R6, R187, UR4, R40 ;  /* 0x00000004bb067c23 */ /* 0x000fe40008010028 */
[----:B------:R-:W-:Y:S02]  /*5cc0*/  FMUL.FTZ R21, R21, c[0x0][0x2ec] ;  /* 0x0000bb0015157a20 */ /* 0x000fe40000410000 */
[----:B---3--:R-:W-:Y:S02]  /*5cd0*/  FFMA.FTZ R11, R189, UR4, R50 ;  /* 0x00000004bd0b7c23 */ /* 0x008fe40008010032 */
[----:B------:R-:W-:Y:S02]  /*5ce0*/  FMUL.FTZ R22, R22, c[0x0][0x2ec] ;  /* 0x0000bb0016167a20 */ /* 0x000fe40000410000 */
[----:B------:R-:W-:Y:S01]  /*5cf0*/  FMUL.FTZ R23, R23, c[0x0][0x2ec] ;  /* 0x0000bb0017177a20 */ /* 0x000fe20000410000 */
[----:B------:R-:W3:Y:S01]  /*5d00*/  MUFU.EX2 R15, R2 ;  /* 0x00000002000f7308 */ /* 0x000ee20000000800 */
[----:B------:R-:W-:Y:S02]  /*5d10*/  FMUL.FTZ R24, R24, c[0x0][0x2ec] ;  /* 0x0000bb0018187a20 */ /* 0x000fe40000410000 */
[----:B------:R-:W-:Y:S02]  /*5d20*/  FMUL.FTZ R25, R25, c[0x0][0x2ec] ;  /* 0x0000bb0019197a20 */ /* 0x000fe40000410000 */
[----:B------:R-:W-:Y:S02]  /*5d30*/  FMUL.FTZ R26, R26, c[0x0][0x2ec] ;  /* 0x0000bb001a1a7a20 */ /* 0x000fe40000410000 */
[----:B------:R-:W-:Y:S02]  /*5d40*/  FMUL.FTZ R27, R27, c[0x0][0x2ec] ;  /* 0x0000bb001b1b7a20 */ /* 0x000fe40000410000 */
[----:B------:R-:W-:Y:S01]  /*5d50*/  FMUL.FTZ R28, R28, c[0x0][0x2ec] ;  /* 0x0000bb001c1c7a20 */ /* 0x000fe20000410000 */
[----:B------:R-:W2:Y:S01]  /*5d60*/  MUFU.TANH R201, R20 ;  /* 0x0000001400c97308 */ /* 0x000ea20000002400 */
[----:B------:R-:W-:Y:S02]  /*5d70*/  FMUL.FTZ R29, R29, c[0x0][0x2ec] ;  /* 0x0000bb001d1d7a20 */ /* 0x000fe40000410000 */
[----:B------:R-:W-:Y:S01]  /*5d80*/  FMUL.FTZ R30, R30, c[0x0][0x2ec] ;  /* 0x0000bb001e1e7a20 */ /* 0x000fe20000410000 */
[C---:B-1----:R-:W-:Y:S01]  /*5d90*/  @!P1 IADD3 R4, R3.reuse, 0x20, RZ ;  /* 0x0000002003049810 */ /* 0x042fe20007ffe0ff */
[----:B------:R-:W-:Y:S01]  /*5da0*/  FMUL.FTZ R32, R32, c[0x0][0x2ec] ;  /* 0x0000bb0020207a20 */ /* 0x000fe20000410000 */
[----:B------:R-:W-:Y:S01]  /*5db0*/  @!P1 IADD3 R3, R3, 0x28, RZ ;  /* 0x0000002803039810 */ /* 0x000fe20007ffe0ff */
[----:B------:R-:W-:Y:S01]  /*5dc0*/  FMUL.FTZ R33, R33, c[0x0][0x2ec] ;  /* 0x0000bb0021217a20 */ /* 0x000fe20000410000 */
[----:B------:R-:W-:Y:S01]  /*5dd0*/  @!P1 IMNMX R4, R4, UR8, PT ;  /* 0x0000000804049c17 */ /* 0x000fe2000b800200 */
[----:B------:R-:W-:Y:S01]  /*5de0*/  FMUL.FTZ R34, R34, c[0x0][0x2ec] ;  /* 0x0000bb0022227a20 */ /* 0x000fe20000410000 */
[----:B------:R-:W-:Y:S01]  /*5df0*/  @!P1 IMNMX R3, R3, UR8, PT ;  /* 0x0000000803039c17 */ /* 0x000fe2000b800200 */
[----:B------:R-:W1:Y:S01]  /*5e00*/  MUFU.TANH R200, R21 ;  /* 0x0000001500c87308 */ /* 0x000e620000002400 */
[-C--:B------:R-:W-:Y:S01]  /*5e10*/  @!P1 ISETP.GE.AND P3, PT, R0, R4.reuse, PT ;  /* 0x000000040000920c */ /* 0x080fe20003f66270 */
[----:B------:R-:W-:Y:S01]  /*5e20*/  FMUL.FTZ R35, R35, c[0x0][0x2ec] ;  /* 0x0000bb0023237a20 */ /* 0x000fe20000410000 */
[----:B---3--:R-:W-:Y:S01]  /*5e30*/  MOV R180, R15 ;  /* 0x0000000f00b47202 */ /* 0x008fe20000000f00 */
[----:B------:R-:W-:Y:S06]  /*5e40*/  FMUL.FTZ R31, R31, c[0x0][0x2ec] ;  /* 0x0000bb001f1f7a20 */ /* 0x000fec0000410000 */
[----:B------:R-:W3:Y:S10]  /*5e50*/  MUFU.TANH R242, R22 ;  /* 0x0000001600f27308 */ /* 0x000ef40000002400 */
        /* <DEDUP_REMOVED lines=10> */
[----:B------:R-:W-:Y:S01]  /*5f00*/  MUFU.TANH R250, R31 ;  /* 0x0000001f00fa7308 */ /* 0x000fe20000002400 */
[C---:B--2---:R-:W-:Y:S01]  /*5f10*/  FMUL.FTZ R2, R12.reuse, 1.4426950216293334961 ;  /* 0x3fb8aa3b0c027820 */ /* 0x044fe20000410000 */
[----:B------:R-:W-:Y:S01]  /*5f20*/  FSETP.NEU.FTZ.AND P2, PT, R12, -INF , PT ;  /* 0xff8000000c00780b */ /* 0x000fe20003f5d000 */
[----:B------:R-:W-:Y:S03]  /*5f30*/  FFMA.FTZ R12, R188, UR4, R51 ;  /* 0x00000004bc0c7c23 */ /* 0x000fe60008010033 */
[----:B------:R-:W-:Y:S02]  /*5f40*/  FSEL R2, R2, RZ, P2 ;  /* 0x000000ff02027208 */ /* 0x000fe40001000000 */
[-C--:B------:R-:W-:Y:S02]  /*5f50*/  @!P1 ISETP.GE.AND P2, PT, R185, R4.reuse, PT ;  /* 0x00000004b900920c */ /* 0x080fe40003f46270 */
[----:B------:R-:W-:Y:S02]  /*5f60*/  @!P1 FSEL R12, R12, -INF , !P3 ;  /* 0xff8000000c0c9808 */ /* 0x000fe40005800000 */
[----:B------:R-:W-:Y:S02]  /*5f70*/  @!P1 FSEL R11, R11, -INF , !P2 ;  /* 0xff8000000b0b9808 */ /* 0x000fe40005000000 */
[-C--:B------:R-:W-:Y:S01]  /*5f80*/  @!P1 ISETP.GE.AND P3, PT, R0, R3.reuse, PT ;  /* 0x000000030000920c */ /* 0x080fe20003f66270 */
[--C-:B------:R-:W-:Y:S01]  /*5f90*/  FFMA.FTZ R12, R12, c[0x0][0x23c], -R2.reuse ;  /* 0x00008f000c0c7a23 */ /* 0x100fe20000010802 */
[C---:B----4-:R-:W-:Y:S01]  /*5fa0*/  FSETP.NEU.FTZ.AND P2, PT, R16.reuse, -INF , PT ;  /* 0xff8000001000780b */ /* 0x050fe20003f5d000 */
[----:B------:R-:W-:Y:S02]  /*5fb0*/  FFMA.FTZ R11, R11, c[0x0][0x23c], -R2 ;  /* 0x00008f000b0b7a23 */ /* 0x000fe40000010802 */
[----:B------:R2:W-:Y:S01]  /*5fc0*/  MUFU.EX2 R14, R12 ;  /* 0x0000000c000e7308 */ /* 0x0005e20000000800 */
[----:B------:R-:W-:Y:S05]  /*5fd0*/  FMUL.FTZ R0, R16, 1.4426950216293334961 ;  /* 0x3fb8aa3b10007820 */ /* 0x000fea0000410000 */
[----:B------:R-:W-:Y:S02]  /*5fe0*/  FSEL R0, R0, RZ, P2 ;  /* 0x000000ff00007208 */ /* 0x000fe40001000000 */
[-C--:B------:R-:W-:Y:S02]  /*5ff0*/  @!P1 ISETP.GE.AND P2, PT, R185, R3.reuse, PT ;  /* 0x00000003b900920c */ /* 0x080fe40003f46270 */
[----:B------:R4:W-:Y:S01]  /*6000*/  MUFU.EX2 R53, R11 ;  /* 0x0000000b00357308 */ /* 0x0009e20000000800 */
[----:B--2---:R-:W-:Y:S09]  /*6010*/  FFMA.FTZ R12, R188, UR4, R43 ;  /* 0x00000004bc0c7c23 */ /* 0x004ff2000801002b */
[----:B------:R-:W-:Y:S01]  /*6020*/  MUFU.TANH R188, R35 ;  /* 0x0000002300bc7308 */ /* 0x000fe20000002400 */
[----:B------:R-:W-:Y:S02]  /*6030*/  @!P1 FSEL R12, R12, -INF , !P3 ;  /* 0xff8000000c0c9808 */ /* 0x000fe40005800000 */
[-C--:B------:R-:W-:Y:S01]  /*6040*/  @!P1 ISETP.GE.AND P3, PT, R166, R4.reuse, PT ;  /* 0x00000004a600920c */ /* 0x080fe20003f66270 */
[----:B----4-:R-:W-:Y:S02]  /*6050*/  FFMA.FTZ R11, R189, UR4, R42 ;  /* 0x00000004bd0b7c23 */ /* 0x010fe4000801002a */
[--C-:B------:R-:W-:Y:S04]  /*6060*/  FFMA.FTZ R12, R12, c[0x0][0x23c], -R0.reuse ;  /* 0x00008f000c0c7a23 */ /* 0x100fe80000010800 */
[----:B------:R-:W2:Y:S01]  /*6070*/  MUFU.TANH R189, R34 ;  /* 0x0000002200bd7308 */ /* 0x000ea20000002400 */
[----:B------:R-:W-:Y:S02]  /*6080*/  @!P1 FSEL R11, R11, -INF , !P2 ;  /* 0xff8000000b0b9808 */ /* 0x000fe40005000000 */
[-C--:B------:R-:W-:Y:S03]  /*6090*/  @!P1 ISETP.GE.AND P2, PT, R186, R4.reuse, PT ;  /* 0x00000004ba00920c */ /* 0x080fe60003f46270 */
[----:B------:R-:W-:Y:S04]  /*60a0*/  FFMA.FTZ R11, R11, c[0x0][0x23c], -R0 ;  /* 0x00008f000b0b7a23 */ /* 0x000fe80000010800 */
[----:B------:R4:W-:Y:S10]  /*60b0*/  MUFU.EX2 R47, R12 ;  /* 0x0000000c002f7308 */ /* 0x0009f40000000800 */
[----:B------:R1:W-:Y:S01]  /*60c0*/  MUFU.EX2 R46, R11 ;  /* 0x0000000b002e7308 */ /* 0x0003e20000000800 */
[----:B----4-:R-:W-:Y:S02]  /*60d0*/  FFMA.FTZ R12, R187, UR4, R48 ;  /* 0x00000004bb0c7c23 */ /* 0x010fe40008010030 */
[----:B-1----:R-:W-:Y:S05]  /*60e0*/  FFMA.FTZ R11, R190, UR4, R49 ;  /* 0x00000004be0b7c23 */ /* 0x002fea0008010031 */
        /* <DEDUP_REMOVED lines=8> */
[-C--:B------:R-:W-:Y:S03]  /*6170*/  @!P1 ISETP.GE.AND P2, PT, R184, R3.reuse, PT ;  /* 0x00000003b800920c */ /* 0x080fe60003f46270 */
[--C-:B------:R-:W-:Y:S01]  /*6180*/  FFMA.FTZ R7, R7, c[0x0][0x23c], -R0.reuse ;  /* 0x00008f0007077a23 */ /* 0x100fe20000010800 */
[----:B------:R-:W-:Y:S01]  /*6190*/  @!P1 FSEL R6, R6, -INF , !P2 ;  /* 0xff80000006069808 */ /* 0x000fe20005000000 */
[----:B------:R-:W-:Y:S01]  /*61a0*/  MUFU.EX2 R252, R12 ;  /* 0x0000000c00fc7308 */ /* 0x000fe20000000800 */
[-C--:B------:R-:W-:Y:S03]  /*61b0*/  @!P1 ISETP.GE.AND P2, PT, R186, R10.reuse, PT ;  /* 0x0000000aba00920c */ /* 0x080fe60003f46270 */
[----:B------:R-:W-:Y:S06]  /*61c0*/  FFMA.FTZ R6, R6, c[0x0][0x23c], -R0 ;  /* 0x00008f0006067a23 */ /* 0x000fec0000010800 */
[----:B------:R1:W-:Y:S10]  /*61d0*/  MUFU.EX2 R45, R7 ;  /* 0x00000007002d7308 */ /* 0x0003f40000000800 */
[----:B------:R4:W-:Y:S01]  /*61e0*/  MUFU.EX2 R44, R6 ;  /* 0x00000006002c7308 */ /* 0x0009e20000000800 */
[----:B-1----:R-:W-:Y:S05]  /*61f0*/  FFMA.FTZ R7, R190, UR4, R202 ;  /* 0x00000004be077c23 */ /* 0x002fea00080100ca */
[----:B------:R-:W-:Y:S02]  /*6200*/  @!P1 FSEL R7, R7, -INF , !P2 ;  /* 0xff80000007079808 */ /* 0x000fe40005000000 */
[----:B------:R-:W-:Y:S03]  /*6210*/  @!P1 ISETP.GE.AND P2, PT, R184, R10, PT ;  /* 0x0000000ab800920c */ /* 0x000fe60003f46270 */
[--C-:B------:R-:W-:Y:S02]  /*6220*/  FFMA.FTZ R7, R7, c[0x0][0x23c], -R9.reuse ;  /* 0x00008f0007077a23 */ /* 0x100fe40000010809 */
[----:B----4-:R-:W-:Y:S02]  /*6230*/  FFMA.FTZ R6, R187, UR4, R198 ;  /* 0x00000004bb067c23 */ /* 0x010fe400080100c6 */
[----:B------:R1:W-:Y:S03]  /*6240*/  MUFU.EX2 R191, R7 ;  /* 0x0000000700bf7308 */ /* 0x0003e60000000800 */
[----:B------:R-:W-:Y:S02]  /*6250*/  @!P1 FSEL R6, R6, -INF , !P2 ;  /* 0xff80000006069808 */ /* 0x000fe40005000000 */
[-C--:B------:R-:W-:Y:S03]  /*6260*/  @!P1 ISETP.GE.AND P2, PT, R186, R8.reuse, PT ;  /* 0x00000008ba00920c */ /* 0x080fe60003f46270 */
[----:B------:R-:W-:Y:S02]  /*6270*/  FFMA.FTZ R6, R6, c[0x0][0x23c], -R9 ;  /* 0x00008f0006067a23 */ /* 0x000fe40000010809 */
[----:B-1----:R-:W-:Y:S02]  /*6280*/  FFMA.FTZ R7, R190, UR4, R241 ;  /* 0x00000004be077c23 */ /* 0x002fe400080100f1 */
[----:B------:R1:W4:Y:S03]  /*6290*/  MUFU.EX2 R190, R6 ;  /* 0x0000000600be7308 */ /* 0x0003260000000800 */
[----:B------:R-:W-:Y:S02]  /*62a0*/  @!P1 FSEL R7, R7, -INF , !P2 ;  /* 0xff80000007079808 */ /* 0x000fe40005000000 */
[----:B------:R-:W-:Y:S03]  /*62b0*/  @!P1 ISETP.GE.AND P2, PT, R184, R8, PT ;  /* 0x00000008b800920c */ /* 0x000fe60003f46270 */
[----:B------:R-:W-:Y:S04]  /*62c0*/  FFMA.FTZ R7, R7, c[0x0][0x23c], -R5 ;  /* 0x00008f0007077a23 */ /* 0x000fe80000010805 */
[----:B------:R2:W-:Y:S01]  /*62d0*/  MUFU.EX2 R197, R7 ;  /* 0x0000000700c57308 */ /* 0x0005e20000000800 */
[----:B-1----:R-:W-:Y:S05]  /*62e0*/  FFMA.FTZ R6, R187, UR4, R239 ;  /* 0x00000004bb067c23 */ /* 0x002fea00080100ef */
[----:B------:R-:W-:Y:S02]  /*62f0*/  @!P1 FSEL R6, R6, -INF , !P2 ;  /* 0xff80000006069808 */ /* 0x000fe40005000000 */
[-C--:B------:R-:W-:Y:S03]  /*6300*/  @!P1 ISETP.GE.AND P2, PT, R165, R10.reuse, PT ;  /* 0x0000000aa500920c */ /* 0x080fe60003f46270 */
[----:B------:R-:W-:Y:S02]  /*6310*/  FFMA.FTZ R6, R6, c[0x0][0x23c], -R5 ;  /* 0x00008f0006067a23 */ /* 0x000fe40000010805 */
[----:B--2---:R-:W-:Y:S02]  /*6320*/  FFMA.FTZ R7, R173, UR4, R201 ;  /* 0x00000004ad077c23 */ /* 0x004fe400080100c9 */
[----:B------:R1:W2:Y:S03]  /*6330*/  MUFU.EX2 R196, R6 ;  /* 0x0000000600c47308 */ /* 0x0002a60000000800 */
[----:B------:R-:W-:Y:S02]  /*6340*/  @!P1 FSEL R7, R7, -INF , !P2 ;  /* 0xff80000007079808 */ /* 0x000fe40005000000 */
[----:B------:R-:W-:Y:S03]  /*6350*/  @!P1 ISETP.GE.AND P2, PT, R164, R10, PT ;  /* 0x0000000aa400920c */ /* 0x000fe60003f46270 */
[--C-:B------:R-:W-:Y:S04]  /*6360*/  FFMA.FTZ R7, R7, c[0x0][0x23c], -R9.reuse ;  /* 0x00008f0007077a23 */ /* 0x100fe80000010809 */
[----:B------:R3:W-:Y:S01]  /*6370*/  MUFU.EX2 R186, R7 ;  /* 0x0000000700ba7308 */ /* 0x0007e20000000800 */
[----:B-1----:R-:W-:Y:S05]  /*6380*/  FFMA.FTZ R6, R172, UR4, R200 ;  /* 0x00000004ac067c23 */ /* 0x002fea00080100c8 */
[----:B------:R-:W-:Y:S02]  /*6390*/  @!P1 FSEL R6, R6, -INF , !P2 ;  /* 0xff80000006069808 */ /* 0x000fe40005000000 */
[-C--:B------:R-:W-:Y:S03]  /*63a0*/  @!P1 ISETP.GE.AND P2, PT, R165, R8.reuse, PT ;  /* 0x00000008a500920c */ /* 0x080fe60003f46270 */
[----:B------:R-:W-:Y:S02]  /*63b0*/  FFMA.FTZ R6, R6, c[0x0][0x23c], -R9 ;  /* 0x00008f0006067a23 */ /* 0x000fe40000010809 */
[----:B---3--:R-:W-:Y:S02]  /*63c0*/  FFMA.FTZ R7, R173, UR4, R242 ;  /* 0x00000004ad077c23 */ /* 0x008fe400080100f2 */
[----:B------:R1:W-:Y:S03]  /*63d0*/  MUFU.EX2 R185, R6 ;  /* 0x0000000600b97308 */ /* 0x0003e60000000800 */
        /* <DEDUP_REMOVED lines=9> */
[----:B------:R1:W3:Y:S03]  /*6470*/  MUFU.EX2 R194, R6 ;  /* 0x0000000600c27308 */ /* 0x0002e60000000800 */
[----:B------:R-:W-:Y:S02]  /*6480*/  @!P1 FSEL R7, R7, -INF , !P2 ;  /* 0xff80000007079808 */ /* 0x000fe40005000000 */
[-C--:B------:R-:W-:Y:S03]  /*6490*/  @!P1 ISETP.GE.AND P2, PT, R164, R4.reuse, PT ;  /* 0x00000004a400920c */ /* 0x080fe60003f46270 */
[----:B------:R-:W-:Y:S04]  /*64a0*/  FFMA.FTZ R7, R7, c[0x0][0x23c], -R2 ;  /* 0x00008f0007077a23 */ /* 0x000fe80000010802 */
[----:B------:R2:W-:Y:S01]  /*64b0*/  MUFU.EX2 R244, R7 ;  /* 0x0000000700f47308 */ /* 0x0005e20000000800 */
[----:B-1----:R-:W-:Y:S05]  /*64c0*/  FFMA.FTZ R6, R172, UR4, R246 ;  /* 0x00000004ac067c23 */ /* 0x002fea00080100f6 */
[----:B------:R-:W-:Y:S02]  /*64d0*/  @!P1 FSEL R6, R6, -INF , !P2 ;  /* 0xff80000006069808 */ /* 0x000fe40005000000 */
[-C--:B------:R-:W-:Y:S03]  /*64e0*/  @!P1 ISETP.GE.AND P2, PT, R165, R3.reuse, PT ;  /* 0x00000003a500920c */ /* 0x080fe60003f46270 */
[----:B------:R-:W-:Y:S02]  /*64f0*/  FFMA.FTZ R6, R6, c[0x0][0x23c], -R2 ;  /* 0x00008f0006067a23 */ /* 0x000fe40000010802 */
[----:B--2---:R-:W-:Y:S02]  /*6500*/  FFMA.FTZ R7, R173, UR4, R36 ;  /* 0x00000004ad077c23 */ /* 0x004fe40008010024 */
[----:B------:R1:W-:Y:S03]  /*6510*/  MUFU.EX2 R243, R6 ;  /* 0x0000000600f37308 */ /* 0x0003e60000000800 */
[----:B------:R-:W-:Y:S02]  /*6520*/  @!P1 FSEL R7, R7, -INF , !P2 ;  /* 0xff80000007079808 */ /* 0x000fe40005000000 */
[-C--:B------:R-:W-:Y:S03]  /*6530*/  @!P1 ISETP.GE.AND P2, PT, R164, R3.reuse, PT ;  /* 0x00000003a400920c */ /* 0x080fe60003f46270 */
[----:B------:R-:W-:Y:S04]  /*6540*/  FFMA.FTZ R7, R7, c[0x0][0x23c], -R0 ;  /* 0x00008f0007077a23 */ /* 0x000fe80000010800 */
[----:B------:R2:W-:Y:S01]  /*6550*/  MUFU.EX2 R39, R7 ;  /* 0x0000000700277308 */ /* 0x0005e20000000800 */
[----:B-1----:R-:W-:Y:S05]  /*6560*/  FFMA.FTZ R6, R172, UR4, R234 ;  /* 0x00000004ac067c23 */ /* 0x002fea00080100ea */
[----:B------:R-:W-:Y:S02]  /*6570*/  @!P1 FSEL R6, R6, -INF , !P2 ;  /* 0xff80000006069808 */ /* 0x000fe40005000000 */
[----:B------:R-:W-:Y:S01]  /*6580*/  @!P1 ISETP.GE.AND P2, PT, R167, R4, PT ;  /* 0x00000004a700920c */ /* 0x000fe20003f46270 */
[----:B------:R-:W-:Y:S02]  /*6590*/  FFMA.FTZ R4, R175, UR4, R203 ;  /* 0x00000004af047c23 */ /* 0x000fe400080100cb */
[----:B------:R-:W-:Y:S02]  /*65a0*/  FFMA.FTZ R6, R6, c[0x0][0x23c], -R0 ;  /* 0x00008f0006067a23 */ /* 0x000fe40000010800 */
[----:B--2---:R-:W-:Y:S01]  /*65b0*/  FFMA.FTZ R7, R174, UR4, R235 ;  /* 0x00000004ae077c23 */ /* 0x004fe200080100eb */
[----:B------:R-:W-:Y:S01]  /*65c0*/  @!P1 FSEL R4, R4, -INF , !P2 ;  /* 0xff80000004049808 */ /* 0x000fe20005000000 */
[----:B------:R1:W-:Y:S01]  /*65d0*/  MUFU.EX2 R38, R6 ;  /* 0x0000000600267308 */ /* 0x0003e20000000800 */
[CC--:B------:R-:W-:Y:S02]  /*65e0*/  @!P1 ISETP.GE.AND P2, PT, R166.reuse, R3.reuse, PT ;  /* 0x00000003a600920c */ /* 0x0c0fe40003f46270 */
[----:B------:R-:W-:Y:S02]  /*65f0*/  @!P1 FSEL R7, R7, -INF , !P3 ;  /* 0xff80000007079808 */ /* 0x000fe40005800000 */
[-C--:B------:R-:W-:Y:S03]  /*6600*/  @!P1 ISETP.GE.AND P3, PT, R166, R10.reuse, PT ;  /* 0x0000000aa600920c */ /* 0x080fe60003f66270 */
[--C-:B------:R-:W-:Y:S02]  /*6610*/  FFMA.FTZ R7, R7, c[0x0][0x23c], -R2.reuse ;  /* 0x00008f0007077a23 */ /* 0x100fe40000010802 */
[----:B------:R-:W-:Y:S02]  /*6620*/  FFMA.FTZ R2, R4, c[0x0][0x23c], -R2 ;  /* 0x00008f0004027a23 */ /* 0x000fe40000010802 */
[----:B------:R-:W-:Y:S01]  /*6630*/  FFMA.FTZ R4, R174, UR4, R251 ;  /* 0x00000004ae047c23 */ /* 0x000fe200080100fb */
[----:B------:R-:W-:Y:S04]  /*6640*/  MUFU.EX2 R238, R7 ;  /* 0x0000000700ee7308 */ /* 0x000fe80000000800 */
[----:B------:R-:W-:Y:S02]  /*6650*/  @!P1 FSEL R4, R4, -INF , !P2 ;  /* 0xff80000004049808 */ /* 0x000fe40005000000 */
[----:B------:R-:W-:Y:S03]  /*6660*/  @!P1 ISETP.GE.AND P2, PT, R167, R10, PT ;  /* 0x0000000aa700920c */ /* 0x000fe60003f46270 */
[----:B------:R-:W-:Y:S01]  /*6670*/  FFMA.FTZ R4, R4, c[0x0][0x23c], -R0 ;  /* 0x00008f0004047a23 */ /* 0x000fe20000010800 */
[----:B------:R2:W-:Y:S01]  /*6680*/  MUFU.EX2 R237, R2 ;  /* 0x0000000200ed7308 */ /* 0x0005e20000000800 */
[----:B-1----:R-:W-:Y:S05]  /*6690*/  FFMA.FTZ R6, R174, UR4, R182 ;  /* 0x00000004ae067c23 */ /* 0x002fea00080100b6 */
[----:B------:R-:W-:Y:S02]  /*66a0*/  @!P1 FSEL R6, R6, -INF , !P3 ;  /* 0xff80000006069808 */ /* 0x000fe40005800000 */
[-C--:B------:R-:W-:Y:S02]  /*66b0*/  @!P1 ISETP.GE.AND P3, PT, R166, R8.reuse, PT ;  /* 0x00000008a600920c */ /* 0x080fe40003f66270 */
[----:B------:R1:W-:Y:S01]  /*66c0*/  MUFU.EX2 R37, R4 ;  /* 0x0000000400257308 */ /* 0x0003e20000000800 */
[----:B------:R-:W-:Y:S09]  /*66d0*/  FFMA.FTZ R6, R6, c[0x0][0x23c], -R9 ;  /* 0x00008f0006067a23 */ /* 0x000ff20000010809 */
[----:B------:R-:W-:Y:S01]  /*66e0*/  MUFU.EX2 R184, R6 ;  /* 0x0000000600b87308 */ /* 0x000fe20000000800 */
[----:B--2---:R-:W-:Y:S05]  /*66f0*/  FFMA.FTZ R2, R175, UR4, R181 ;  /* 0x00000004af027c23 */ /* 0x004fea00080100b5 */
[----:B------:R-:W-:Y:S02]  /*6700*/  @!P1 FSEL R2, R2, -INF , !P2 ;  /* 0xff80000002029808 */ /* 0x000fe40005000000 */
[----:B------:R-:W-:Y:S01]  /*6710*/  @!P1 ISETP.GE.AND P2, PT, R167, R8, PT ;  /* 0x00000008a700920c */ /* 0x000fe20003f46270 */
[----:B-1----:R-:W-:Y:S02]  /*6720*/  FFMA.FTZ R4, R174, UR4, R189 ;  /* 0x00000004ae047c23 */ /* 0x002fe400080100bd */
[----:B------:R-:W-:Y:S02]  /*6730*/  FFMA.FTZ R9, R2, c[0x0][0x23c], -R9 ;  /* 0x00008f0002097a23 */ /* 0x000fe40000010809 */
[----:B------:R-:W-:Y:S01]  /*6740*/  FFMA.FTZ R2, R175, UR4, R188 ;  /* 0x00000004af027c23 */ /* 0x000fe200080100bc */
[----:B------:R-:W-:Y:S01]  /*6750*/  @!P1 FSEL R4, R4, -INF , !P3 ;  /* 0xff80000004049808 */ /* 0x000fe20005800000 */
[----:B------:R-:W1:Y:S03]  /*6760*/  MUFU.EX2 R183, R9 ;  /* 0x0000000900b77308 */ /* 0x000e660000000800 */
[----:B------:R-:W-:Y:S01]  /*6770*/  @!P1 FSEL R2, R2, -INF , !P2 ;  /* 0xff80000002029808 */ /* 0x000fe20005000000 */
[--C-:B------:R-:W-:Y:S01]  /*6780*/  FFMA.FTZ R4, R4, c[0x0][0x23c], -R5.reuse ;  /* 0x00008f0004047a23 */ /* 0x100fe20000010805 */
[----:B------:R-:W-:Y:S02]  /*6790*/  @!P1 ISETP.GE.AND P2, PT, R167, R3, PT ;  /* 0x00000003a700920c */ /* 0x000fe40003f46270 */
[----:B------:R-:W-:Y:S01]  /*67a0*/  F2FP.PACK_AB R3, R177, R193 ;  /* 0x000000c1b103723e */ /* 0x000fe200000000ff */
[----:B------:R-:W-:Y:S02]  /*67b0*/  FFMA.FTZ R5, R2, c[0x0][0x23c], -R5 ;  /* 0x00008f0002057a23 */ /* 0x000fe40000010805 */
[----:B------:R-:W-:Y:S01]  /*67c0*/  FFMA.FTZ R2, R175, UR4, R250 ;  /* 0x00000004af027c23 */ /* 0x000fe200080100fa */
[----:B------:R2:W-:Y:S01]  /*67d0*/  MUFU.EX2 R192, R4 ;  /* 0x0000000400c07308 */ /* 0x0005e20000000800 */
[----:B------:R1:W-:Y:S03]  /*67e0*/  STS [R221+0x20000], R3 ;  /* 0x02000003dd007388 */ /* 0x0003e60000000800 */
[----:B------:R-:W-:Y:S02]  /*67f0*/  @!P1 FSEL R2, R2, -INF , !P2 ;  /* 0xff80000002029808 */ /* 0x000fe40005000000 */
[----:B------:R-:W-:Y:S02]  /*6800*/  IADD3 R178, P1, R176, UR14, RZ ;  /* 0x0000000eb0b27c10 */ /* 0x000fe4000ff3e0ff */
[----:B------:R-:W-:Y:S01]  /*6810*/  PLOP3.LUT P2, PT, PT, PT, UP0, 0x80, 0x0 ;  /* 0x000000000000781c */ /* 0x000fe20003f4f008 */
[----:B------:R-:W-:Y:S01]  /*6820*/  FFMA.FTZ R0, R2, c[0x0][0x23c], -R0 ;  /* 0x00008f0002007a23 */ /* 0x000fe20000010800 */
[----:B------:R3:W3:Y:S01]  /*6830*/  MUFU.EX2 R187, R5 ;  /* 0x0000000500bb7308 */ /* 0x0006e20000000800 */
[----:B----4-:R-:W-:Y:S09]  /*6840*/  F2FP.PACK_AB R2, R190, R191 ;  /* 0x000000bfbe02723e */ /* 0x010ff200000000ff */
[----:B------:R4:W4:Y:S01]  /*6850*/  MUFU.EX2 R245, R0 ;  /* 0x0000000000f57308 */ /* 0x0009220000000800 */
[----:B--2---:R-:W-:Y:S02]  /*6860*/  F2FP.PACK_AB R4, R53, R14 ;  /* 0x0000000e3504723e */ /* 0x004fe400000000ff */
[----:B-1----:R-:W-:Y:S02]  /*6870*/  F2FP.PACK_AB R3, R46, R47 ;  /* 0x0000002f2e03723e */ /* 0x002fe400000000ff */
[----:B---3--:R-:W-:Y:S05]  /*6880*/  F2FP.PACK_AB R5, R180, R13 ;  /* 0x0000000db405723e */ /* 0x008fea00000000ff */
[----:B------:R1:W-:Y:S04]  /*6890*/  STS [R221+0x20400], R5 ;  /* 0x02040005dd007388 */ /* 0x0003e80000000800 */
[----:B------:R2:W-:Y:S01]  /*68a0*/  STS [R224+0x20000], R2 ;  /* 0x02000002e0007388 */ /* 0x0005e20000000800 */
[----:B----4-:R-:W-:Y:S05]  /*68b0*/  F2FP.PACK_AB R0, R196, R197 ;  /* 0x000000c5c400723e */ /* 0x010fea00000000ff */
[----:B------:R3:W-:Y:S04]  /*68c0*/  STS [R224+0x20400], R0 ;  /* 0x02040000e0007388 */ /* 0x0007e80000000800 */
[----:B------:R4:W-:Y:S04]  /*68d0*/  STS [R221+0x21000], R4 ;  /* 0x02100004dd007388 */ /* 0x0009e80000000800 */
[----:B------:R4:W-:Y:S01]  /*68e0*/  STS [R221+0x21400], R3 ;  /* 0x02140003dd007388 */ /* 0x0009e20000000800 */
[----:B-1----:R-:W-:Y:S02]  /*68f0*/  F2FP.PACK_AB R5, R252, R52 ;  /* 0x00000034fc05723e */ /* 0x002fe400000000ff */
[----:B--2---:R-:W-:Y:S03]  /*6900*/  F2FP.PACK_AB R2, R194, R195 ;  /* 0x000000c3c202723e */ /* 0x004fe600000000ff */
[----:B------:R1:W-:Y:S01]  /*6910*/  STS [R224+0x21000], R5 ;  /* 0x02100005e0007388 */ /* 0x0003e20000000800 */
[----:B---3--:R-:W-:Y:S02]  /*6920*/  F2FP.PACK_AB R0, R183, R184 ;  /* 0x000000b8b700723e */ /* 0x008fe400000000ff */
[----:B----4-:R-:W-:Y:S02]  /*6930*/  F2FP.PACK_AB R4, R44, R45 ;  /* 0x0000002d2c04723e */ /* 0x010fe400000000ff */
[----:B------:R-:W-:Y:S03]  /*6940*/  F2FP.PACK_AB R3, R185, R186 ;  /* 0x000000bab903723e */ /* 0x000fe600000000ff */
[----:B------:R2:W-:Y:S04]  /*6950*/  STS [R224+0x21400], R4 ;  /* 0x02140004e0007388 */ /* 0x0005e80000000800 */
[----:B------:R3:W-:Y:S04]  /*6960*/  STS [R222+0x20000], R3 ;  /* 0x02000003de007388 */ /* 0x0007e80000000800 */
[----:B------:R4:W-:Y:S01]  /*6970*/  STS [R222+0x20400], R2 ;  /* 0x02040002de007388 */ /* 0x0009e20000000800 */
[----:B-1----:R-:W-:Y:S03]  /*6980*/  F2FP.PACK_AB R5, R243, R244 ;  /* 0x000000f4f305723e */ /* 0x002fe600000000ff */
[----:B------:R1:W-:Y:S01]  /*6990*/  STS [R223+0x20000], R0 ;  /* 0x02000000df007388 */ /* 0x0003e20000000800 */
[----:B--2---:R-:W-:Y:S02]  /*69a0*/  F2FP.PACK_AB R4, R38, R39 ;  /* 0x000000272604723e */ /* 0x004fe400000000ff */
[----:B---3--:R-:W-:Y:S02]  /*69b0*/  F2FP.PACK_AB R3, R187, R192 ;  /* 0x000000c0bb03723e */ /* 0x008fe400000000ff */
[----:B----4-:R-:W-:Y:S03]  /*69c0*/  F2FP.PACK_AB R2, R237, R238 ;  /* 0x000000eeed02723e */ /* 0x010fe600000000ff */
[----:B------:R2:W-:Y:S01]  /*69d0*/  STS [R223+0x20400], R3 ;  /* 0x02040003df007388 */ /* 0x0005e20000000800 */
[----:B-1----:R-:W-:Y:S03]  /*69e0*/  F2FP.PACK_AB R0, R245, R37 ;  /* 0x00000025f500723e */ /* 0x002fe600000000ff */
[----:B------:R-:W-:Y:S04]  /*69f0*/  STS [R222+0x21000], R5 ;  /* 0x02100005de007388 */ /* 0x000fe80000000800 */
[----:B------:R-:W-:Y:S04]  /*6a00*/  STS [R222+0x21400], R4 ;  /* 0x02140004de007388 */ /* 0x000fe80000000800 */
[----:B------:R-:W-:Y:S04]  /*6a10*/  STS [R223+0x21000], R2 ;  /* 0x02100002df007388 */ /* 0x000fe80000000800 */
[----:B------:R1:W-:Y:S04]  /*6a20*/  STS [R223+0x21400], R0 ;  /* 0x02140000df007388 */ /* 0x0003e80000000800 */
[----:B------:R-:W-:Y:S01]  /*6a30*/  LDSM.16.M88.4 R32, [R208+0x8000] ;  /* 0x00800000d020783b */ /* 0x000fe20000000200 */
[----:B--2---:R-:W-:Y:S07]  /*6a40*/  MOV R3, R14 ;  /* 0x0000000e00037202 */ /* 0x004fee0000000f00 */
[----:B------:R-:W2:Y:S08]  /*6a50*/  LDSM.16.M88.4 R16, [R212+0x14000] ;  /* 0x01400000d410783b */ /* 0x000eb00000000200 */
[----:B------:R-:W3:Y:S01]  /*6a60*/  LDSM.16.M88.4 R28, [R208+0x9000] ;  /* 0x00900000d01c783b */ /* 0x000ee20000000200 */
[----:B-1----:R-:W-:Y:S07]  /*6a70*/  MOV R0, R13 ;  /* 0x0000000d00007202 */ /* 0x002fee0000000f00 */
[----:B------:R-:W1:Y:S08]  /*6a80*/  LDSM.16.M88.4 R164, [R212+0x14800] ;  /* 0x01480000d4a4783b */ /* 0x000e700000000200 */
[----:B------:R-:W4:Y:S04]  /*6a90*/  LDL R2, [R1+0x34] ;  /* 0x0000340001027983 */ /* 0x000f280000100800 */
[----:B------:R-:W-:Y:S08]  /*6aa0*/  LDSM.16.M88.4 R168, [R209+0x8000] ;  /* 0x00800000d1a8783b */ /* 0x000ff00000000200 */
[----:B------:R-:W1:Y:S01]  /*6ab0*/  LDSM.16.M88.4 R172, [R213+0x14000] ;  /* 0x01400000d5ac783b */ /* 0x000e620000000200 */
[-C--:B--2---:R-:W-:Y:S08]  /*6ac0*/  HMMA.16816.F32 R4, R32, R16.reuse, RZ ;  /* 0x000000102004723c */ /* 0x084ff000000018ff */
[C---:B---3--:R-:W-:Y:S08]  /*6ad0*/  HMMA.16816.F32 R8, R28.reuse, R16, RZ ;  /* 0x000000101c08723c */ /* 0x048ff000000018ff */
[-C--:B------:R-:W-:Y:S08]  /*6ae0*/  HMMA.16816.F32 R12, R28, R18.reuse, RZ ;  /* 0x000000121c0c723c */ /* 0x080ff000000018ff */
[C---:B------:R-:W-:Y:S08]  /*6af0*/  HMMA.16816.F32 R16, R32.reuse, R18, RZ ;  /* 0x000000122010723c */ /* 0x040ff000000018ff */
[-C--:B-1----:R-:W-:Y:S08]  /*6b00*/  HMMA.16816.F32 R20, R32, R164.reuse, RZ ;  /* 0x000000a42014723c */ /* 0x082ff000000018ff */
        /* <DEDUP_REMOVED lines=21> */
[-C--:B-1----:R-:W-:Y:S04]  /*6c60*/  HMMA.16816.F32 R20, R164, R168.reuse, R20 ;  /* 0x000000a8a414723c */ /* 0x082fe80000001814 */
[----:B----4-:R-:W-:Y:S04]  /*6c70*/  IADD3.X R179, R2, UR13, RZ, P1, !PT ;  /* 0x0000000d02b37c10 */ /* 0x010fe80008ffe4ff */
[C---:B------:R-:W-:Y:S01]  /*6c80*/  HMMA.16816.F32 R24, R172.reuse, R168, R24 ;  /* 0x000000a8ac18723c */ /* 0x040fe20000001818 */
[----:B------:R-:W2:Y:S07]  /*6c90*/  LDG.E R176, [R178.64] ;  /* 0x00000006b2b07981 */ /* 0x000eae000c1e1900 */
        /* <DEDUP_REMOVED lines=58> */
[----:B------:R-:W1:Y:S03]  /*7040*/  LDSM.16.M88.4 R164, [R214+0x18800] ;  /* 0x01880000d6a4783b */ /* 0x000e660000000200 */
[----:B------:R-:W-:Y:S01]  /*7050*/  FMUL.FTZ R2, R193, R2 ;  /* 0x00000002c1027220 */ /* 0x000fe20000410000 */
[----:B------:R-:W-:Y:S01]  /*7060*/  MOV R193, R3 ;  /* 0x0000000300c17202 */ /* 0x000fe20000000f00 */
[----:B------:R-:W-:Y:S01]  /*7070*/  FADD.FTZ R5, -R176, R5 ;  /* 0x00000005b0057221 */ /* 0x000fe20000010100 */
[----:B------:R-:W-:Y:S01]  /*7080*/  MOV R4, R0 ;  /* 0x0000000000047202 */ /* 0x000fe20000000f00 */
[----:B------:R-:W-:Y:S01]  /*7090*/  FFMA.FTZ R0, -R199, R199, 1 ;  /* 0x3f800000c7007423 */ /* 0x000fe200000101c7 */
[----:B------:R2:W3:Y:S03]  /*70a0*/  LDG.E R3, [R178.64+0x20] ;  /* 0x00002006b2037981 */ /* 0x0004e6000c1e1900 */
[----:B------:R-:W-:Y:S01]  /*70b0*/  FMUL.FTZ R0, R0, c[0x0][0x2ec] ;  /* 0x0000bb0000007a20 */ /* 0x000fe20000410000 */
[----:B------:R-:W-:Y:S01]  /*70c0*/  MOV R199, R180 ;  /* 0x000000b400c77202 */ /* 0x000fe20000000f00 */
[----:B------:R-:W-:Y:S02]  /*70d0*/  FMUL.FTZ R177, R177, R5 ;  /* 0x00000005b1b17220 */ /* 0x000fe40000410000 */
[----:B------:R-:W-:Y:S02]  /*70e0*/  FMUL.FTZ R180, R0, R2 ;  /* 0x0000000200b47220 */ /* 0x000fe40000410000 */
[----:B------:R2:W4:Y:S04]  /*70f0*/  LDG.E R2, [R178.64+0x80] ;  /* 0x00008006b2027981 */ /* 0x000528000c1e1900 */
[----:B------:R2:W4:Y:S02]  /*7100*/  LDG.E R0, [R178.64+0xa0] ;  /* 0x0000a006b2007981 */ /* 0x000524000c1e1900 */
[C---:B------:R-:W-:Y:S02]  /*7110*/  FADD.FTZ R5, -R176.reuse, R16 ;  /* 0x00000010b0057221 */ /* 0x040fe40000010100 */
[----:B------:R-:W-:Y:S02]  /*7120*/  FADD.FTZ R16, -R176, R17 ;  /* 0x00000011b0107221 */ /* 0x000fe40000010100 */
[----:B------:R-:W-:Y:S02]  /*7130*/  FMUL.FTZ R17, R191, R5 ;  /* 0x00000005bf117220 */ /* 0x000fe40000410000 */
[----:B------:R-:W-:Y:S02]  /*7140*/  FMUL.FTZ R16, R190, R16 ;  /* 0x00000010be107220 */ /* 0x000fe40000410000 */
[----:B------:R-:W-:Y:S04]  /*7150*/  FFMA.FTZ R5, -R202, R202, 1 ;  /* 0x3f800000ca057423 */ /* 0x000fe800000101ca */
[----:B------:R-:W-:Y:S01]  /*7160*/  FMUL.FTZ R5, R5, c[0x0][0x2ec] ;  /* 0x0000bb0005057a20 */ /* 0x000fe20000410000 */
[-C--:B-1----:R-:W-:Y:S03]  /*7170*/  HMMA.16816.F32 R20, R172, R164.reuse, R20 ;  /* 0x000000a4ac14723c */ /* 0x082fe60000001814 */
[----:B--2---:R-:W-:Y:S01]  /*7180*/  MOV R179, R4 ;  /* 0x0000000400b37202 */ /* 0x004fe20000000f00 */
[----:B------:R-:W-:Y:S04]  /*7190*/  FFMA.FTZ R4, -R236, R236, 1 ;  /* 0x3f800000ec047423 */ /* 0x000fe800000101ec */
[C---:B------:R-:W-:Y:S04]  /*71a0*/  HMMA.16816.F32 R24, R168.reuse, R164, R24 ;  /* 0x000000a4a818723c */ /* 0x040fe80000001818 */
[----:B------:R-:W-:Y:S04]  /*71b0*/  FMUL.FTZ R4, R4, c[0x0][0x2ec] ;  /* 0x0000bb0004047a20 */ /* 0x000fe80000410000 */
[----:B------:R-:W-:Y:S01]  /*71c0*/  FMUL.FTZ R177, R4, R177 ;  /* 0x000000b104b17220 */ /* 0x000fe20000410000 */
[-C--:B------:R-:W-:Y:S03]  /*71d0*/  HMMA.16816.F32 R28, R168, R166.reuse, R28 ;  /* 0x000000a6a81c723c */ /* 0x080fe6000000181c */
[----:B------:R-:W-:Y:S04]  /*71e0*/  FFMA.FTZ R4, -R198, R198, 1 ;  /* 0x3f800000c6047423 */ /* 0x000fe800000101c6 */
[----:B------:R-:W-:Y:S01]  /*71f0*/  FADD.FTZ R20, -R176, R20 ;  /* 0x00000014b0147221 */ /* 0x000fe20000010100 */
[----:B------:R-:W-:Y:S04]  /*7200*/  HMMA.16816.F32 R32, R172, R166, R32 ;  /* 0x000000a6ac20723c */ /* 0x000fe80000001820 */
[----:B------:R-:W-:Y:S02]  /*7210*/  FMUL.FTZ R4, R4, c[0x0][0x2ec] ;  /* 0x0000bb0004047a20 */ /* 0x000fe40000410000 */
[----:B------:R-:W-:Y:S02]  /*7220*/  FADD.FTZ R21, -R176, R21 ;  /* 0x00000015b0157221 */ /* 0x000fe40000010100 */
[----:B------:R-:W-:Y:S04]  /*7230*/  FMUL.FTZ R165, R186, R20 ;  /* 0x00000014baa57220 */ /* 0x000fe80000410000 */
[----:B------:R-:W-:Y:S02]  /*7240*/  FMUL.FTZ R172, R4, R16 ;  /* 0x0000001004ac7220 */ /* 0x000fe40000410000 */
[----:B------:R-:W-:Y:S02]  /*7250*/  FFMA.FTZ R16, -R200, R200, 1 ;  /* 0x3f800000c8107423 */ /* 0x000fe400000101c8 */
[----:B------:R-:W-:Y:S02]  /*7260*/  FFMA.FTZ R4, -R181, R181, 1 ;  /* 0x3f800000b5047423 */ /* 0x000fe400000101b5 */
[----:B------:R-:W-:Y:S01]  /*7270*/  FMUL.FTZ R164, R185, R21 ;  /* 0x00000015b9a47220 */ /* 0x000fe20000410000 */
[----:B------:R-:W-:Y:S01]  /*7280*/  MOV R185, R225 ;  /* 0x000000e100b97202 */ /* 0x000fe20000000f00 */
[----:B------:R-:W-:Y:S02]  /*7290*/  FMUL.FTZ R173, R5, R17 ;  /* 0x0000001105ad7220 */ /* 0x000fe40000410000 */
[----:B------:R-:W-:Y:S02]  /*72a0*/  FFMA.FTZ R5, -R182, R182, 1 ;  /* 0x3f800000b6057423 */ /* 0x000fe400000101b6 */
[C---:B------:R-:W-:Y:S02]  /*72b0*/  FADD.FTZ R20, -R176.reuse, R33 ;  /* 0x00000021b0147221 */ /* 0x040fe40000010100 */
[----:B------:R-:W-:Y:S02]  /*72c0*/  FADD.FTZ R21, -R176, R32 ;  /* 0x00000020b0157221 */ /* 0x000fe40000010100 */
[----:B------:R-:W-:Y:S02]  /*72d0*/  FMUL.FTZ R20, R183, R20 ;  /* 0x00000014b7147220 */ /* 0x000fe40000410000 */
[----:B------:R-:W-:Y:S02]  /*72e0*/  FMUL.FTZ R16, R16, c[0x0][0x2ec] ;  /* 0x0000bb0010107a20 */ /* 0x000fe40000410000 */
[----:B------:R-:W-:Y:S02]  /*72f0*/  FMUL.FTZ R4, R4, c[0x0][0x2ec] ;  /* 0x0000bb0004047a20 */ /* 0x000fe40000410000 */
[----:B------:R-:W-:Y:S01]  /*7300*/  FMUL.FTZ R21, R184, R21 ;  /* 0x00000015b8157220 */ /* 0x000fe20000410000 */
[----:B------:R-:W-:Y:S01]  /*7310*/  MOV R184, R226 ;  /* 0x000000e200b87202 */ /* 0x000fe20000000f00 */
[----:B------:R-:W-:Y:S02]  /*7320*/  FMUL.FTZ R5, R5, c[0x0][0x2ec] ;  /* 0x0000bb0005057a20 */ /* 0x000fe40000410000 */
[----:B------:R-:W-:Y:S02]  /*7330*/  FMUL.FTZ R170, R16, R164 ;  /* 0x000000a410aa7220 */ /* 0x000fe40000410000 */
[----:B------:R-:W-:Y:S02]  /*7340*/  FMUL.FTZ R168, R4, R20 ;  /* 0x0000001404a87220 */ /* 0x000fe40000410000 */
[----:B------:R-:W-:Y:S02]  /*7350*/  FFMA.FTZ R4, -R248, R248, 1 ;  /* 0x3f800000f8047423 */ /* 0x000fe400000101f8 */
[----:B------:R-:W-:Y:S02]  /*7360*/  FMUL.FTZ R169, R5, R21 ;  /* 0x0000001505a97220 */ /* 0x000fe40000410000 */
[----:B------:R-:W-:Y:S02]  /*7370*/  FFMA.FTZ R5, -R249, R249, 1 ;  /* 0x3f800000f9057423 */ /* 0x000fe400000101f9 */
[----:B------:R-:W-:Y:S02]  /*7380*/  FMUL.FTZ R4, R4, c[0x0][0x2ec] ;  /* 0x0000bb0004047a20 */ /* 0x000fe40000410000 */
[----:B------:R-:W-:Y:S02]  /*7390*/  FFMA.FTZ R17, -R201, R201, 1 ;  /* 0x3f800000c9117423 */ /* 0x000fe400000101c9 */
[----:B------:R-:W-:Y:S02]  /*73a0*/  FMUL.FTZ R5, R5, c[0x0][0x2ec] ;  /* 0x0000bb0005057a20 */ /* 0x000fe40000410000 */
        /* <DEDUP_REMOVED lines=8> */
[C---:B---3--:R-:W-:Y:S02]  /*7430*/  FADD.FTZ R16, -R3.reuse, R6 ;  /* 0x0000000603107221 */ /* 0x048fe40000010100 */
[----:B------:R-:W-:Y:S02]  /*7440*/  FADD.FTZ R6, -R3, R7 ;  /* 0x0000000703067221 */ /* 0x000fe40000010100 */
[----:B------:R-:W-:Y:S02]  /*7450*/  FMUL.FTZ R7, R179, R16 ;  /* 0x00000010b3077220 */ /* 0x000fe40000410000 */
[----:B------:R-:W-:Y:S02]  /*7460*/  FMUL.FTZ R6, R199, R6 ;  /* 0x00000006c7067220 */ /* 0x000fe40000410000 */
[----:B------:R-:W-:Y:S02]  /*7470*/  FADD.FTZ R19, -R3, R19 ;  /* 0x0000001303137221 */ /* 0x000fe40000010100 */
[----:B------:R-:W-:Y:S02]  /*7480*/  FMUL.FTZ R166, R4, R6 ;  /* 0x0000000604a67220 */ /* 0x000fe40000410000 */
[----:B------:R-:W-:Y:S02]  /*7490*/  FFMA.FTZ R4, -R239, R239, 1 ;  /* 0x3f800000ef047423 */ /* 0x000fe400000101ef */
[----:B------:R-:W-:Y:S02]  /*74a0*/  FADD.FTZ R18, -R3, R18 ;  /* 0x0000001203127221 */ /* 0x000fe40000010100 */
[----:B------:R-:W-:Y:S02]  /*74b0*/  FMUL.FTZ R167, R5, R7 ;  /* 0x0000000705a77220 */ /* 0x000fe40000410000 */
[----:B------:R-:W-:Y:S02]  /*74c0*/  FMUL.FTZ R32, R196, R19 ;  /* 0x00000013c4207220 */ /* 0x000fe40000410000 */
[----:B------:R-:W-:Y:S02]  /*74d0*/  FFMA.FTZ R5, -R241, R241, 1 ;  /* 0x3f800000f1057423 */ /* 0x000fe400000101f1 */
[----:B------:R-:W-:Y:S02]  /*74e0*/  FMUL.FTZ R4, R4, c[0x0][0x2ec] ;  /* 0x0000bb0004047a20 */ /* 0x000fe40000410000 */
[----:B------:R-:W-:Y:S02]  /*74f0*/  FMUL.FTZ R165, R197, R18 ;  /* 0x00000012c5a57220 */ /* 0x000fe40000410000 */
[----:B------:R-:W-:Y:S02]  /*7500*/  FMUL.FTZ R5, R5, c[0x0][0x2ec] ;  /* 0x0000bb0005057a20 */ /* 0x000fe40000410000 */
[----:B------:R-:W-:Y:S02]  /*7510*/  FADD.FTZ R34, -R3, R34 ;  /* 0x0000002203227221 */ /* 0x000fe40000010100 */
[----:B------:R-:W-:Y:S02]  /*7520*/  FMUL.FTZ R32, R4, R32 ;  /* 0x0000002004207220 */ /* 0x000fe40000410000 */
[----:B------:R-:W-:Y:S02]  /*7530*/  FFMA.FTZ R4, -R189, R189, 1 ;  /* 0x3f800000bd047423 */ /* 0x000fe400000101bd */
[C---:B------:R-:W-:Y:S02]  /*7540*/  FADD.FTZ R7, -R3.reuse, R23 ;  /* 0x0000001703077221 */ /* 0x040fe40000010100 */
[----:B------:R-:W-:Y:S02]  /*7550*/  FADD.FTZ R33, -R3, R35 ;  /* 0x0000002303217221 */ /* 0x000fe40000010100 */
[----:B------:R-:W-:Y:S02]  /*7560*/  FMUL.FTZ R165, R5, R165 ;  /* 0x000000a505a57220 */ /* 0x000fe40000410000 */
[----:B------:R-:W-:Y:S02]  /*7570*/  FMUL.FTZ R35, R192, R34 ;  /* 0x00000022c0237220 */ /* 0x000fe40000410000 */
[----:B------:R-:W-:Y:S02]  /*7580*/  FFMA.FTZ R5, -R240, R240, 1 ;  /* 0x3f800000f0057423 */ /* 0x000fe400000101f0 */
[----:B------:R-:W-:Y:S02]  /*7590*/  FMUL.FTZ R4, R4, c[0x0][0x2ec] ;  /* 0x0000bb0004047a20 */ /* 0x000fe40000410000 */
[----:B------:R-:W-:Y:S02]  /*75a0*/  FMUL.FTZ R7, R194, R7 ;  /* 0x00000007c2077220 */ /* 0x000fe40000410000 */
[----:B------:R-:W-:Y:S02]  /*75b0*/  FMUL.FTZ R5, R5, c[0x0][0x2ec] ;  /* 0x0000bb0005057a20 */ /* 0x000fe40000410000 */
[----:B------:R-:W-:Y:S02]  /*75c0*/  FMUL.FTZ R35, R4, R35 ;  /* 0x0000002304237220 */ /* 0x000fe40000410000 */
[----:B----4-:R-:W-:Y:S02]  /*75d0*/  FADD.FTZ R4, -R2, R9 ;  /* 0x0000000902047221 */ /* 0x010fe40000010100 */
[----:B------:R-:W-:Y:S02]  /*75e0*/  FADD.FTZ R22, -R3, R22 ;  /* 0x0000001603167221 */ /* 0x000fe40000010100 */
[----:B------:R-:W-:Y:S02]  /*75f0*/  FFMA.FTZ R3, -R188, R188, 1 ;  /* 0x3f800000bc037423 */ /* 0x000fe400000101bc */
[----:B------:R-:W-:Y:S02]  /*7600*/  FMUL.FTZ R34, R5, R7 ;  /* 0x0000000705227220 */ /* 0x000fe40000410000 */
[----:B------:R-:W-:Y:S02]  /*7610*/  FADD.FTZ R5, -R2, R12 ;  /* 0x0000000c02057221 */ /* 0x000fe40000010100 */
[----:B------:R-:W-:Y:S02]  /*7620*/  FMUL.FTZ R4, R53, R4 ;  /* 0x0000000435047220 */ /* 0x000fe40000410000 */
[----:B------:R-:W-:Y:S01]  /*7630*/  FMUL.FTZ R33, R187, R33 ;  /* 0x00000021bb217220 */ /* 0x000fe20000410000 */
[----:B------:R1:W5:Y:S01]  /*7640*/  LDL.LU R53, [R1+0xac] ;  /* 0x0000ac0001357983 */ /* 0x0003620000300800 */
[----:B------:R-:W-:Y:S02]  /*7650*/  FMUL.FTZ R3, R3, c[0x0][0x2ec] ;  /* 0x0000bb0003037a20 */ /* 0x000fe40000410000 */
[----:B------:R-:W-:Y:S02]  /*7660*/  FMUL.FTZ R5, R52, R5 ;  /* 0x0000000534057220 */ /* 0x000fe40000410000 */
[----:B------:R-:W-:Y:S01]  /*7670*/  FFMA.FTZ R6, -R242, R242, 1 ;  /* 0x3f800000f2067423 */ /* 0x000fe200000101f2 */
[----:B------:R1:W5:Y:S01]  /*7680*/  LDL.LU R52, [R1+0xa8] ;  /* 0x0000a80001347983 */ /* 0x0003620000300800 */
[----:B------:R-:W-:Y:S02]  /*7690*/  FMUL.FTZ R33, R3, R33 ;  /* 0x0000002103217220 */ /* 0x000fe40000410000 */
[----:B------:R-:W-:Y:S02]  /*76a0*/  FADD.FTZ R3, -R2, R8 ;  /* 0x0000000802037221 */ /* 0x000fe40000010100 */
[----:B------:R-:W-:Y:S02]  /*76b0*/  FFMA.FTZ R16, -R51, R51, 1 ;  /* 0x3f80000033107423 */ /* 0x000fe40000010133 */
[----:B------:R-:W-:Y:S01]  /*76c0*/  FFMA.FTZ R9, -R50, R50, 1 ;  /* 0x3f80000032097423 */ /* 0x000fe20000010132 */
[----:B------:R1:W5:Y:S01]  /*76d0*/  LDL.LU R51, [R1+0xa4] ;  /* 0x0000a40001337983 */ /* 0x0003620000300800 */
[----:B------:R-:W-:Y:S02]  /*76e0*/  FMUL.FTZ R164, R195, R22 ;  /* 0x00000016c3a47220 */ /* 0x000fe40000410000 */
[----:B------:R-:W-:Y:S01]  /*76f0*/  FMUL.FTZ R6, R6, c[0x0][0x2ec] ;  /* 0x0000bb0006067a20 */ /* 0x000fe20000410000 */
[----:B------:R1:W5:Y:S01]  /*7700*/  LDL.LU R50, [R1+0xa0] ;  /* 0x0000a00001327983 */ /* 0x0003620000300800 */
[----:B------:R-:W-:Y:S02]  /*7710*/  FMUL.FTZ R3, R193, R3 ;  /* 0x00000003c1037220 */ /* 0x000fe40000410000 */
[----:B------:R-:W-:Y:S01]  /*7720*/  FMUL.FTZ R16, R16, c[0x0][0x2ec] ;  /* 0x0000bb0010107a20 */ /* 0x000fe20000410000 */
[----:B------:R1:W5:Y:S01]  /*7730*/  LDL.LU R49, [R1+0x9c] ;  /* 0x00009c0001317983 */ /* 0x0003620000300800 */
[----:B------:R-:W-:Y:S02]  /*7740*/  FMUL.FTZ R9, R9, c[0x0][0x2ec] ;  /* 0x0000bb0009097a20 */ /* 0x000fe40000410000 */
[----:B------:R-:W-:Y:S01]  /*7750*/  FADD.FTZ R24, -R2, R24 ;  /* 0x0000001802187221 */ /* 0x000fe20000010100 */
[----:B------:R1:W5:Y:S01]  /*7760*/  LDL.LU R48, [R1+0x98] ;  /* 0x0000980001307983 */ /* 0x0003620000300800 */
[----:B------:R-:W-:Y:S02]  /*7770*/  FFMA.FTZ R23, -R247, R247, 1 ;  /* 0x3f800000f7177423 */ /* 0x000fe400000101f7 */
        /* <DEDUP_REMOVED lines=9> */
[----:B------:R-:W-:Y:S02]  /*7810*/  FFMA.FTZ R22, -R246, R246, 1 ;  /* 0x3f800000f6167423 */ /* 0x000fe400000101f6 */
[----:B------:R-:W-:Y:S02]  /*7820*/  FMUL.FTZ R23, R23, c[0x0][0x2ec] ;  /* 0x0000bb0017177a20 */ /* 0x000fe40000410000 */
[----:B------:R-:W-:Y:S02]  /*7830*/  FMUL.FTZ R3, R243, R3 ;  /* 0x00000003f3037220 */ /* 0x000fe40000410000 */
[----:B------:R-:W-:Y:S02]  /*7840*/  FFMA.FTZ R25, -R235, R235, 1 ;  /* 0x3f800000eb197423 */ /* 0x000fe400000101eb */
[----:B------:R-:W-:Y:S02]  /*7850*/  FMUL.FTZ R22, R22, c[0x0][0x2ec] ;  /* 0x0000bb0016167a20 */ /* 0x000fe40000410000 */
[----:B------:R-:W-:Y:S02]  /*7860*/  FMUL.FTZ R23, R23, R2 ;  /* 0x0000000217177220 */ /* 0x000fe40000410000 */
[----:B------:R-:W-:Y:S02]  /*7870*/  FADD.FTZ R2, -R0, R10 ;  /* 0x0000000a00027221 */ /* 0x000fe40000010100 */
        /* <DEDUP_REMOVED lines=43> */
[----:B------:R-:W-:Y:S01]  /*7b30*/  FFMA.FTZ R19, -R251, R251, 1 ;  /* 0x3f800000fb137423 */ /* 0x000fe200000101fb */
[----:B------:R-:W-:Y:S01]  /*7b40*/  MOV R234, c[0x0][0x22c] ;  /* 0x00008b0000ea7a02 */ /* 0x000fe20000000f00 */
[----:B------:R-:W-:Y:S01]  /*7b50*/  FFMA.FTZ R18, -R250, R250, 1 ;  /* 0x3f800000fa127423 */ /* 0x000fe200000101fa */
[----:B------:R1:W5:Y:S01]  /*7b60*/  LDL.LU R37, [R1+0x6c] ;  /* 0x00006c0001257983 */ /* 0x0003620000300800 */
[----:B------:R-:W-:Y:S02]  /*7b70*/  FMUL.FTZ R6, R252, R6 ;  /* 0x00000006fc067220 */ /* 0x000fe40000410000 */
[----:B------:R-:W-:Y:S01]  /*7b80*/  IMAD R234, R234, c[0x0][0x1c0], RZ ;  /* 0x00007000eaea7a24 */ /* 0x000fe200078e02ff */
[----:B------:R1:W5:Y:S01]  /*7b90*/  LDL R186, [R1] ;  /* 0x0000000001ba7983 */ /* 0x0003620000100800 */
[----:B------:R-:W-:Y:S02]  /*7ba0*/  FMUL.FTZ R13, R13, c[0x0][0x2ec] ;  /* 0x0000bb000d0d7a20 */ /* 0x000fe40000410000 */
[----:B------:R-:W-:Y:S01]  /*7bb0*/  FMUL.FTZ R4, R245, R4 ;  /* 0x00000004f5047220 */ /* 0x000fe20000410000 */
[----:B------:R1:W5:Y:S01]  /*7bc0*/  LDL.LU R36, [R1+0x68] ;  /* 0x0000680001247983 */ /* 0x0003620000300800 */
        /* <DEDUP_REMOVED lines=66> */
.L_x_1018:
        /* <DEDUP_REMOVED lines=32> */
[----:B------:R-:W-:Y:S01]  /*81f0*/  STS [R223+0x1d400], R12 ;  /* 0x01d4000cdf007388 */ /* 0x000fe20000000800 */
[----:B--2---:R-:W-:Y:S04]  /*8200*/  IMAD.SHL.U32 R0, R217, 0x2, RZ ;  /* 0x00000002d9007824 */ /* 0x004fe800078e00ff */
[----:B------:R-:W-:Y:S01]  /*8210*/  BAR.SYNC.DEFER_BLOCKING 0x0 ;  /* 0x0000000000007b1d */ /* 0x000fe20000010000 */
[C---:B------:R-:W-:Y:S02]  /*8220*/  IADD3 R3, R0.reuse, 0x8000, RZ ;  /* 0x0000800000037810 */ /* 0x040fe40007ffe0ff */
[----:B------:R-:W-:Y:S02]  /*8230*/  IADD3 R2, R0, 0x8040, RZ ;  /* 0x0000804000027810 */ /* 0x000fe40007ffe0ff */
        /* <DEDUP_REMOVED lines=93> */
[----:B------:R-:W-:Y:S01]  /*8810*/  ISETP.GE.AND P4, PT, R232, c[0x0][0x220], PT ;  /* 0x00008800e8007a0c */ /* 0x000fe20003f86270 */
[----:B------:R-:W-:Y:S02]  /*8820*/  IMAD.SHL.U32 R8, R187, 0x2, RZ ;  /* 0x00000002bb087824 */ /* 0x000fe400078e00ff */
[----:B------:R-:W-:Y:S05]  /*8830*/  IMAD.U32 R3, R9, -0x40, RZ ;  /* 0xffffffc009037824 */ /* 0x000fea00078e00ff */
[----:B------:R-:W-:Y:S02]  /*8840*/  LEA R2, P1, R3, R228, 0x1 ;  /* 0x000000e403027211 */ /* 0x000fe400078208ff */
[----:B------:R-:W-:Y:S01]  /*8850*/  SHF.R.S32.HI R4, RZ, 0x1f, R3 ;  /* 0x0000001fff047819 */ /* 0x000fe20000011403 */
[----:B------:R-:W-:Y:S01]  /*8860*/  @!P3 IMAD.MOV.U32 R5, RZ, RZ, c[0x0][0x374] ;  /* 0x0000dd00ff05b624 */ /* 0x000fe200078e00ff */
[----:B------:R-:W-:Y:S01]  /*8870*/  @!P3 LEA R0, P5, R9, R3, 0x5 ;  /* 0x000000030900b211 */ /* 0x000fe200078a28ff */
[----:B------:R1:W-:Y:S01]  /*8880*/  @P4 STS.128 [R8+0x8000], RZ ;  /* 0x008000ff08004388 */ /* 0x0003e20000000c00 */
[----:B------:R-:W-:Y:S01]  /*8890*/  LEA.HI.X.SX32 R3, R3, R229, 0x1, P1 ;  /* 0x000000e503037211 */ /* 0x000fe200008f0eff */
[----:B------:R-:W-:Y:S01]  /*88a0*/  @!P4 IMAD.MOV.U32 R7, RZ, RZ, c[0x0][0x374] ;  /* 0x0000dd00ff07c624 */ /* 0x000fe200078e00ff */
[C---:B------:R-:W-:Y:S02]  /*88b0*/  @!P3 LEA.HI.X R5, R9.reuse, R4, R5, 0x5, P5 ;  /* 0x000000040905b211 */ /* 0x040fe400028f2c05 */
[C---:B------:R-:W-:Y:S01]  /*88c0*/  @!P4 LEA R6, P5, R9.reuse, R2, 0x6 ;  /* 0x000000020906c211 */ /* 0x040fe200078a30ff */
[----:B------:R-:W-:Y:S01]  /*88d0*/  @!PT LDS RZ, [RZ] ;  /* 0x00000000fffff984 */ /* 0x000fe20000000800 */
[----:B------:R-:W-:Y:S01]  /*88e0*/  @!PT LDS RZ, [RZ] ;  /* 0x00000000fffff984 */ /* 0x000fe20000000800 */
[----:B------:R-:W-:Y:S01]  /*88f0*/  @!PT LDS RZ, [RZ] ;  /* 0x00000000fffff984 */ /* 0x000fe20000000800 */
[----:B------:R1:W-:Y:S01]  /*8900*/  @!P4 LDGSTS.E.BYPASS.LTC128B.128 [R8+0x8000], [R2.64] ;  /* 0x080000000208cfae */ /* 0x0003e2000b901d46 */
[C---:B------:R-:W-:Y:S01]  /*8910*/  @!P3 LEA R4, P1, R0.reuse, R228, 0x1 ;  /* 0x000000e40004b211 */ /* 0x040fe200078208ff */
        /* <DEDUP_REMOVED lines=20> */
.L_x_1019:
        /* <DEDUP_REMOVED lines=103> */
[----:B------:R-:W3:Y:S06]  /*90d0*/  LDSM.16.MT88.4 R164, [R204+0x7800] ;  /* 0x00780000cca4783b */ /* 0x000eec0000004200 */
[----:B----4-:R-:W-:Y:S01]  /*90e0*/  @P2 IADD3 R168, P3, R191, UR12, RZ ;  /* 0x0000000cbfa82c10 */ /* 0x010fe2000ff7e0ff */
[----:B------:R-:W-:Y:S01]  /*90f0*/  IMAD.MOV.U32 R191, RZ, RZ, c[0x0][0x22c] ;  /* 0x00008b00ffbf7624 */ /* 0x000fe200078e00ff */
[-C--:B-1----:R-:W-:Y:S01]  /*9100*/  HMMA.16816.F32 R4, R172, R176.reuse, R4 ;  /* 0x000000b0ac04723c */ /* 0x082fe20000001804 */
[----:B------:R-:W-:Y:S04]  /*9110*/  @UP0 UIADD3 UR12, UP2, UR12, -0x100, URZ ;  /* 0xffffff000c0c0890 */ /* 0x000fe8000ff5e03f */
[----:B-----5:R-:W-:Y:S01]  /*9120*/  @P2 IADD3.X R169, R3, UR11, RZ, P3, !PT ;  /* 0x0000000b03a92c10 */ /* 0x020fe20009ffe4ff */
[----:B------:R-:W-:Y:S01]  /*9130*/  IMAD.MOV.U32 R3, RZ, RZ, R225 ;  /* 0x000000ffff037224 */ /* 0x000fe200078e00e1 */
[----:B------:R-:W-:Y:S01]  /*9140*/  @UP0 UIADD3.X UR11, UR11, -0x1, URZ, UP2, !UPT ;  /* 0xffffffff0b0b0890 */ /* 0x000fe200097fe43f */
[----:B------:R-:W-:Y:S02]  /*9150*/  IMAD R191, R191, c[0x0][0x1c0], RZ ;  /* 0x00007000bfbf7a24 */ /* 0x000fe400078e02ff */
[----:B------:R-:W4:Y:S02]  /*9160*/  @P2 LDG.E R188, [R168.64+0x20] ;  /* 0x00002006a8bc2981 */ /* 0x000f24000c1e1900 */
[----:B------:R-:W-:Y:S03]  /*9170*/  IMAD.SHL.U32 R191, R191, 0x20, RZ ;  /* 0x00000020bfbf7824 */ /* 0x000fe600078e00ff */
[----:B------:R-:W5:Y:S05]  /*9180*/  @P2 LDG.E R0, [R168.64+0xa0] ;  /* 0x0000a006a8002981 */ /* 0x000f6a000c1e1900 */
[----:B------:R-:W5:Y:S01]  /*9190*/  @P2 LDG.E R189, [R168.64+0x80] ;  /* 0x00008006a8bd2981 */ /* 0x000f62000c1e1900 */
[C---:B--2---:R-:W-:Y:S04]  /*91a0*/  HMMA.16816.F32 R8, R180.reuse, R176, R8 ;  /* 0x000000b0b408723c */ /* 0x044fe80000001808 */
[----:B------:R-:W2:Y:S05]  /*91b0*/  @P2 LDG.E R190, [R168.64] ;  /* 0x00000006a8be2981 */ /* 0x000eaa000c1e1900 */
[----:B------:R-:W-:Y:S01]  /*91c0*/  RED.E.ADD.F32.FTZ.RN.STRONG.GPU [R2.64], R4 ;  /* 0x000000040200798e */ /* 0x000fe2000c10e786 */
[-C--:B------:R-:W-:Y:S08]  /*91d0*/  HMMA.16816.F32 R12, R180, R178.reuse, R12 ;  /* 0x000000b2b40c723c */ /* 0x080ff0000000180c */
[C---:B------:R-:W-:Y:S07]  /*91e0*/  HMMA.16816.F32 R16, R172.reuse, R178, R16 ;  /* 0x000000b2ac10723c */ /* 0x040fee0000001810 */
[----:B------:R-:W-:Y:S01]  /*91f0*/  IMAD.MOV.U32 R179, RZ, RZ, c[0x0][0x22c] ;  /* 0x00008b00ffb37624 */ /* 0x000fe200078e00ff */
[-C--:B---3--:R-:W-:Y:S04]  /*9200*/  HMMA.16816.F32 R20, R172, R164.reuse, R20 ;  /* 0x000000a4ac14723c */ /* 0x088fe80000001814 */
        /* <DEDUP_REMOVED lines=8> */
[----:B----4-:R1:W-:Y:S05]  /*9290*/  @P2 STL [R1+0x10], R188 ;  /* 0x000010bc01002387 */ /* 0x0103ea0000100800 */
[----:B-----5:R3:W-:Y:S05]  /*92a0*/  @P2 STL [R1+0x8], R0 ;  /* 0x0000080001002387 */ /* 0x0207ea0000100800 */
[----:B------:R-:W4:Y:S01]  /*92b0*/  LDL R178, [R1+0x28] ;  /* 0x0000280001b27983 */ /* 0x000f220000100800 */
[----:B-1----:R-:W-:Y:S04]  /*92c0*/  IMAD.MOV.U32 R188, RZ, RZ, c[0x0][0x22c] ;  /* 0x00008b00ffbc7624 */ /* 0x002fe800078e00ff */
[----:B------:R-:W-:Y:S01]  /*92d0*/  IMAD R188, R188, c[0x0][0x1c0], RZ ;  /* 0x00007000bcbc7a24 */ /* 0x000fe200078e02ff */
[----:B---3--:R-:W3:Y:S03]  /*92e0*/  LDL R0, [R1+0x1c] ;  /* 0x00001c0001007983 */ /* 0x008ee60000100800 */
[----:B------:R-:W-:Y:S02]  /*92f0*/  IMAD.SHL.U32 R188, R188, 0x10, RZ ;  /* 0x00000010bcbc7824 */ /* 0x000fe400078e00ff */
[----:B------:R1:W-:Y:S03]  /*9300*/  @P2 STL [R1+0x4], R189 ;  /* 0x000004bd01002387 */ /* 0x0003e60000100800 */
[CC--:B------:R-:W-:Y:S02]  /*9310*/  LEA R176, P1, R188.reuse, R2.reuse, 0x2 ;  /* 0x00000002bcb07211 */ /* 0x0c0fe400078210ff */
[----:B--2---:R2:W-:Y:S02]  /*9320*/  @P2 STL [R1+0xc], R190 ;  /* 0x00000cbe01002387 */ /* 0x0045e40000100800 */
[-C--:B------:R-:W-:Y:S02]  /*9330*/  LEA.HI.X.SX32 R177, R188, R3.reuse, 0x2, P1 ;  /* 0x00000003bcb17211 */ /* 0x080fe400008f16ff */
[CC--:B------:R-:W-:Y:S03]  /*9340*/  LEA R168, P1, R191.reuse, R2.reuse, 0x2 ;  /* 0x00000002bfa87211 */ /* 0x0c0fe600078210ff */
[----:B------:R5:W-:Y:S01]  /*9350*/  RED.E.ADD.F32.FTZ.RN.STRONG.GPU [R176.64], R6 ;  /* 0x00000006b000798e */ /* 0x000be2000c10e786 */
[-C--:B------:R-:W-:Y:S01]  /*9360*/  LEA.HI.X.SX32 R169, R191, R3.reuse, 0x2, P1 ;  /* 0x00000003bfa97211 */ /* 0x080fe200008f16ff */
[----:B-1----:R-:W-:Y:S04]  /*9370*/  IMAD.MOV.U32 R189, RZ, RZ, c[0x0][0x22c] ;  /* 0x00008b00ffbd7624 */ /* 0x002fe800078e00ff */
[----:B------:R-:W-:Y:S02]  /*9380*/  IMAD R189, R189, c[0x0][0x1c0], RZ ;  /* 0x00007000bdbd7a24 */ /* 0x000fe400078e02ff */
[----:B--2---:R-:W-:Y:S02]  /*9390*/  IMAD.MOV.U32 R190, RZ, RZ, c[0x0][0x22c] ;  /* 0x00008b00ffbe7624 */ /* 0x004fe400078e00ff */
[----:B------:R-:W-:Y:S02]  /*93a0*/  IMAD R189, R189, 0x18, RZ ;  /* 0x00000018bdbd7824 */ /* 0x000fe400078e02ff */
[----:B------:R-:W-:Y:S03]  /*93b0*/  IMAD R190, R190, c[0x0][0x1c0], RZ ;  /* 0x00007000bebe7a24 */ /* 0x000fe600078e02ff */
[-C--:B------:R-:W-:Y:S01]  /*93c0*/  LEA R170, P2, R189, R2.reuse, 0x2 ;  /* 0x00000002bdaa7211 */ /* 0x080fe200078410ff */
[----:B------:R-:W-:Y:S01]  /*93d0*/  IMAD R190, R190, 0x28, RZ ;  /* 0x00000028bebe7824 */ /* 0x000fe200078e02ff */
[-C--:B-----5:R-:W-:Y:S02]  /*93e0*/  LEA R6, P1, R179, R2.reuse, 0x2 ;  /* 0x00000002b3067211 */ /* 0x0a0fe400078210ff */
[-C--:B------:R-:W-:Y:S01]  /*93f0*/  LEA.HI.X.SX32 R171, R189, R3.reuse, 0x2, P2 ;  /* 0x00000003bdab7211 */ /* 0x080fe200010f16ff */
[----:B------:R-:W-:Y:S01]  /*9400*/  IMAD.MOV.U32 R189, RZ, RZ, c[0x0][0x22c] ;  /* 0x00008b00ffbd7624 */ /* 0x000fe200078e00ff */
[CC--:B------:R-:W-:Y:S03]  /*9410*/  LEA R166, P3, R190.reuse, R2.reuse, 0x2 ;  /* 0x00000002bea67211 */ /* 0x0c0fe600078610ff */
[----:B------:R-:W-:Y:S01]  /*9420*/  IMAD R189, R189, c[0x0][0x1c0], RZ ;  /* 0x00007000bdbd7a24 */ /* 0x000fe200078e02ff */
[----:B------:R1:W-:Y:S01]  /*9430*/  RED.E.ADD.F32.FTZ.RN.STRONG.GPU [R170.64], R7 ;  /* 0x00000007aa00798e */ /* 0x0003e2000c10e786 */
[-C--:B------:R-:W-:Y:S01]  /*9440*/  LEA.HI.X.SX32 R167, R190, R3.reuse, 0x2, P3 ;  /* 0x00000003bea77211 */ /* 0x080fe200018f16ff */
[----:B------:R-:W-:Y:S02]  /*9450*/  IMAD.MOV.U32 R190, RZ, RZ, c[0x0][0x22c] ;  /* 0x00008b00ffbe7624 */ /* 0x000fe400078e00ff */
[----:B------:R-:W-:Y:S01]  /*9460*/  IMAD R189, R189, 0x30, RZ ;  /* 0x00000030bdbd7824 */ /* 0x000fe200078e02ff */
[----:B------:R-:W-:Y:S01]  /*9470*/  RED.E.ADD.F32.FTZ.RN.STRONG.GPU [R168.64], R8 ;  /* 0x00000008a800798e */ /* 0x000fe2000c10e786 */
[----:B------:R-:W-:Y:S03]  /*9480*/  IMAD R190, R190, c[0x0][0x1c0], RZ ;  /* 0x00007000bebe7a24 */ /* 0x000fe600078e02ff */
[CC--:B------:R-:W-:Y:S01]  /*9490*/  LEA R4, P2, R189.reuse, R2.reuse, 0x2 ;  /* 0x00000002bd047211 */ /* 0x0c0fe200078410ff */
[----:B------:R2:W-:Y:S01]  /*94a0*/  RED.E.ADD.F32.FTZ.RN.STRONG.GPU [R166.64], R9 ;  /* 0x00000009a600798e */ /* 0x0005e2000c10e786 */
[----:B------:R-:W-:Y:S02]  /*94b0*/  IMAD.SHL.U32 R190, R190, 0x10, RZ ;  /* 0x00000010bebe7824 */ /* 0x000fe400078e00ff */
[-C--:B------:R-:W-:Y:S01]  /*94c0*/  LEA.HI.X.SX32 R5, R189, R3.reuse, 0x2, P2 ;  /* 0x00000003bd057211 */ /* 0x080fe200010f16ff */
[----:B------:R-:W-:Y:S04]  /*94d0*/  IMAD.MOV.U32 R189, RZ, RZ, c[0x0][0x22c] ;  /* 0x00008b00ffbd7624 */ /* 0x000fe800078e00ff */
[----:B------:R5:W-:Y:S01]  /*94e0*/  RED.E.ADD.F32.FTZ.RN.STRONG.GPU [R4.64], R10 ;  /* 0x0000000a0400798e */ /* 0x000be2000c10e786 */
[----:B------:R-:W-:Y:S04]  /*94f0*/  IMAD R189, R189, c[0x0][0x1c0], RZ ;  /* 0x00007000bdbd7a24 */ /* 0x000fe800078e02ff */
[----:B------:R-:W-:Y:S01]  /*9500*/  IMAD.SHL.U32 R189, R189, 0x10, RZ ;  /* 0x00000010bdbd7824 */ /* 0x000fe200078e00ff */
[-C--:B-1----:R-:W-:Y:S02]  /*9510*/  LEA.HI.X.SX32 R7, R179, R3.reuse, 0x2, P1 ;  /* 0x00000003b3077211 */ /* 0x082fe400008f16ff */
[----:B------:R-:W-:Y:S01]  /*9520*/  IADD3 R179, R190, 0x20, RZ ;  /* 0x00000020beb37810 */ /* 0x000fe20007ffe0ff */
[----:B------:R-:W-:Y:S01]  /*9530*/  IMAD.MOV.U32 R190, RZ, RZ, c[0x0][0x22c] ;  /* 0x00008b00ffbe7624 */ /* 0x000fe200078e00ff */
[C---:B------:R-:W-:Y:S01]  /*9540*/  IADD3 R181, R189.reuse, 0x20, RZ ;  /* 0x00000020bdb57810 */ /* 0x040fe20007ffe0ff */
[----:B------:R1:W-:Y:S01]  /*9550*/  RED.E.ADD.F32.FTZ.RN.STRONG.GPU [R6.64], R11 ;  /* 0x0000000b0600798e */ /* 0x0003e2000c10e786 */
[----:B------:R-:W-:Y:S01]  /*9560*/  IADD3 R180, R189, 0x20, RZ ;  /* 0x00000020bdb47810 */ /* 0x000fe20007ffe0ff */
[----:B------:R-:W-:Y:S02]  /*9570*/  IMAD R190, R190, c[0x0][0x1c0], RZ ;  /* 0x00007000bebe7a24 */ /* 0x000fe400078e02ff */
[C---:B------:R-:W-:Y:S01]  /*9580*/  IMAD.IADD R181, R234.reuse, 0x1, R181 ;  /* 0x00000001eab57824 */ /* 0x040fe200078e02b5 */
[----:B--2---:R-:W2:Y:S01]  /*9590*/  LDL R166, [R1+0x18] ;  /* 0x0000180001a67983 */ /* 0x004ea20000100800 */
[----:B------:R-:W-:Y:S02]  /*95a0*/  IMAD.IADD R180, R234, 0x1, R180 ;  /* 0x00000001eab47824 */ /* 0x000fe400078e02b4 */
[----:B------:R-:W-:Y:S02]  /*95b0*/  IMAD.SHL.U32 R190, R190, 0x10, RZ ;  /* 0x00000010bebe7824 */ /* 0x000fe400078e00ff */
[----:B------:R1:W-:Y:S01]  /*95c0*/  RED.E.ADD.F32.FTZ.RN.STRONG.GPU [R2.64+0x80], R16 ;  /* 0x000080100200798e */ /* 0x0003e2000c10e786 */
[----:B------:R-:W-:Y:S01]  /*95d0*/  IMAD.IADD R180, R234, 0x1, R180 ;  /* 0x00000001eab47824 */ /* 0x000fe200078e02b4 */
[CC--:B-----5:R-:W-:Y:S03]  /*95e0*/  LEA R4, P1, R179.reuse, R2.reuse, 0x2 ;  /* 0x00000002b3047211 */ /* 0x0e0fe600078210ff */
[----:B------:R-:W5:Y:S01]  /*95f0*/  LDL R167, [R1+0x24] ;  /* 0x0000240001a77983 */ /* 0x000f620000100800 */
[----:B------:R-:W-:Y:S02]  /*9600*/  IADD3 R168, R190, 0x40, RZ ;  /* 0x00000040bea87810 */ /* 0x000fe40007ffe0ff */
[-C--:B------:R-:W-:Y:S02]  /*9610*/  LEA.HI.X.SX32 R5, R179, R3.reuse, 0x2, P1 ;  /* 0x00000003b3057211 */ /* 0x080fe400008f16ff */
[----:B------:R1:W-:Y:S01]  /*9620*/  RED.E.ADD.F32.FTZ.RN.STRONG.GPU [R164.64+0x80], R17 ;  /* 0x00008011a400798e */ /* 0x0003e2000c10e786 */
[----:B------:R-:W-:Y:S01]  /*9630*/  IADD3 R179, R189, 0x20, RZ ;  /* 0x00000020bdb37810 */ /* 0x000fe20007ffe0ff */
[----:B------:R-:W-:Y:S01]  /*9640*/  IMAD.MOV.U32 R189, RZ, RZ, c[0x0][0x22c] ;  /* 0x00008b00ffbd7624 */ /* 0x000fe200078e00ff */
[-C--:B------:R-:W-:Y:S02]  /*9650*/  LEA R10, P1, R180, R2.reuse, 0x2 ;  /* 0x00000002b40a7211 */ /* 0x080fe400078210ff */
[----:B------:R1:W-:Y:S01]  /*9660*/  RED.E.ADD.F32.FTZ.RN.STRONG.GPU [R4.64], R18 ;  /* 0x000000120400798e */ /* 0x0003e2000c10e786 */
[----:B------:R-:W-:Y:S01]  /*9670*/  IMAD.IADD R179, R234, 0x1, R179 ;  /* 0x00000001eab37824 */ /* 0x000fe200078e02b3 */
[-C--:B-1----:R-:W-:Y:S01]  /*9680*/  LEA R6, P2, R181, R2.reuse, 0x2 ;  /* 0x00000002b5067211 */ /* 0x082fe200078410ff */
[----:B------:R-:W-:Y:S01]  /*9690*/  IMAD R189, R189, c[0x0][0x1c0], RZ ;  /* 0x00007000bdbd7a24 */ /* 0x000fe200078e02ff */
[-C--:B------:R-:W-:Y:S01]  /*96a0*/  LEA.HI.X.SX32 R11, R180, R3.reuse, 0x2, P1 ;  /* 0x00000003b40b7211 */ /* 0x080fe200008f16ff */
[C---:B------:R-:W-:Y:S01]  /*96b0*/  IMAD.IADD R179, R234.reuse, 0x1, R179 ;  /* 0x00000001eab37824 */ /* 0x040fe200078e02b3 */
[-C--:B------:R-:W-:Y:S01]  /*96c0*/  LEA.HI.X.SX32 R7, R181, R3.reuse, 0x2, P2 ;  /* 0x00000003b5077211 */ /* 0x080fe200010f16ff */
[----:B------:R-:W-:Y:S02]  /*96d0*/  IMAD.SHL.U32 R189, R189, 0x10, RZ ;  /* 0x00000010bdbd7824 */ /* 0x000fe400078e00ff */
[C---:B------:R-:W-:Y:S02]  /*96e0*/  IMAD.IADD R179, R234.reuse, 0x1, R179 ;  /* 0x00000001eab37824 */ /* 0x040fe400078e02b3 */
[----:B------:R1:W-:Y:S01]  /*96f0*/  RED.E.ADD.F32.FTZ.RN.STRONG.GPU [R6.64], R19 ;  /* 0x000000130600798e */ /* 0x0003e2000c10e786 */
[----:B------:R-:W-:Y:S02]  /*9700*/  IADD3 R170, R189, 0x40, RZ ;  /* 0x00000040bdaa7810 */ /* 0x000fe40007ffe0ff */
[-C--:B------:R-:W-:Y:S02]  /*9710*/  LEA R8, P3, R179, R2.reuse, 0x2 ;  /* 0x00000002b3087211 */ /* 0x080fe400078610ff */
[----:B------:R-:W5:Y:S01]  /*9720*/  LDL R16, [R1+0x14] ;  /* 0x0000140001107983 */ /* 0x000f620000100800 */
[----:B------:R-:W-:Y:S01]  /*9730*/  IADD3 R169, R189, 0x40, RZ ;  /* 0x00000040bda97810 */ /* 0x000fe20007ffe0ff */
[C---:B------:R-:W-:Y:S01]  /*9740*/  IMAD.IADD R170, R234.reuse, 0x1, R170 ;  /* 0x00000001eaaa7824 */ /* 0x040fe200078e02aa */
[-C--:B------:R-:W-:Y:S02]  /*9750*/  LEA.HI.X.SX32 R9, R179, R3.reuse, 0x2, P3 ;  /* 0x00000003b3097211 */ /* 0x080fe400018f16ff */
[----:B------:R3:W-:Y:S01]  /*9760*/  RED.E.ADD.F32.FTZ.RN.STRONG.GPU [R10.64], R12 ;  /* 0x0000000c0a00798e */ /* 0x0007e2000c10e786 */
[----:B------:R-:W-:Y:S01]  /*9770*/  IMAD.IADD R169, R234, 0x1, R169 ;  /* 0x00000001eaa97824 */ /* 0x000fe200078e02a9 */
[----:B------:R-:W-:Y:S03]  /*9780*/  IADD3 R17, R188, 0x60, RZ ;  /* 0x00000060bc117810 */ /* 0x000fe60007ffe0ff */
[----:B------:R3:W-:Y:S01]  /*9790*/  RED.E.ADD.F32.FTZ.RN.STRONG.GPU [R8.64], R13 ;  /* 0x0000000d0800798e */ /* 0x0007e2000c10e786 */
[----:B------:R-:W-:Y:S01]  /*97a0*/  IMAD.IADD R169, R234, 0x1, R169 ;  /* 0x00000001eaa97824 */ /* 0x000fe200078e02a9 */
[----:B------:R-:W-:Y:S01]  /*97b0*/  IADD3 R18, R188, 0x60, RZ ;  /* 0x00000060bc127810 */ /* 0x000fe20007ffe0ff */
[C---:B------:R-:W-:Y:S04]  /*97c0*/  IMAD.IADD R17, R234.reuse, 0x1, R17 ;  /* 0x00000001ea117824 */ /* 0x040fe800078e0211 */
[C---:B------:R-:W-:Y:S02]  /*97d0*/  IMAD.IADD R18, R234.reuse, 0x1, R18 ;  /* 0x00000001ea127824 */ /* 0x040fe400078e0212 */
[C---:B------:R-:W-:Y:S02]  /*97e0*/  IMAD.IADD R17, R234.reuse, 0x1, R17 ;  /* 0x00000001ea117824 */ /* 0x040fe400078e0211 */
[----:B------:R-:W-:Y:S01]  /*97f0*/  IMAD.IADD R18, R234, 0x1, R18 ;  /* 0x00000001ea127824 */ /* 0x000fe200078e0212 */
[----:B-1----:R-:W-:Y:S01]  /*9800*/  IADD3 R19, R188, 0x60, RZ ;  /* 0x00000060bc137810 */ /* 0x002fe20007ffe0ff */
[C---:B------:R-:W-:Y:S04]  /*9810*/  IMAD.IADD R17, R234.reuse, 0x1, R17 ;  /* 0x00000001ea117824 */ /* 0x040fe800078e0211 */
[----:B------:R-:W-:Y:S01]  /*9820*/  IMAD.IADD R19, R234, 0x1, R19 ;  /* 0x00000001ea137824 */ /* 0x000fe200078e0213 */
[CC--:B----4-:R-:W-:Y:S04]  /*9830*/  LEA R6, P1, R178.reuse, R2.reuse, 0x2 ;  /* 0x00000002b2067211 */ /* 0x0d0fe800078210ff */
[-C--:B------:R-:W-:Y:S02]  /*9840*/  LEA.HI.X.SX32 R7, R178, R3.reuse, 0x2, P1 ;  /* 0x00000003b2077211 */ /* 0x080fe400008f16ff */
[CC--:B---3--:R-:W-:Y:S04]  /*9850*/  LEA R4, P2, R0.reuse, R2.reuse, 0x2 ;  /* 0x0000000200047211 */ /* 0x0c8fe800078410ff */
[-C--:B------:R-:W-:Y:S02]  /*9860*/  LEA.HI.X.SX32 R5, R0, R3.reuse, 0x2, P2 ;  /* 0x0000000300057211 */ /* 0x080fe400010f16ff */
[----:B------:R-:W3:Y:S01]  /*9870*/  LDL R0, [R1+0x20] ;  /* 0x0000200001007983 */ /* 0x000ee20000100800 */
        /* <DEDUP_REMOVED lines=26> */
[CC--:B--2---:R-:W-:Y:S04]  /*9a20*/  LEA R6, P2, R166.reuse, R2.reuse, 0x2 ;  /* 0x00000002a6067211 */ /* 0x0c4fe800078410ff */
[-C--:B------:R-:W-:Y:S02]  /*9a30*/  LEA.HI.X.SX32 R7, R166, R3.reuse, 0x2, P2 ;  /* 0x00000003a6077211 */ /* 0x080fe400010f16ff */
[----:B------:R-:W-:Y:S02]  /*9a40*/  IADD3 R166, R188, 0x60, RZ ;  /* 0x00000060bca67810 */ /* 0x000fe40007ffe0ff */
[CC--:B-----5:R-:W-:Y:S01]  /*9a50*/  LEA R4, P1, R167.reuse, R2.reuse, 0x2 ;  /* 0x00000002a7047211 */ /* 0x0e0fe200078210ff */
[----:B------:R1:W-:Y:S01]  /*9a60*/  RED.E.ADD.F32.FTZ.RN.STRONG.GPU [R6.64], R26 ;  /* 0x0000001a0600798e */ /* 0x0003e2000c10e786 */
[CC--:B------:R-:W-:Y:S02]  /*9a70*/  LEA R14, P6, R166.reuse, R2.reuse, 0x2 ;  /* 0x00000002a60e7211 */ /* 0x0c0fe400078c10ff */
[-C--:B------:R-:W-:Y:S02]  /*9a80*/  LEA.HI.X.SX32 R5, R167, R3.reuse, 0x2, P1 ;  /* 0x00000003a7057211 */ /* 0x080fe400008f16ff */
[-C--:B------:R-:W-:Y:S02]  /*9a90*/  LEA.HI.X.SX32 R15, R166, R3.reuse, 0x2, P6 ;  /* 0x00000003a60f7211 */ /* 0x080fe400030f16ff */
[CC--:B------:R-:W-:Y:S01]  /*9aa0*/  LEA R8, P3, R17.reuse, R2.reuse, 0x2 ;  /* 0x0000000211087211 */ /* 0x0c0fe200078610ff */
[----:B------:R3:W-:Y:S03]  /*9ab0*/  RED.E.ADD.F32.FTZ.RN.STRONG.GPU [R4.64], R27 ;  /* 0x0000001b0400798e */ /* 0x0007e6000c10e786 */
[-C--:B------:R-:W-:Y:S02]  /*9ac0*/  LEA.HI.X.SX32 R9, R17, R3.reuse, 0x2, P3 ;  /* 0x0000000311097211 */ /* 0x080fe400018f16ff */
[----:B------:R-:W-:Y:S05]  /*9ad0*/  RED.E.ADD.F32.FTZ.RN.STRONG.GPU [R2.64+0x180], R32 ;  /* 0x000180200200798e */ /* 0x000fea000c10e786 */
[----:B------:R-:W-:Y:S05]  /*9ae0*/  RED.E.ADD.F32.FTZ.RN.STRONG.GPU [R164.64+0x180], R33 ;  /* 0x00018021a400798e */ /* 0x000fea000c10e786 */
[----:B------:R-:W-:Y:S01]  /*9af0*/  RED.E.ADD.F32.FTZ.RN.STRONG.GPU [R14.64], R34 ;  /* 0x000000220e00798e */ /* 0x000fe2000c10e786 */
[CC--:B-1----:R-:W-:Y:S04]  /*9b00*/  LEA R6, P2, R16.reuse, R2.reuse, 0x2 ;  /* 0x0000000210067211 */ /* 0x0c2fe800078410ff */
[----:B------:R-:W-:Y:S01]  /*9b10*/  RED.E.ADD.F32.FTZ.RN.STRONG.GPU [R12.64], R35 ;  /* 0x000000230c00798e */ /* 0x000fe2000c10e786 */
[-C--:B------:R-:W-:Y:S04]  /*9b20*/  LEA.HI.X.SX32 R7, R16, R3.reuse, 0x2, P2 ;  /* 0x0000000310077211 */ /* 0x080fe800010f16ff */
[----:B------:R-:W-:Y:S01]  /*9b30*/  RED.E.ADD.F32.FTZ.RN.STRONG.GPU [R10.64], R28 ;  /* 0x0000001c0a00798e */ /* 0x000fe2000c10e786 */
[----:B------:R-:W-:Y:S01]  /*9b40*/  PLOP3.LUT P2, PT, PT, PT, UP1, 0x80, 0x0 ;  /* 0x000000000000781c */ /* 0x000fe20003f4f018 */
[----:B------:R-:W-:Y:S03]  /*9b50*/  @UP0 UIADD3 UR14, UP1, UR14, -0x100, URZ ;  /* 0xffffff000e0e0890 */ /* 0x000fe6000ff3e03f */
[----:B------:R-:W-:Y:S01]  /*9b60*/  RED.E.ADD.F32.FTZ.RN.STRONG.GPU [R8.64], R29 ;  /* 0x0000001d0800798e */ /* 0x000fe2000c10e786 */
[----:B------:R-:W-:Y:S04]  /*9b70*/  @UP0 UIADD3.X UR13, UR13, -0x1, URZ, UP1, !UPT ;  /* 0xffffffff0d0d0890 */ /* 0x000fe80008ffe43f */
[----:B------:R-:W-:Y:S05]  /*9b80*/  RED.E.ADD.F32.FTZ.RN.STRONG.GPU [R6.64], R30 ;  /* 0x0000001e0600798e */ /* 0x000fea000c10e786 */
[----:B------:R-:W-:Y:S05]  /*9b90*/  LDSM.16.MT88.4 R8, [R206] ;  /* 0x00000000ce08783b */ /* 0x000fea0000004200 */
[----:B------:R-:W-:Y:S05]  /*9ba0*/  LDSM.16.MT88.4 R12, [R205+0x1e000] ;  /* 0x01e00000cd0c783b */ /* 0x000fea0000004200 */
[----:B------:R-:W-:Y:S01]  /*9bb0*/  LDSM.16.MT88.4 R32, [R205+0x1e800] ;  /* 0x01e80000cd20783b */ /* 0x000fe20000004200 */
[C---:B---3--:R-:W-:Y:S04]  /*9bc0*/  LEA R4, P1, R0.reuse, R2, 0x2 ;  /* 0x0000000200047211 */ /* 0x048fe800078210ff */
        /* <DEDUP_REMOVED lines=310> */
.L_x_1021:
        /* <DEDUP_REMOVED lines=18> */
.L_x_1022:
[----:B------:R-:W-:Y:S01]  /*b050*/  BAR.SYNC.DEFER_BLOCKING 0x0 ;  /* 0x0000000000007b1d */ /* 0x000fe20000010000 */
[----:B-1----:R-:W-:Y:S01]  /*b060*/  IMAD.SHL.U32 R4, R187, 0x2, RZ ;  /* 0x00000002bb047824 */ /* 0x002fe200078e00ff */
[----:B------:R-:W-:Y:S01]  /*b070*/  USHF.L.U32 UR4, UR22, 0x7, URZ ;  /* 0x0000000716047899 */ /* 0x000fe2000800063f */
[--C-:B------:R-:W-:Y:S01]  /*b080*/  SHF.R.S32.HI R9, RZ, 0x1f, R232.reuse ;  /* 0x0000001fff097819 */ /* 0x100fe200000114e8 */
[----:B------:R-:W-:Y:S01]  /*b090*/  IMAD.MOV.U32 R8, RZ, RZ, R232 ;  /* 0x000000ffff087224 */ /* 0x000fe200078e00e8 */
[----:B------:R-:W-:Y:S01]  /*b0a0*/  UIMAD UR8, UR22, -0x80, UR8 ;  /* 0xffffff80160878a4 */ /* 0x000fe2000f8e0208 */
        /* <DEDUP_REMOVED lines=9> */
[----:B------:R-:W-:-:S03]  /*b140*/  ULDC.64 UR10, c[0x0][0x3b8] ;  /* 0x0000ee00000a7ab9 */ /* 0x000fc60000000a00 */
[----:B------:R-:W-:Y:S01]  /*b150*/  IMAD.U32 R5, RZ, RZ, UR5 ;  /* 0x00000005ff057e24 */ /* 0x000fe2000f8e00ff */
[----:B------:R-:W-:Y:S01]  /*b160*/  UIMAD UR5, UR58, UR10, URZ ;  /* 0x0000000a3a0572a4 */ /* 0x000fe2000f8e023f */
[----:B------:R2:W3:Y:S03]  /*b170*/  LDS.128 R24, [R4+0xd000] ;  /* 0x00d0000004187984 */ /* 0x0004e60000000c00 */
[----:B------:R-:W-:Y:S01]  /*b180*/  IADD3.X R3, R3, UR16, R5, P0, !PT ;  /* 0x0000001003037c10 */ /* 0x000fe200087fe405 */
[----:B------:R-:W-:Y:S01]  /*b190*/  IMAD.U32 R5, RZ, RZ, UR35 ;  /* 0x00000023ff057e24 */ /* 0x000fe2000f8e00ff */
[----:B------:R2:W4:Y:S01]  /*b1a0*/  LDS.128 R32, [R4+0xe000] ;  /* 0x00e0000004207984 */ /* 0x0005220000000c00 */
[----:B------:R-:W-:Y:S01]  /*b1b0*/  UIMAD UR5, UR35, UR11, UR5 ;  /* 0x0000000b230572a4 */ /* 0x000fe2000f8e0205 */
[----:B-1----:R-:W-:Y:S01]  /*b1c0*/  SHF.R.S32.HI R0, RZ, 0x1f, R6 ;  /* 0x0000001fff007819 */ /* 0x002fe20000011406 */
[----:B------:R-:W-:Y:S01]  /*b1d0*/  IMAD.WIDE.U32 R2, R5, c[0x0][0x3b8], R2 ;  /* 0x0000ee0005027a25 */ /* 0x000fe200078e0002 */
[----:B------:R2:W1:Y:S02]  /*b1e0*/  LDS.128 R40, [R4+0xf000] ;  /* 0x00f0000004287984 */ /* 0x0004640000000c00 */
[----:B------:R-:W-:-:S02]  /*b1f0*/  LEA.HI R0, R0, R6, RZ, 0x3 ;  /* 0x0000000600007211 */ /* 0x000fc400078f18ff */
        /* <DEDUP_REMOVED lines=30> */
.L_x_1024:
[----:B---34-:R-:W-:Y:S05]  /*b3e0*/  BSYNC B0 ;  /* 0x0000000000007941 */ /* 0x018fea0003800000 */
.L_x_1023:
        /* <DEDUP_REMOVED lines=18> */
.L_x_1026:
[----:B------:R-:W-:Y:S05]  /*b510*/  BSYNC B0 ;  /* 0x0000000000007941 */ /* 0x000fea0003800000 */
.L_x_1025:
        /* <DEDUP_REMOVED lines=18> */
.L_x_1028:
[----:B------:R-:W-:Y:S05]  /*b640*/  BSYNC B0 ;  /* 0x0000000000007941 */ /* 0x000fea0003800000 */
.L_x_1027:
        /* <DEDUP_REMOVED lines=18> */
.L_x_1030:
[----:B------:R-:W-:Y:S05]  /*b770*/  BSYNC B0 ;  /* 0x0000000000007941 */ /* 0x000fea0003800000 */
.L_x_1029:
        /* <DEDUP_REMOVED lines=27> */
.L_x_1032:
[----:B------:R-:W-:Y:S05]  /*b930*/  BSYNC B0 ;  /* 0x0000000000007941 */ /* 0x000fea0003800000 */
.L_x_1031:
        /* <DEDUP_REMOVED lines=16> */
.L_x_1034:
[----:B------:R-:W-:Y:S05]  /*ba40*/  BSYNC B0 ;  /* 0x0000000000007941 */ /* 0x000fea0003800000 */
.L_x_1033:
        /* <DEDUP_REMOVED lines=16> */
.L_x_1036:
[----:B------:R-:W-:Y:S05]  /*bb50*/  BSYNC B0 ;  /* 0x0000000000007941 */ /* 0x000fea0003800000 */
.L_x_1035:
        /* <DEDUP_REMOVED lines=14> */
.L_x_991:
[----:B------:R-:W-:Y:S05]  /*bc40*/  BSYNC B1 ;  /* 0x0000000000017941 */ /* 0x000fea0003800000 */
.L_x_969:
        /* <DEDUP_REMOVED lines=11> */
.L_x_1037:
[----:B------:R-:W-:Y:S05]  /*bd00*/  EXIT ;  /* 0x000000000000794d */ /* 0x000fea0003800000 */
.L_x_1039:
        /* <DEDUP_REMOVED lines=15> */
.L_x_1089:


//--------------------- .text._ZN5flash25flash_bwd_dot_do_o_kernelILb0E23Flash_bwd_kernel_traitsILi128ELi64ELi128ELi8ELi2ELi4ELi2ELb0ELb0EN7cutlass6half_tE19Flash_kernel_traitsILi128ELi64ELi128ELi8ES3_EEEEvNS_16Flash_bwd_paramsE --------------------------
	.section	.text._ZN5flash25flash_bwd_dot_do_o_kernelILb0E23Flash_bwd_kernel_traitsILi128ELi64ELi128ELi8ELi2ELi4ELi2ELb0ELb0EN7cutlass6half_tE19Flash_kernel_traitsILi128ELi64ELi128ELi8ES3_EEEEvNS_16Flash_bwd_paramsE,"ax",@progbits
	.sectioninfo	@"SHI_REGISTERS=46"
	.align	128
        .global         _ZN5flash25flash_bwd_dot_do_o_kernelILb0E23Flash_bwd_kernel_traitsILi128ELi64ELi128ELi8ELi2ELi4ELi2ELb0ELb0EN7cutlass6half_tE19Flash_kernel_traitsILi128ELi64ELi128ELi8ES3_EEEEvNS_16Flash_bwd_paramsE
        .type           _ZN5flash25flash_bwd_dot_do_o_kernelILb0E23Flash_bwd_kernel_traitsILi128ELi64ELi128ELi8ELi2ELi4ELi2ELb0ELb0EN7cutlass6half_tE19Flash_kernel_traitsILi128ELi64ELi128ELi8ES3_EEEEvNS_16Flash_bwd_paramsE,@function
        .size           _ZN5flash25flash_bwd_dot_do_o_kernelILb0E23Flash_bwd_kernel_traitsILi128ELi64ELi128ELi8ELi2ELi4ELi2ELb0ELb0EN7cutlass6half_tE19Flash_kernel_traitsILi128ELi64ELi128ELi8ES3_EEEEvNS_16Flash_bwd_paramsE,(.L_x_1090 - _ZN5flash25flash_bwd_dot_do_o_kernelILb0E23Flash_bwd_kernel_traitsILi128ELi64ELi128ELi8ELi2ELi4ELi2ELb0ELb0EN7cutlass6half_tE19Flash_kernel_traitsILi128ELi64ELi128ELi8ES3_EEEEvNS_16Flash_bwd_paramsE)
        .other          _ZN5flash25flash_bwd_dot_do_o_kernelILb0E23Flash_bwd_kernel_traitsILi128ELi64ELi128ELi8ELi2ELi4ELi2ELb0ELb0EN7cutlass6half_tE19Flash_kernel_traitsILi128ELi64ELi128ELi8ES3_EEEEvNS_16Flash_bwd_paramsE,@"STO_CUDA_ENTRY STV_DEFAULT"
_ZN5flash25flash_bwd_dot_do_o_kernelILb0E23Flash_bwd_kernel_traitsILi128ELi64ELi128ELi8ELi2ELi4ELi2ELb0ELb0EN7cutlass6half_tE19Flash_kernel_traitsILi128ELi64ELi128ELi8ES3_EEEEvNS_16Flash_bwd_paramsE:
.text._ZN5flash25flash_bwd_dot_do_o_kernelILb0E23Flash_bwd_kernel_traitsILi128ELi64ELi128ELi8ELi2ELi4ELi2ELb0ELb0EN7cutlass6half_tE19Flash_kernel_traitsILi128ELi64ELi128ELi8ES3_EEEEvNS_16Flash_bwd_paramsE:
        /* <DEDUP_REMOVED lines=47> */
.L_x_1040:
[----:B01----:R-:W-:-:S04]  /*02f0*/  IMAD R4, R9, c[0x0][0x1c0], R32 ;  /* 0x0000700009047a24 */ /* 0x003fc800078e0220 */
[----:B------:R-:W-:Y:S02]  /*0300*/  IMAD R4, R4, c[0x0][0x224], RZ ;  /* 0x0000890004047a24 */ /* 0x000fe400078e02ff */
.L_x_1041:
        /* <DEDUP_REMOVED lines=52> */
.L_x_1043:
[----:B------:R-:W-:Y:S05]  /*0650*/  BSYNC B0 ;  /* 0x0000000000007941 */ /* 0x000fea0003800000 */
.L_x_1042:
        /* <DEDUP_REMOVED lines=23> */
.L_x_1045:
[----:B------:R-:W-:Y:S05]  /*07d0*/  BSYNC B0 ;  /* 0x0000000000007941 */ /* 0x000fea0003800000 */
.L_x_1044:
        /* <DEDUP_REMOVED lines=24> */
.L_x_1047:
[----:B------:R-:W-:Y:S05]  /*0960*/  BSYNC B0 ;  /* 0x0000000000007941 */ /* 0x000fea0003800000 */
.L_x_1046:
        /* <DEDUP_REMOVED lines=18> */
.L_x_1049:
[----:B------:R-:W-:Y:S05]  /*0a90*/  BSYNC B0 ;  /* 0x0000000000007941 */ /* 0x000fea0003800000 */
.L_x_1048:
        /* <DEDUP_REMOVED lines=120> */
.L_x_1050:
        /* <DEDUP_REMOVED lines=14> */
.L_x_1090:


//--------------------- .text._ZN5flash25flash_bwd_dot_do_o_kernelILb1E23Flash_bwd_kernel_traitsILi128ELi64ELi128ELi8ELi2ELi4ELi2ELb0ELb0EN7cutlass6half_tE19Flash_kernel_traitsILi128ELi64ELi128ELi8ES3_EEEEvNS_16Flash_bwd_paramsE --------------------------
	.section	.text._ZN5flash25flash_bwd_dot_do_o_kernelILb1E23Flash_bwd_kernel_traitsILi128ELi64ELi128ELi8ELi2ELi4ELi2ELb0ELb0EN7cutlass6half_tE19Flash_kernel_traitsILi128ELi64ELi128ELi8ES3_EEEEvNS_16Flash_bwd_paramsE,"ax",@progbits
	.sectioninfo	@"SHI_REGISTERS=51"
	.align	128
        .global         _ZN5flash25flash_bwd_dot_do_o_kernelILb1E23Flash_bwd_kernel_traitsILi128ELi64ELi128ELi8ELi2ELi4ELi2ELb0ELb0EN7cutlass6half_tE19Flash_kernel_traitsILi128ELi64ELi128ELi8ES3_EEEEvNS_16Flash_bwd_paramsE
        .type           _ZN5flash25flash_bwd_dot_do_o_kernelILb1E23Flash_bwd_kernel_traitsILi128ELi64ELi128ELi8ELi2ELi4ELi2ELb0ELb0EN7cutlass6half_tE19Flash_kernel_traitsILi128ELi64ELi128ELi8ES3_EEEEvNS_16Flash_bwd_paramsE,@function
        .size           _ZN5flash25flash_bwd_dot_do_o_kernelILb1E23Flash_bwd_kernel_traitsILi128ELi64ELi128ELi8ELi2ELi4ELi2ELb0ELb0EN7cutlass6half_tE19Flash_kernel_traitsILi128ELi64ELi128ELi8ES3_EEEEvNS_16Flash_bwd_paramsE,(.L_x_1091 - _ZN5flash25flash_bwd_dot_do_o_kernelILb1E23Flash_bwd_kernel_traitsILi128ELi64ELi128ELi8ELi2ELi4ELi2ELb0ELb0EN7cutlass6half_tE19Flash_kernel_traitsILi128ELi64ELi128ELi8ES3_EEEEvNS_16Flash_bwd_paramsE)
        .other          _ZN5flash25flash_bwd_dot_do_o_kernelILb1E23Flash_bwd_kernel_traitsILi128ELi64ELi128ELi8ELi2ELi4ELi2ELb0ELb0EN7cutlass6half_tE19Flash_kernel_traitsILi128ELi64ELi128ELi8ES3_EEEEvNS_16Flash_bwd_paramsE,@"STO_CUDA_ENTRY STV_DEFAULT"
_ZN5flash25flash_bwd_dot_do_o_kernelILb1E23Flash_bwd_kernel_traitsILi128ELi64ELi128ELi8ELi2ELi4ELi2ELb0ELb0EN7cutlass6half_tE19Flash_kernel_traitsILi128ELi64ELi128ELi8ES3_EEEEvNS_16Flash_bwd_paramsE:
.text._ZN5flash25flash_bwd_dot_do_o_kernelILb1E23Flash_bwd_kernel_traitsILi128ELi64ELi128ELi8ELi2ELi4ELi2ELb0ELb0EN7cutlass6half_tE19Flash_kernel_traitsILi128ELi64ELi128ELi8ES3_EEEEvNS_16Flash_bwd_paramsE:
        /* <DEDUP_REMOVED lines=81> */
.L_x_1051:
[----:B-1----:R-:W-:-:S04]  /*0510*/  IMAD R9, R9, c[0x0][0x1c0], R30 ;  /* 0x0000700009097a24 */ /* 0x002fc800078e021e */
[----:B------:R-:W-:Y:S02]  /*0520*/  IMAD R36, R9, c[0x0][0x224], RZ ;  /* 0x0000890009247a24 */ /* 0x000fe400078e02ff */
.L_x_1052:
        /* <DEDUP_REMOVED lines=63> */
.L_x_1054:
[----:B------:R-:W-:Y:S05]  /*0920*/  BSYNC B0 ;  /* 0x0000000000007941 */ /* 0x000fea0003800000 */
.L_x_1053:
        /* <DEDUP_REMOVED lines=23> */
.L_x_1056:
[----:B------:R-:W-:Y:S05]  /*0aa0*/  BSYNC B0 ;  /* 0x0000000000007941 */ /* 0x000fea0003800000 */
.L_x_1055:
        /* <DEDUP_REMOVED lines=24> */
.L_x_1058:
[----:B------:R-:W-:Y:S05]  /*0c30*/  BSYNC B0 ;  /* 0x0000000000007941 */ /* 0x000fea0003800000 */
.L_x_1057:
        /* <DEDUP_REMOVED lines=22> */
.L_x_1060:
[----:B------:R-:W-:Y:S05]  /*0da0*/  BSYNC B0 ;  /* 0x0000000000007941 */ /* 0x000fea0003800000 */
.L_x_1059:
        /* <DEDUP_REMOVED lines=135> */
.L_x_1061:
        /* <DEDUP_REMOVED lines=14> */
.L_x_1091:


//--------------------- .nv.shared._ZN5flash44flash_bwd_dq_dk_dv_loop_seqk_parallel_kernelI23Flash_bwd_kernel_traitsILi128ELi64ELi64ELi8ELi4ELi2ELi2ELb1ELb0EN7cutlass6half_tE19Flash_kernel_traitsILi128ELi64ELi64ELi8ES3_EELb0ELb1ELb0ELb0ELb0ELb0ELb0EEEvNS_16Flash_bwd_paramsE --------------------------
	.section	.nv.shared._ZN5flash44flash_bwd_dq_dk_dv_loop_seqk_parallel_kernelI23Flash_bwd_kernel_traitsILi128ELi64ELi64ELi8ELi4ELi2ELi2ELb1ELb0EN7cutlass6half_tE19Flash_kernel_traitsILi128ELi64ELi64ELi8ES3_EELb0ELb1ELb0ELb0ELb0ELb0ELb0EEEvNS_16Flash_bwd_paramsE,"aw",@nobits
	.sectionflags	@""
	.align	16


//--------------------- .nv.global                --------------------------
	.section	.nv.global,"aw",@nobits
.nv.global:
	.type		_ZN73_INTERNAL_70c7535a_37_flash_bwd_hdim128_fp16_causal_sm80_cu_ea41c527_35774cute1_E,@object
	.size		_ZN73_INTERNAL_70c7535a_37_flash_bwd_hdim128_fp16_causal_sm80_cu_ea41c527_35774cute1_E,(_ZN73_INTERNAL_70c7535a_37_flash_bwd_hdim128_fp16_causal_sm80_cu_ea41c527_35774cuda3std3__45__cpo6cbeginE - _ZN73_INTERNAL_70c7535a_37_flash_bwd_hdim128_fp16_causal_sm80_cu_ea41c527_35774cute1_E)
_ZN73_INTERNAL_70c7535a_37_flash_bwd_hdim128_fp16_causal_sm80_cu_ea41c527_35774cute1_E:
	.zero		1
	.type		_ZN73_INTERNAL_70c7535a_37_flash_bwd_hdim128_fp16_causal_sm80_cu_ea41c527_35774cuda3std3__45__cpo6cbeginE,@object
	.size		_ZN73_INTERNAL_70c7535a_37_flash_bwd_hdim128_fp16_causal_sm80_cu_ea41c527_35774cuda3std3__45__cpo6cbeginE,(_ZN73_INTERNAL_70c7535a_37_flash_bwd_hdim128_fp16_causal_sm80_cu_ea41c527_35774cuda3std3__48in_placeE - _ZN73_INTERNAL_70c7535a_37_flash_bwd_hdim128_fp16_causal_sm80_cu_ea41c527_35774cuda3std3__45__cpo6cbeginE)
_ZN73_INTERNAL_70c7535a_37_flash_bwd_hdim128_fp16_causal_sm80_cu_ea41c527_35774cuda3std3__45__cpo6cbeginE:
	.zero		1
	.type		_ZN73_INTERNAL_70c7535a_37_flash_bwd_hdim128_fp16_causal_sm80_cu_ea41c527_35774cuda3std3__48in_placeE,@object
	.size		_ZN73_INTERNAL_70c7535a_37_flash_bwd_hdim128_fp16_causal_sm80_cu_ea41c527_35774cuda3std3__48in_placeE,(_ZN73_INTERNAL_70c7535a_37_flash_bwd_hdim128_fp16_causal_sm80_cu_ea41c527_35774cuda3std6ranges3__45__cpo9iter_moveE - _ZN73_INTERNAL_70c7535a_37_flash_bwd_hdim128_fp16_causal_sm80_cu_ea41c527_35774cuda3std3__48in_placeE)
_ZN73_INTERNAL_70c7535a_37_flash_bwd_hdim128_fp16_causal_sm80_cu_ea41c527_35774cuda3std3__48in_placeE:
	.zero		1
	.type		_ZN73_INTERNAL_70c7535a_37_flash_bwd_hdim128_fp16_causal_sm80_cu_ea41c527_35774cuda3std6ranges3__45__cpo9iter_moveE,@object
	.size		_ZN73_INTERNAL_70c7535a_37_flash_bwd_hdim128_fp16_causal_sm80_cu_ea41c527_35774cuda3std6ranges3__45__cpo9iter_moveE,(_ZN73_INTERNAL_70c7535a_37_flash_bwd_hdim128_fp16_causal_sm80_cu_ea41c527_35774cuda3std3__45__cpo5beginE - _ZN73_INTERNAL_70c7535a_37_flash_bwd_hdim128_fp16_causal_sm80_cu_ea41c527_35774cuda3std6ranges3__45__cpo9iter_moveE)
_ZN73_INTERNAL_70c7535a_37_flash_bwd_hdim128_fp16_causal_sm80_cu_ea41c527_35774cuda3std6ranges3__45__cpo9iter_moveE:
	.zero		1
	.type		_ZN73_INTERNAL_70c7535a_37_flash_bwd_hdim128_fp16_causal_sm80_cu_ea41c527_35774cuda3std3__45__cpo5beginE,@object
	.size		_ZN73_INTERNAL_70c7535a_37_flash_bwd_hdim128_fp16_causal_sm80_cu_ea41c527_35774cuda3std3__45__cpo5beginE,(_ZN73_INTERNAL_70c7535a_37_flash_bwd_hdim128_fp16_causal_sm80_cu_ea41c527_35774cuda3std3__475_GLOBAL__N__70c7535a_37_flash_bwd_hdim128_fp16_causal_sm80_cu_ea41c527_35776ignoreE - _ZN73_INTERNAL_70c7535a_37_flash_bwd_hdim128_fp16_causal_sm80_cu_ea41c527_35774cuda3std3__45__cpo5beginE)
_ZN73_INTERNAL_70c7535a_37_flash_bwd_hdim128_fp16_causal_sm80_cu_ea41c527_35774cuda3std3__45__cpo5beginE:
	.zero		1
	.type		_ZN73_INTERNAL_70c7535a_37_flash_bwd_hdim128_fp16_causal_sm80_cu_ea41c527_35774cuda3std3__475_GLOBAL__N__70c7535a_37_flash_bwd_hdim128_fp16_causal_sm80_cu_ea41c527_35776ignoreE,@object
	.size		_ZN73_INTERNAL_70c7535a_37_flash_bwd_hdim128_fp16_causal_sm80_cu_ea41c527_35774cuda3std3__475_GLOBAL__N__70c7535a_37_flash_bwd_hdim128_fp16_causal_sm80_cu_ea41c527_35776ignoreE,(_ZN73_INTERNAL_70c7535a_37_flash_bwd_hdim128_fp16_causal_sm80_cu_ea41c527_35774cute7productE - _ZN73_INTERNAL_70c7535a_37_flash_bwd_hdim128_fp16_causal_sm80_cu_ea41c527_35774cuda3std3__475_GLOBAL__N__70c7535a_37_flash_bwd_hdim128_fp16_causal_sm80_cu_ea41c527_35776ignoreE)
_ZN73_INTERNAL_70c7535a_37_flash_bwd_hdim128_fp16_causal_sm80_cu_ea41c527_35774cuda3std3__475_GLOBAL__N__70c7535a_37_flash_bwd_hdim128_fp16_causal_sm80_cu_ea41c527_35776ignoreE:
	.zero		1
	.type		_ZN73_INTERNAL_70c7535a_37_flash_bwd_hdim128_fp16_causal_sm80_cu_ea41c527_35774cute7productE,@object
	.size		_ZN73_INTERNAL_70c7535a_37_flash_bwd_hdim128_fp16_causal_sm80_cu_ea41c527_35774cute7productE,(_ZN73_INTERNAL_70c7535a_37_flash_bwd_hdim128_fp16_causal_sm80_cu_ea41c527_35774cuda3std3__45__cpo3endE - _ZN73_INTERNAL_70c7535a_37_flash_bwd_hdim128_fp16_causal_sm80_cu_ea41c527_35774cute7productE)
_ZN73_INTERNAL_70c7535a_37_flash_bwd_hdim128_fp16_causal_sm80_cu_ea41c527_35774cute7productE:
	.zero		1
	.type		_ZN73_INTERNAL_70c7535a_37_flash_bwd_hdim128_fp16_causal_sm80_cu_ea41c527_35774cuda3std3__45__cpo3endE,@object
	.size		_ZN73_INTERNAL_70c7535a_37_flash_bwd_hdim128_fp16_causal_sm80_cu_ea41c527_35774cuda3std3__45__cpo3endE,(_ZN73_INTERNAL_70c7535a_37_flash_bwd_hdim128_fp16_causal_sm80_cu_ea41c527_35774cuda3std3__419piecewise_constructE - _ZN73_INTERNAL_70c7535a_37_flash_bwd_hdim128_fp16_causal_sm80_cu_ea41c527_35774cuda3std3__45__cpo3endE)
_ZN73_INTERNAL_70c7535a_37_flash_bwd_hdim128_fp16_causal_sm80_cu_ea41c527_35774cuda3std3__45__cpo3endE:
	.zero		1
	.type		_ZN73_INTERNAL_70c7535a_37_flash_bwd_hdim128_fp16_causal_sm80_cu_ea41c527_35774cuda3std3__419piecewise_constructE,@object
	.size		_ZN73_INTERNAL_70c7535a_37_flash_bwd_hdim128_fp16_causal_sm80_cu_ea41c527_35774cuda3std3__419piecewise_constructE,(_ZN73_INTERNAL_70c7535a_37_flash_bwd_hdim128_fp16_causal_sm80_cu_ea41c527_35774cuda3std3__45__cpo4cendE - _ZN73_INTERNAL_70c7535a_37_flash_bwd_hdim128_fp16_causal_sm80_cu_ea41c527_35774cuda3std3__419piecewise_constructE)
_ZN73_INTERNAL_70c7535a_37_flash_bwd_hdim128_fp16_causal_sm80_cu_ea41c527_35774cuda3std3__419piecewise_constructE:
	.zero		1
	.type		_ZN73_INTERNAL_70c7535a_37_flash_bwd_hdim128_fp16_causal_sm80_cu_ea41c527_35774cuda3std3__45__cpo4cendE,@object
	.size		_ZN73_INTERNAL_70c7535a_37_flash_bwd_hdim128_fp16_causal_sm80_cu_ea41c527_35774cuda3std3__45__cpo4cendE,(_ZN73_INTERNAL_70c7535a_37_flash_bwd_hdim128_fp16_causal_sm80_cu_ea41c527_35774cuda3std6ranges3__45__cpo4swapE - _ZN73_INTERNAL_70c7535a_37_flash_bwd_hdim128_fp16_causal_sm80_cu_ea41c527_35774cuda3std3__45__cpo4cendE)
_ZN73_INTERNAL_70c7535a_37_flash_bwd_hdim128_fp16_causal_sm80_cu_ea41c527_35774cuda3std3__45__cpo4cendE:
	.zero		1
	.type		_ZN73_INTERNAL_70c7535a_37_flash_bwd_hdim128_fp16_causal_sm80_cu_ea41c527_35774cuda3std6ranges3__45__cpo4swapE,@object
	.size		_ZN73_INTERNAL_70c7535a_37_flash_bwd_hdim128_fp16_causal_sm80_cu_ea41c527_35774cuda3std6ranges3__45__cpo4swapE,(.L_7 - _ZN73_INTERNAL_70c7535a_37_flash_bwd_hdim128_fp16_causal_sm80_cu_ea41c527_35774cuda3std6ranges3__45__cpo4swapE)
_ZN73_INTERNAL_70c7535a_37_flash_bwd_hdim128_fp16_causal_sm80_cu_ea41c527_35774cuda3std6ranges3__45__cpo4swapE:
	.zero		1
.L_7:


//--------------------- .nv.shared._ZN5flash44flash_bwd_dq_dk_dv_loop_seqk_parallel_kernelI23Flash_bwd_kernel_traitsILi128ELi64ELi64ELi8ELi4ELi2ELi2ELb1ELb0EN7cutlass6half_tE19Flash_kernel_traitsILi128ELi64ELi64ELi8ES3_EELb0ELb1ELb0ELb0ELb1ELb1ELb0EEEvNS_16Flash_bwd_paramsE --------------------------
	.section	.nv.shared._ZN5flash44flash_bwd_dq_dk_dv_loop_seqk_parallel_kernelI23Flash_bwd_kernel_traitsILi128ELi64ELi64ELi8ELi4ELi2ELi2ELb1ELb0EN7cutlass6half_tE19Flash_kernel_traitsILi128ELi64ELi64ELi8ES3_EELb0ELb1ELb0ELb0ELb1ELb1ELb0EEEvNS_16Flash_bwd_paramsE,"aw",@nobits
	.sectionflags	@""
	.align	16


//--------------------- .nv.shared._ZN5flash44flash_bwd_dq_dk_dv_loop_seqk_parallel_kernelI23Flash_bwd_kernel_traitsILi128ELi64ELi64ELi8ELi4ELi2ELi2ELb1ELb0EN7cutlass6half_tE19Flash_kernel_traitsILi128ELi64ELi64ELi8ES3_EELb0ELb1ELb0ELb0ELb0ELb1ELb0EEEvNS_16Flash_bwd_paramsE --------------------------
	.section	.nv.shared._ZN5flash44flash_bwd_dq_dk_dv_loop_seqk_parallel_kernelI23Flash_bwd_kernel_traitsILi128ELi64ELi64ELi8ELi4ELi2ELi2ELb1ELb0EN7cutlass6half_tE19Flash_kernel_traitsILi128ELi64ELi64ELi8ES3_EELb0ELb1ELb0ELb0ELb0ELb1ELb0EEEvNS_16Flash_bwd_paramsE,"aw",@nobits
	.sectionflags	@""
	.align	16


//--------------------- .nv.shared._ZN5flash44flash_bwd_dq_dk_dv_loop_seqk_parallel_kernelI23Flash_bwd_kernel_traitsILi128ELi64ELi64ELi8ELi4ELi2ELi2ELb1ELb0EN7cutlass6half_tE19Flash_kernel_traitsILi128ELi64ELi64ELi8ES3_EELb0ELb1ELb0ELb1ELb0ELb0ELb0EEEvNS_16Flash_bwd_paramsE --------------------------
	.section	.nv.shared._ZN5flash44flash_bwd_dq_dk_dv_loop_seqk_parallel_kernelI23Flash_bwd_kernel_traitsILi128ELi64ELi64ELi8ELi4ELi2ELi2ELb1ELb0EN7cutlass6half_tE19Flash_kernel_traitsILi128ELi64ELi64ELi8ES3_EELb0ELb1ELb0ELb1ELb0ELb0ELb0EEEvNS_16Flash_bwd_paramsE,"aw",@nobits
	.sectionflags	@""
	.align	16


//--------------------- .nv.shared._ZN5flash44flash_bwd_dq_dk_dv_loop_seqk_parallel_kernelI23Flash_bwd_kernel_traitsILi128ELi64ELi128ELi8ELi2ELi4ELi2ELb0ELb0EN7cutlass6half_tE19Flash_kernel_traitsILi128ELi64ELi128ELi8ES3_EELb0ELb1ELb0ELb0ELb0ELb0ELb0EEEvNS_16Flash_bwd_paramsE --------------------------
	.section	.nv.shared._ZN5flash44flash_bwd_dq_dk_dv_loop_seqk_parallel_kernelI23Flash_bwd_kernel_traitsILi128ELi64ELi128ELi8ELi2ELi4ELi2ELb0ELb0EN7cutlass6half_tE19Flash_kernel_traitsILi128ELi64ELi128ELi8ES3_EELb0ELb1ELb0ELb0ELb0ELb0ELb0EEEvNS_16Flash_bwd_paramsE,"aw",@nobits
	.sectionflags	@""
	.align	16


//--------------------- .nv.shared._ZN5flash44flash_bwd_dq_dk_dv_loop_seqk_parallel_kernelI23Flash_bwd_kernel_traitsILi128ELi64ELi128ELi8ELi2ELi4ELi2ELb0ELb0EN7cutlass6half_tE19Flash_kernel_traitsILi128ELi64ELi128ELi8ES3_EELb0ELb1ELb0ELb0ELb1ELb1ELb0EEEvNS_16Flash_bwd_paramsE --------------------------
	.section	.nv.shared._ZN5flash44flash_bwd_dq_dk_dv_loop_seqk_parallel_kernelI23Flash_bwd_kernel_traitsILi128ELi64ELi128ELi8ELi2ELi4ELi2ELb0ELb0EN7cutlass6half_tE19Flash_kernel_traitsILi128ELi64ELi128ELi8ES3_EELb0ELb1ELb0ELb0ELb1ELb1ELb0EEEvNS_16Flash_bwd_paramsE,"aw",@nobits
	.sectionflags	@""
	.align	16


//--------------------- .nv.shared._ZN5flash44flash_bwd_dq_dk_dv_loop_seqk_parallel_kernelI23Flash_bwd_kernel_traitsILi128ELi64ELi128ELi8ELi2ELi4ELi2ELb0ELb0EN7cutlass6half_tE19Flash_kernel_traitsILi128ELi64ELi128ELi8ES3_EELb0ELb1ELb0ELb0ELb0ELb1ELb0EEEvNS_16Flash_bwd_paramsE --------------------------
	.section	.nv.shared._ZN5flash44flash_bwd_dq_dk_dv_loop_seqk_parallel_kernelI23Flash_bwd_kernel_traitsILi128ELi64ELi128ELi8ELi2ELi4ELi2ELb0ELb0EN7cutlass6half_tE19Flash_kernel_traitsILi128ELi64ELi128ELi8ES3_EELb0ELb1ELb0ELb0ELb0ELb1ELb0EEEvNS_16Flash_bwd_paramsE,"aw",@nobits
	.sectionflags	@""
	.align	16


//--------------------- .nv.shared._ZN5flash44flash_bwd_dq_dk_dv_loop_seqk_parallel_kernelI23Flash_bwd_kernel_traitsILi128ELi64ELi128ELi8ELi2ELi4ELi2ELb0ELb0EN7cutlass6half_tE19Flash_kernel_traitsILi128ELi64ELi128ELi8ES3_EELb0ELb1ELb0ELb1ELb0ELb0ELb0EEEvNS_16Flash_bwd_paramsE --------------------------
	.section	.nv.shared._ZN5flash44flash_bwd_dq_dk_dv_loop_seqk_parallel_kernelI23Flash_bwd_kernel_traitsILi128ELi64ELi128ELi8ELi2ELi4ELi2ELb0ELb0EN7cutlass6half_tE19Flash_kernel_traitsILi128ELi64ELi128ELi8ES3_EELb0ELb1ELb0ELb1ELb0ELb0ELb0EEEvNS_16Flash_bwd_paramsE,"aw",@nobits
	.sectionflags	@""
	.align	16


//--------------------- .nv.shared._ZN5flash27flash_bwd_convert_dq_kernelI23Flash_bwd_kernel_traitsILi128ELi64ELi64ELi8ELi4ELi2ELi2ELb1ELb0EN7cutlass6half_tE19Flash_kernel_traitsILi128ELi64ELi64ELi8ES3_EEEEvNS_16Flash_bwd_paramsEi --------------------------
	.section	.nv.shared._ZN5flash27flash_bwd_convert_dq_kernelI23Flash_bwd_kernel_traitsILi128ELi64ELi64ELi8ELi4ELi2ELi2ELb1ELb0EN7cutlass6half_tE19Flash_kernel_traitsILi128ELi64ELi64ELi8ES3_EEEEvNS_16Flash_bwd_paramsEi,"aw",@nobits
	.sectionflags	@""
	.align	16


//--------------------- .nv.shared._ZN5flash44flash_bwd_dq_dk_dv_loop_seqk_parallel_kernelI23Flash_bwd_kernel_traitsILi128ELi64ELi64ELi8ELi4ELi2ELi2ELb1ELb0EN7cutlass6half_tE19Flash_kernel_traitsILi128ELi64ELi64ELi8ES3_EELb1ELb1ELb0ELb0ELb0ELb0ELb0EEEvNS_16Flash_bwd_paramsE --------------------------
	.section	.nv.shared._ZN5flash44flash_bwd_dq_dk_dv_loop_seqk_parallel_kernelI23Flash_bwd_kernel_traitsILi128ELi64ELi64ELi8ELi4ELi2ELi2ELb1ELb0EN7cutlass6half_tE19Flash_kernel_traitsILi128ELi64ELi64ELi8ES3_EELb1ELb1ELb0ELb0ELb0ELb0ELb0EEEvNS_16Flash_bwd_paramsE,"aw",@nobits
	.sectionflags	@""
	.align	16


//--------------------- .nv.shared._ZN5flash44flash_bwd_dq_dk_dv_loop_seqk_parallel_kernelI23Flash_bwd_kernel_traitsILi128ELi64ELi64ELi8ELi4ELi2ELi2ELb1ELb0EN7cutlass6half_tE19Flash_kernel_traitsILi128ELi64ELi64ELi8ES3_EELb0ELb1ELb0ELb0ELb0ELb0ELb1EEEvNS_16Flash_bwd_paramsE --------------------------
	.section	.nv.shared._ZN5flash44flash_bwd_dq_dk_dv_loop_seqk_parallel_kernelI23Flash_bwd_kernel_traitsILi128ELi64ELi64ELi8ELi4ELi2ELi2ELb1ELb0EN7cutlass6half_tE19Flash_kernel_traitsILi128ELi64ELi64ELi8ES3_EELb0ELb1ELb0ELb0ELb0ELb0ELb1EEEvNS_16Flash_bwd_paramsE,"aw",@nobits
	.sectionflags	@""
	.align	16


//--------------------- .nv.shared._ZN5flash44flash_bwd_dq_dk_dv_loop_seqk_parallel_kernelI23Flash_bwd_kernel_traitsILi128ELi64ELi64ELi8ELi4ELi2ELi2ELb1ELb0EN7cutlass6half_tE19Flash_kernel_traitsILi128ELi64ELi64ELi8ES3_EELb1ELb1ELb0ELb0ELb1ELb1ELb0EEEvNS_16Flash_bwd_paramsE --------------------------
	.section	.nv.shared._ZN5flash44flash_bwd_dq_dk_dv_loop_seqk_parallel_kernelI23Flash_bwd_kernel_traitsILi128ELi64ELi64ELi8ELi4ELi2ELi2ELb1ELb0EN7cutlass6half_tE19Flash_kernel_traitsILi128ELi64ELi64ELi8ES3_EELb1ELb1ELb0ELb0ELb1ELb1ELb0EEEvNS_16Flash_bwd_paramsE,"aw",@nobits
	.sectionflags	@""
	.align	16


//--------------------- .nv.shared._ZN5flash44flash_bwd_dq_dk_dv_loop_seqk_parallel_kernelI23Flash_bwd_kernel_traitsILi128ELi64ELi64ELi8ELi4ELi2ELi2ELb1ELb0EN7cutlass6half_tE19Flash_kernel_traitsILi128ELi64ELi64ELi8ES3_EELb0ELb1ELb0ELb0ELb1ELb1ELb1EEEvNS_16Flash_bwd_paramsE --------------------------
	.section	.nv.shared._ZN5flash44flash_bwd_dq_dk_dv_loop_seqk_parallel_kernelI23Flash_bwd_kernel_traitsILi128ELi64ELi64ELi8ELi4ELi2ELi2ELb1ELb0EN7cutlass6half_tE19Flash_kernel_traitsILi128ELi64ELi64ELi8ES3_EELb0ELb1ELb0ELb0ELb1ELb1ELb1EEEvNS_16Flash_bwd_paramsE,"aw",@nobits
	.sectionflags	@""
	.align	16


//--------------------- .nv.shared._ZN5flash44flash_bwd_dq_dk_dv_loop_seqk_parallel_kernelI23Flash_bwd_kernel_traitsILi128ELi64ELi64ELi8ELi4ELi2ELi2ELb1ELb0EN7cutlass6half_tE19Flash_kernel_traitsILi128ELi64ELi64ELi8ES3_EELb1ELb1ELb0ELb0ELb0ELb1ELb0EEEvNS_16Flash_bwd_paramsE --------------------------
	.section	.nv.shared._ZN5flash44flash_bwd_dq_dk_dv_loop_seqk_parallel_kernelI23Flash_bwd_kernel_traitsILi128ELi64ELi64ELi8ELi4ELi2ELi2ELb1ELb0EN7cutlass6half_tE19Flash_kernel_traitsILi128ELi64ELi64ELi8ES3_EELb1ELb1ELb0ELb0ELb0ELb1ELb0EEEvNS_16Flash_bwd_paramsE,"aw",@nobits
	.sectionflags	@""
	.align	16


//--------------------- .nv.shared._ZN5flash44flash_bwd_dq_dk_dv_loop_seqk_parallel_kernelI23Flash_bwd_kernel_traitsILi128ELi64ELi64ELi8ELi4ELi2ELi2ELb1ELb0EN7cutlass6half_tE19Flash_kernel_traitsILi128ELi64ELi64ELi8ES3_EELb0ELb1ELb0ELb0ELb0ELb1ELb1EEEvNS_16Flash_bwd_paramsE --------------------------
	.section	.nv.shared._ZN5flash44flash_bwd_dq_dk_dv_loop_seqk_parallel_kernelI23Flash_bwd_kernel_traitsILi128ELi64ELi64ELi8ELi4ELi2ELi2ELb1ELb0EN7cutlass6half_tE19Flash_kernel_traitsILi128ELi64ELi64ELi8ES3_EELb0ELb1ELb0ELb0ELb0ELb1ELb1EEEvNS_16Flash_bwd_paramsE,"aw",@nobits
	.sectionflags	@""
	.align	16


//--------------------- .nv.shared._ZN5flash44flash_bwd_dq_dk_dv_loop_seqk_parallel_kernelI23Flash_bwd_kernel_traitsILi128ELi64ELi64ELi8ELi4ELi2ELi2ELb1ELb0EN7cutlass6half_tE19Flash_kernel_traitsILi128ELi64ELi64ELi8ES3_EELb1ELb1ELb0ELb1ELb0ELb0ELb0EEEvNS_16Flash_bwd_paramsE --------------------------
	.section	.nv.shared._ZN5flash44flash_bwd_dq_dk_dv_loop_seqk_parallel_kernelI23Flash_bwd_kernel_traitsILi128ELi64ELi64ELi8ELi4ELi2ELi2ELb1ELb0EN7cutlass6half_tE19Flash_kernel_traitsILi128ELi64ELi64ELi8ES3_EELb1ELb1ELb0ELb1ELb0ELb0ELb0EEEvNS_16Flash_bwd_paramsE,"aw",@nobits
	.sectionflags	@""
	.align	16


//--------------------- .nv.shared._ZN5flash44flash_bwd_dq_dk_dv_loop_seqk_parallel_kernelI23Flash_bwd_kernel_traitsILi128ELi64ELi64ELi8ELi4ELi2ELi2ELb1ELb0EN7cutlass6half_tE19Flash_kernel_traitsILi128ELi64ELi64ELi8ES3_EELb0ELb1ELb0ELb1ELb0ELb0ELb1EEEvNS_16Flash_bwd_paramsE --------------------------
	.section	.nv.shared._ZN5flash44flash_bwd_dq_dk_dv_loop_seqk_parallel_kernelI23Flash_bwd_kernel_traitsILi128ELi64ELi64ELi8ELi4ELi2ELi2ELb1ELb0EN7cutlass6half_tE19Flash_kernel_traitsILi128ELi64ELi64ELi8ES3_EELb0ELb1ELb0ELb1ELb0ELb0ELb1EEEvNS_16Flash_bwd_paramsE,"aw",@nobits
	.sectionflags	@""
	.align	16


//--------------------- .nv.shared._ZN5flash25flash_bwd_dot_do_o_kernelILb0E23Flash_bwd_kernel_traitsILi128ELi64ELi64ELi8ELi4ELi2ELi2ELb1ELb0EN7cutlass6half_tE19Flash_kernel_traitsILi128ELi64ELi64ELi8ES3_EEEEvNS_16Flash_bwd_paramsE --------------------------
	.section	.nv.shared._ZN5flash25flash_bwd_dot_do_o_kernelILb0E23Flash_bwd_kernel_traitsILi128ELi64ELi64ELi8ELi4ELi2ELi2ELb1ELb0EN7cutlass6half_tE19Flash_kernel_traitsILi128ELi64ELi64ELi8ES3_EEEEvNS_16Flash_bwd_paramsE,"aw",@nobits
	.sectionflags	@""
	.align	16


//--------------------- .nv.shared._ZN5flash25flash_bwd_dot_do_o_kernelILb1E23Flash_bwd_kernel_traitsILi128ELi64ELi64ELi8ELi4ELi2ELi2ELb1ELb0EN7cutlass6half_tE19Flash_kernel_traitsILi128ELi64ELi64ELi8ES3_EEEEvNS_16Flash_bwd_paramsE --------------------------
	.section	.nv.shared._ZN5flash25flash_bwd_dot_do_o_kernelILb1E23Flash_bwd_kernel_traitsILi128ELi64ELi64ELi8ELi4ELi2ELi2ELb1ELb0EN7cutlass6half_tE19Flash_kernel_traitsILi128ELi64ELi64ELi8ES3_EEEEvNS_16Flash_bwd_paramsE,"aw",@nobits
	.sectionflags	@""
	.align	16


//--------------------- .nv.shared._ZN5flash27flash_bwd_convert_dq_kernelI23Flash_bwd_kernel_traitsILi128ELi64ELi128ELi8ELi2ELi4ELi2ELb0ELb0EN7cutlass6half_tE19Flash_kernel_traitsILi128ELi64ELi128ELi8ES3_EEEEvNS_16Flash_bwd_paramsEi --------------------------
	.section	.nv.shared._ZN5flash27flash_bwd_convert_dq_kernelI23Flash_bwd_kernel_traitsILi128ELi64ELi128ELi8ELi2ELi4ELi2ELb0ELb0EN7cutlass6half_tE19Flash_kernel_traitsILi128ELi64ELi128ELi8ES3_EEEEvNS_16Flash_bwd_paramsEi,"aw",@nobits
	.sectionflags	@""
	.align	16


//--------------------- .nv.shared._ZN5flash44flash_bwd_dq_dk_dv_loop_seqk_parallel_kernelI23Flash_bwd_kernel_traitsILi128ELi64ELi128ELi8ELi2ELi4ELi2ELb0ELb0EN7cutlass6half_tE19Flash_kernel_traitsILi128ELi64ELi128ELi8ES3_EELb1ELb1ELb0ELb0ELb0ELb0ELb0EEEvNS_16Flash_bwd_paramsE --------------------------
	.section	.nv.shared._ZN5flash44flash_bwd_dq_dk_dv_loop_seqk_parallel_kernelI23Flash_bwd_kernel_traitsILi128ELi64ELi128ELi8ELi2ELi4ELi2ELb0ELb0EN7cutlass6half_tE19Flash_kernel_traitsILi128ELi64ELi128ELi8ES3_EELb1ELb1ELb0ELb0ELb0ELb0ELb0EEEvNS_16Flash_bwd_paramsE,"aw",@nobits
	.sectionflags	@""
	.align	16


//--------------------- .nv.shared._ZN5flash44flash_bwd_dq_dk_dv_loop_seqk_parallel_kernelI23Flash_bwd_kernel_traitsILi128ELi64ELi128ELi8ELi2ELi4ELi2ELb0ELb0EN7cutlass6half_tE19Flash_kernel_traitsILi128ELi64ELi128ELi8ES3_EELb0ELb1ELb0ELb0ELb0ELb0ELb1EEEvNS_16Flash_bwd_paramsE --------------------------
	.section	.nv.shared._ZN5flash44flash_bwd_dq_dk_dv_loop_seqk_parallel_kernelI23Flash_bwd_kernel_traitsILi128ELi64ELi128ELi8ELi2ELi4ELi2ELb0ELb0EN7cutlass6half_tE19Flash_kernel_traitsILi128ELi64ELi128ELi8ES3_EELb0ELb1ELb0ELb0ELb0ELb0ELb1EEEvNS_16Flash_bwd_paramsE,"aw",@nobits
	.sectionflags	@""
	.align	16


//--------------------- .nv.shared._ZN5flash44flash_bwd_dq_dk_dv_loop_seqk_parallel_kernelI23Flash_bwd_kernel_traitsILi128ELi64ELi128ELi8ELi2ELi4ELi2ELb0ELb0EN7cutlass6half_tE19Flash_kernel_traitsILi128ELi64ELi128ELi8ES3_EELb1ELb1ELb0ELb0ELb1ELb1ELb0EEEvNS_16Flash_bwd_paramsE --------------------------
	.section	.nv.shared._ZN5flash44flash_bwd_dq_dk_dv_loop_seqk_parallel_kernelI23Flash_bwd_kernel_traitsILi128ELi64ELi128ELi8ELi2ELi4ELi2ELb0ELb0EN7cutlass6half_tE19Flash_kernel_traitsILi128ELi64ELi128ELi8ES3_EELb1ELb1ELb0ELb0ELb1ELb1ELb0EEEvNS_16Flash_bwd_paramsE,"aw",@nobits
	.sectionflags	@""
	.align	16


//--------------------- .nv.shared._ZN5flash44flash_bwd_dq_dk_dv_loop_seqk_parallel_kernelI23Flash_bwd_kernel_traitsILi128ELi64ELi128ELi8ELi2ELi4ELi2ELb0ELb0EN7cutlass6half_tE19Flash_kernel_traitsILi128ELi64ELi128ELi8ES3_EELb0ELb1ELb0ELb0ELb1ELb1ELb1EEEvNS_16Flash_bwd_paramsE --------------------------
	.section	.nv.shared._ZN5flash44flash_bwd_dq_dk_dv_loop_seqk_parallel_kernelI23Flash_bwd_kernel_traitsILi128ELi64ELi128ELi8ELi2ELi4ELi2ELb0ELb0EN7cutlass6half_tE19Flash_kernel_traitsILi128ELi64ELi128ELi8ES3_EELb0ELb1ELb0ELb0ELb1ELb1ELb1EEEvNS_16Flash_bwd_paramsE,"aw",@nobits
	.sectionflags	@""
	.align	16


//--------------------- .nv.shared._ZN5flash44flash_bwd_dq_dk_dv_loop_seqk_parallel_kernelI23Flash_bwd_kernel_traitsILi128ELi64ELi128ELi8ELi2ELi4ELi2ELb0ELb0EN7cutlass6half_tE19Flash_kernel_traitsILi128ELi64ELi128ELi8ES3_EELb1ELb1ELb0ELb0ELb0ELb1ELb0EEEvNS_16Flash_bwd_paramsE --------------------------
	.section	.nv.shared._ZN5flash44flash_bwd_dq_dk_dv_loop_seqk_parallel_kernelI23Flash_bwd_kernel_traitsILi128ELi64ELi128ELi8ELi2ELi4ELi2ELb0ELb0EN7cutlass6half_tE19Flash_kernel_traitsILi128ELi64ELi128ELi8ES3_EELb1ELb1ELb0ELb0ELb0ELb1ELb0EEEvNS_16Flash_bwd_paramsE,"aw",@nobits
	.sectionflags	@""
	.align	16


//--------------------- .nv.shared._ZN5flash44flash_bwd_dq_dk_dv_loop_seqk_parallel_kernelI23Flash_bwd_kernel_traitsILi128ELi64ELi128ELi8ELi2ELi4ELi2ELb0ELb0EN7cutlass6half_tE19Flash_kernel_traitsILi128ELi64ELi128ELi8ES3_EELb0ELb1ELb0ELb0ELb0ELb1ELb1EEEvNS_16Flash_bwd_paramsE --------------------------
	.section	.nv.shared._ZN5flash44flash_bwd_dq_dk_dv_loop_seqk_parallel_kernelI23Flash_bwd_kernel_traitsILi128ELi64ELi128ELi8ELi2ELi4ELi2ELb0ELb0EN7cutlass6half_tE19Flash_kernel_traitsILi128ELi64ELi128ELi8ES3_EELb0ELb1ELb0ELb0ELb0ELb1ELb1EEEvNS_16Flash_bwd_paramsE,"aw",@nobits
	.sectionflags	@""
	.align	16


//--------------------- .nv.shared._ZN5flash44flash_bwd_dq_dk_dv_loop_seqk_parallel_kernelI23Flash_bwd_kernel_traitsILi128ELi64ELi128ELi8ELi2ELi4ELi2ELb0ELb0EN7cutlass6half_tE19Flash_kernel_traitsILi128ELi64ELi128ELi8ES3_EELb1ELb1ELb0ELb1ELb0ELb0ELb0EEEvNS_16Flash_bwd_paramsE --------------------------
	.section	.nv.shared._ZN5flash44flash_bwd_dq_dk_dv_loop_seqk_parallel_kernelI23Flash_bwd_kernel_traitsILi128ELi64ELi128ELi8ELi2ELi4ELi2ELb0ELb0EN7cutlass6half_tE19Flash_kernel_traitsILi128ELi64ELi128ELi8ES3_EELb1ELb1ELb0ELb1ELb0ELb0ELb0EEEvNS_16Flash_bwd_paramsE,"aw",@nobits
	.sectionflags	@""
	.align	16


//--------------------- .nv.shared._ZN5flash44flash_bwd_dq_dk_dv_loop_seqk_parallel_kernelI23Flash_bwd_kernel_traitsILi128ELi64ELi128ELi8ELi2ELi4ELi2ELb0ELb0EN7cutlass6half_tE19Flash_kernel_traitsILi128ELi64ELi128ELi8ES3_EELb0ELb1ELb0ELb1ELb0ELb0ELb1EEEvNS_16Flash_bwd_paramsE --------------------------
	.section	.nv.shared._ZN5flash44flash_bwd_dq_dk_dv_loop_seqk_parallel_kernelI23Flash_bwd_kernel_traitsILi128ELi64ELi128ELi8ELi2ELi4ELi2ELb0ELb0EN7cutlass6half_tE19Flash_kernel_traitsILi128ELi64ELi128ELi8ES3_EELb0ELb1ELb0ELb1ELb0ELb0ELb1EEEvNS_16Flash_bwd_paramsE,"aw",@nobits
	.sectionflags	@""
	.align	16


//--------------------- .nv.shared._ZN5flash25flash_bwd_dot_do_o_kernelILb0E23Flash_bwd_kernel_traitsILi128ELi64ELi128ELi8ELi2ELi4ELi2ELb0ELb0EN7cutlass6half_tE19Flash_kernel_traitsILi128ELi64ELi128ELi8ES3_EEEEvNS_16Flash_bwd_paramsE --------------------------
	.section	.nv.shared._ZN5flash25flash_bwd_dot_do_o_kernelILb0E23Flash_bwd_kernel_traitsILi128ELi64ELi128ELi8ELi2ELi4ELi2ELb0ELb0EN7cutlass6half_tE19Flash_kernel_traitsILi128ELi64ELi128ELi8ES3_EEEEvNS_16Flash_bwd_paramsE,"aw",@nobits
	.sectionflags	@""
	.align	16


//--------------------- .nv.shared._ZN5flash25flash_bwd_dot_do_o_kernelILb1E23Flash_bwd_kernel_traitsILi128ELi64ELi128ELi8ELi2ELi4ELi2ELb0ELb0EN7cutlass6half_tE19Flash_kernel_traitsILi128ELi64ELi128ELi8ES3_EEEEvNS_16Flash_bwd_paramsE --------------------------
	.section	.nv.shared._ZN5flash25flash_bwd_dot_do_o_kernelILb1E23Flash_bwd_kernel_traitsILi128ELi64ELi128ELi8ELi2ELi4ELi2ELb0ELb0EN7cutlass6half_tE19Flash_kernel_traitsILi128ELi64ELi128ELi8ES3_EEEEvNS_16Flash_bwd_paramsE,"aw",@nobits
	.sectionflags	@""
	.align	16
